//
// Generated by NVIDIA NVVM Compiler
//
// Compiler Build ID: CL-36424714
// Cuda compilation tools, release 13.0, V13.0.88
// Based on NVVM 20.0.0
//

.version 9.0
.target sm_100
.address_size 64

.extern .func  (.param .b32 func_retval0) vprintf
(
	.param .b64 vprintf_param_0,
	.param .b64 vprintf_param_1
)
;
.global .align 8 .b8 BOOK[145416];
// _ZZ9block_allbE3res has been demoted
// _ZZ11block_countbE3res has been demoted
// _ZZ13share_redexesP2TME4pool has been demoted
// _ZZ9load_pageP3NetP2TME8got_page has been demoted
// _ZZ9block_sumIiET_S0_E3res has been demoted
.global .align 1 .b8 $str[3] = {37, 120};
.global .align 1 .b8 $str$1[33] = {69, 82, 82, 79, 82, 58, 32, 67, 65, 78, 39, 84, 32, 83, 65, 86, 69, 32, 82, 66, 65, 71, 32, 76, 69, 78, 32, 62, 32, 37, 100, 10};
.global .align 1 .b8 $str$29[7] = {40, 46, 46, 46, 41, 10};
.global .align 1 .b8 $str$30[4] = {46, 46, 46};
.global .align 1 .b8 $str$31[3] = {37, 99};
.global .align 1 .b8 $str$32[2] = {40};
.global .align 1 .b8 $str$33[2] = {42};
.global .align 1 .b8 $str$34[4] = {120, 37, 120};
.global .align 1 .b8 $str$35[2] = {61};
.global .align 1 .b8 $str$36[5] = {91, 37, 120, 93};
.global .align 1 .b8 $str$37[3] = {37, 117};
.global .align 1 .b8 $str$38[3] = {37, 100};
.global .align 1 .b8 $str$39[3] = {37, 102};
.global .align 1 .b8 $str$40[2] = {123};
.global .align 1 .b8 $str$41[4] = {60, 43, 32};
.global .align 1 .b8 $str$42[3] = {63, 60};
.global .align 1 .b8 $str$43[4] = {64, 37, 100};
.global .align 1 .b8 $str$45[2] = {10};
.extern .shared .align 16 .b8 shared_mem[];
.global .align 1 .b8 $str$46[12] = {91, 37, 48, 52, 120, 93, 32, 79, 79, 77, 10};
.global .align 1 .b8 $str$47[9] = {82, 101, 115, 117, 108, 116, 58, 32};

.func  (.param .b32 func_retval0) _Z9block_allb(
	.param .b32 _Z9block_allb_param_0
)
{
	.reg .pred 	%p<3>;
	.reg .b16 	%rs<4>;
	.reg .b32 	%r<3>;
	// demoted variable
	.shared .align 1 .u8 _ZZ9block_allbE3res;
	ld.param.s8 	%rs1, [_Z9block_allb_param_0];
	mov.u32 	%r1, %tid.x;
	setp.ne.s32 	%p1, %r1, 0;
	@%p1 bra 	$L__BB0_2;
	mov.b16 	%rs2, 1;
	st.shared.u8 	[_ZZ9block_allbE3res], %rs2;
$L__BB0_2:
	bar.sync 	0;
	setp.ne.s16 	%p2, %rs1, 0;
	@%p2 bra 	$L__BB0_4;
	mov.b16 	%rs3, 0;
	st.shared.u8 	[_ZZ9block_allbE3res], %rs3;
$L__BB0_4:
	bar.sync 	0;
	ld.shared.s8 	%r2, [_ZZ9block_allbE3res];
	st.param.b32 	[func_retval0], %r2;
	ret;

}
.func  (.param .b32 func_retval0) _Z11block_countb(
	.param .b32 _Z11block_countb_param_0
)
{
	.reg .pred 	%p<2>;
	.reg .b16 	%rs<2>;
	.reg .b32 	%r<6>;
	// demoted variable
	.shared .align 4 .u32 _ZZ11block_countbE3res;
	ld.param.s8 	%rs1, [_Z11block_countb_param_0];
	mov.u32 	%r1, %tid.x;
	setp.ne.s32 	%p1, %r1, 0;
	@%p1 bra 	$L__BB1_2;
	mov.b32 	%r2, 0;
	st.shared.u32 	[_ZZ11block_countbE3res], %r2;
$L__BB1_2:
	bar.sync 	0;
	cvt.s32.s16 	%r3, %rs1;
	atom.shared.add.u32 	%r4, [_ZZ11block_countbE3res], %r3;
	bar.sync 	0;
	ld.shared.u32 	%r5, [_ZZ11block_countbE3res];
	st.param.b32 	[func_retval0], %r5;
	ret;

}
.func  (.param .b32 func_retval0) _Z9block_sumIiET_S0_(
	.param .b32 _Z9block_sumIiET_S0__param_0
)
{
	.reg .pred 	%p<2>;
	.reg .b32 	%r<6>;
	// demoted variable
	.shared .align 4 .u32 _ZZ9block_sumIiET_S0_E3res;
	ld.param.u32 	%r1, [_Z9block_sumIiET_S0__param_0];
	mov.u32 	%r2, %tid.x;
	setp.ne.s32 	%p1, %r2, 0;
	@%p1 bra 	$L__BB2_2;
	mov.b32 	%r3, 0;
	st.shared.u32 	[_ZZ9block_sumIiET_S0_E3res], %r3;
$L__BB2_2:
	bar.sync 	0;
	atom.shared.add.u32 	%r4, [_ZZ9block_sumIiET_S0_E3res], %r1;
	bar.sync 	0;
	ld.shared.u32 	%r5, [_ZZ9block_sumIiET_S0_E3res];
	st.param.b32 	[func_retval0], %r5;
	ret;

}
	// .globl	_Z9gnet_initP4GNet
.visible .entry _Z9gnet_initP4GNet(
	.param .u64 .ptr .align 1 _Z9gnet_initP4GNet_param_0
)
{
	.reg .pred 	%p<2>;
	.reg .b32 	%r<6>;
	.reg .b64 	%rd<7>;

	ld.param.u64 	%rd2, [_Z9gnet_initP4GNet_param_0];
	cvta.to.global.u64 	%rd1, %rd2;
	mov.u32 	%r2, %tid.x;
	mov.u32 	%r3, %ctaid.x;
	mov.u32 	%r4, %ntid.x;
	mad.lo.s32 	%r1, %r3, %r4, %r2;
	setp.gt.u32 	%p1, %r1, 65534;
	@%p1 bra 	$L__BB3_2;
	mul.wide.u32 	%rd3, %r1, 4;
	add.s64 	%rd4, %rd1, %rd3;
	add.s64 	%rd5, %rd4, 6576832516;
	st.global.u32 	[%rd5], %r1;
$L__BB3_2:
	add.s64 	%rd6, %rd1, 6576603140;
	mov.b32 	%r5, -1;
	st.global.u32 	[%rd6], %r5;
	ret;

}
	// .globl	_Z9swap_rbufP4GNetj
.visible .entry _Z9swap_rbufP4GNetj(
	.param .u64 .ptr .align 1 _Z9swap_rbufP4GNetj_param_0,
	.param .u32 _Z9swap_rbufP4GNetj_param_1
)
{
	.reg .pred 	%p<2>;
	.reg .b32 	%r<5>;
	.reg .b64 	%rd<3>;

	ld.param.u64 	%rd2, [_Z9swap_rbufP4GNetj_param_0];
	ld.param.u32 	%r1, [_Z9swap_rbufP4GNetj_param_1];
	cvta.to.global.u64 	%rd1, %rd2;
	and.b32  	%r2, %r1, 1;
	setp.eq.b32 	%p1, %r2, 1;
	@%p1 bra 	$L__BB4_2;
	mov.b32 	%r4, 0;
	st.global.u32 	[%rd1], %r4;
	bra.uni 	$L__BB4_3;
$L__BB4_2:
	mov.b32 	%r3, 0;
	st.global.u32 	[%rd1+4], %r3;
$L__BB4_3:
	ret;

}
	// .globl	_Z9evaluatorP4GNetj
.visible .entry _Z9evaluatorP4GNetj(
	.param .u64 .ptr .align 1 _Z9evaluatorP4GNetj_param_0,
	.param .u32 _Z9evaluatorP4GNetj_param_1
)
{
	.local .align 8 .b8 	__local_depot5[6456];
	.reg .b64 	%SP;
	.reg .b64 	%SPL;
	.reg .pred 	%p<3108>;
	.reg .b16 	%rs<207>;
	.reg .b32 	%r<9167>;
	.reg .b32 	%f<401>;
	.reg .b64 	%rd<3243>;
	// demoted variable
	.shared .align 8 .b8 _ZZ13share_redexesP2TME4pool[2048];
	// demoted variable
	.shared .align 4 .u32 _ZZ9load_pageP3NetP2TME8got_page;
	mov.u64 	%SPL, __local_depot5;
	cvta.local.u64 	%SP, %SPL;
	ld.param.u64 	%rd234, [_Z9evaluatorP4GNetj_param_0];
	ld.param.u32 	%r2671, [_Z9evaluatorP4GNetj_param_1];
	cvta.to.global.u64 	%rd1, %rd234;
	add.u64 	%rd2, %SPL, 8;
	mov.u32 	%r1, %tid.x;
	st.local.u32 	[%rd2+4], %r1;
	mov.b32 	%r8170, 0;
	st.local.v2.u32 	[%rd2+8], {%r1, %r8170};
	st.local.u32 	[%rd2+272], %r8170;
	st.local.u32 	[%rd2+4384], %r8170;
	shl.b32 	%r2673, %r2671, 2;
	and.b32  	%r2674, %r2673, 4;
	cvt.u64.u32 	%rd3, %r2674;
	and.b32  	%r2675, %r2671, 1;
	setp.eq.b32 	%p13, %r2675, 1;
	selp.b64 	%rd236, 67108872, 8, %p13;
	mov.u32 	%r2676, %ctaid.x;
	mov.u32 	%r2677, %ntid.x;
	mad.lo.s32 	%r2, %r2676, %r2677, %r1;
	add.s64 	%rd4, %rd1, %rd236;
	shl.b32 	%r3, %r2, 8;
	mov.u32 	%r1252, %r8170;
	mov.u32 	%r8161, %r8170;
$L__BB5_1:
	add.s32 	%r2678, %r3, %r8161;
	mul.wide.u32 	%rd237, %r2678, 8;
	add.s64 	%rd5, %rd4, %rd237;
	atom.global.exch.b64 	%rd6, [%rd5], 0;
	setp.eq.s64 	%p14, %rd6, 0;
	@%p14 bra 	$L__BB5_18;
	shr.u64 	%rd238, %rd6, 32;
	shl.b64 	%rd239, %rd6, 3;
	mov.b64 	%rd240, 7;
	cvt.u32.u64 	%r2679, %rd240;
	cvt.u32.u64 	%r2680, %rd238;
	and.b32  	%r2681, %r2680, %r2679;
	mov.b64 	%rd241, 56;
	cvt.u32.u64 	%r2682, %rd241;
	cvt.u32.u64 	%r2683, %rd239;
	and.b32  	%r2684, %r2683, %r2682;
	or.b32  	%r2685, %r2684, %r2681;
	mov.b64 	%rd242, 9130730411292422402;
	shr.u64 	%rd243, %rd242, %r2685;
	mov.b64 	%rd244, 1736168554312260608;
	shr.u64 	%rd245, %rd244, %r2685;
	mov.b64 	%rd246, -506390041275138048;
	shr.u64 	%rd247, %rd246, %r2685;
	shl.b64 	%rd248, %rd247, 2;
	cvt.u32.u64 	%r2686, %rd245;
	mov.b64 	%rd249, 2;
	cvt.u32.u64 	%r2687, %rd249;
	and.b32  	%r2688, %r2686, %r2687;
	cvt.u32.u64 	%r2689, %rd243;
	mov.b64 	%rd250, 1;
	cvt.u32.u64 	%r2690, %rd250;
	and.b32  	%r2691, %r2689, %r2690;
	or.b32  	%r2692, %r2691, %r2688;
	cvt.u32.u64 	%r2693, %rd248;
	mov.b64 	%rd251, 4;
	cvt.u32.u64 	%r2694, %rd251;
	and.b32  	%r2695, %r2693, %r2694;
	or.b32  	%r2696, %r2692, %r2695;
	mov.b16 	%rs9, 1;
	shl.b16 	%rs10, %rs9, %r2696;
	and.b16  	%rs11, %rs10, 29;
	setp.eq.s16 	%p15, %rs11, 0;
	@%p15 bra 	$L__BB5_4;
	add.s32 	%r7, %r1252, 1;
	shl.b32 	%r2697, %r1252, 3;
	cvt.u64.u32 	%rd252, %r2697;
	and.b64  	%rd253, %rd252, 2040;
	add.s64 	%rd254, %rd2, %rd253;
	st.local.u64 	[%rd254+2336], %rd6;
	mov.u32 	%r1252, %r7;
	bra.uni 	$L__BB5_5;
$L__BB5_4:
	add.s32 	%r8, %r8170, 1;
	shl.b32 	%r2698, %r8170, 3;
	cvt.u64.u32 	%rd255, %r2698;
	and.b64  	%rd256, %rd255, 2040;
	add.s64 	%rd257, %rd2, %rd256;
	st.local.u64 	[%rd257+4392], %rd6;
	mov.u32 	%r8170, %r8;
$L__BB5_5:
	atom.global.exch.b64 	%rd7, [%rd5+8], 0;
	setp.eq.s64 	%p16, %rd7, 0;
	@%p16 bra 	$L__BB5_18;
	shr.u64 	%rd258, %rd7, 32;
	shl.b64 	%rd259, %rd7, 3;
	mov.b64 	%rd260, 7;
	cvt.u32.u64 	%r2699, %rd260;
	cvt.u32.u64 	%r2700, %rd258;
	and.b32  	%r2701, %r2700, %r2699;
	mov.b64 	%rd261, 56;
	cvt.u32.u64 	%r2702, %rd261;
	cvt.u32.u64 	%r2703, %rd259;
	and.b32  	%r2704, %r2703, %r2702;
	or.b32  	%r2705, %r2704, %r2701;
	mov.b64 	%rd262, 9130730411292422402;
	shr.u64 	%rd263, %rd262, %r2705;
	mov.b64 	%rd264, 1736168554312260608;
	shr.u64 	%rd265, %rd264, %r2705;
	mov.b64 	%rd266, -506390041275138048;
	shr.u64 	%rd267, %rd266, %r2705;
	shl.b64 	%rd268, %rd267, 2;
	cvt.u32.u64 	%r2706, %rd265;
	mov.b64 	%rd269, 2;
	cvt.u32.u64 	%r2707, %rd269;
	and.b32  	%r2708, %r2706, %r2707;
	cvt.u32.u64 	%r2709, %rd263;
	mov.b64 	%rd270, 1;
	cvt.u32.u64 	%r2710, %rd270;
	and.b32  	%r2711, %r2709, %r2710;
	or.b32  	%r2712, %r2711, %r2708;
	cvt.u32.u64 	%r2713, %rd268;
	mov.b64 	%rd271, 4;
	cvt.u32.u64 	%r2714, %rd271;
	and.b32  	%r2715, %r2713, %r2714;
	or.b32  	%r2716, %r2712, %r2715;
	mov.b16 	%rs12, 1;
	shl.b16 	%rs13, %rs12, %r2716;
	and.b16  	%rs14, %rs13, 29;
	setp.eq.s16 	%p17, %rs14, 0;
	@%p17 bra 	$L__BB5_8;
	add.s32 	%r11, %r1252, 1;
	shl.b32 	%r2717, %r1252, 3;
	cvt.u64.u32 	%rd272, %r2717;
	and.b64  	%rd273, %rd272, 2040;
	add.s64 	%rd274, %rd2, %rd273;
	st.local.u64 	[%rd274+2336], %rd7;
	mov.u32 	%r1252, %r11;
	bra.uni 	$L__BB5_9;
$L__BB5_8:
	add.s32 	%r12, %r8170, 1;
	shl.b32 	%r2718, %r8170, 3;
	cvt.u64.u32 	%rd275, %r2718;
	and.b64  	%rd276, %rd275, 2040;
	add.s64 	%rd277, %rd2, %rd276;
	st.local.u64 	[%rd277+4392], %rd7;
	mov.u32 	%r8170, %r12;
$L__BB5_9:
	atom.global.exch.b64 	%rd8, [%rd5+16], 0;
	setp.eq.s64 	%p18, %rd8, 0;
	@%p18 bra 	$L__BB5_18;
	shr.u64 	%rd278, %rd8, 32;
	shl.b64 	%rd279, %rd8, 3;
	mov.b64 	%rd280, 7;
	cvt.u32.u64 	%r2719, %rd280;
	cvt.u32.u64 	%r2720, %rd278;
	and.b32  	%r2721, %r2720, %r2719;
	mov.b64 	%rd281, 56;
	cvt.u32.u64 	%r2722, %rd281;
	cvt.u32.u64 	%r2723, %rd279;
	and.b32  	%r2724, %r2723, %r2722;
	or.b32  	%r2725, %r2724, %r2721;
	mov.b64 	%rd282, 9130730411292422402;
	shr.u64 	%rd283, %rd282, %r2725;
	mov.b64 	%rd284, 1736168554312260608;
	shr.u64 	%rd285, %rd284, %r2725;
	mov.b64 	%rd286, -506390041275138048;
	shr.u64 	%rd287, %rd286, %r2725;
	shl.b64 	%rd288, %rd287, 2;
	cvt.u32.u64 	%r2726, %rd285;
	mov.b64 	%rd289, 2;
	cvt.u32.u64 	%r2727, %rd289;
	and.b32  	%r2728, %r2726, %r2727;
	cvt.u32.u64 	%r2729, %rd283;
	mov.b64 	%rd290, 1;
	cvt.u32.u64 	%r2730, %rd290;
	and.b32  	%r2731, %r2729, %r2730;
	or.b32  	%r2732, %r2731, %r2728;
	cvt.u32.u64 	%r2733, %rd288;
	mov.b64 	%rd291, 4;
	cvt.u32.u64 	%r2734, %rd291;
	and.b32  	%r2735, %r2733, %r2734;
	or.b32  	%r2736, %r2732, %r2735;
	mov.b16 	%rs15, 1;
	shl.b16 	%rs16, %rs15, %r2736;
	and.b16  	%rs17, %rs16, 29;
	setp.eq.s16 	%p19, %rs17, 0;
	@%p19 bra 	$L__BB5_12;
	add.s32 	%r15, %r1252, 1;
	shl.b32 	%r2737, %r1252, 3;
	cvt.u64.u32 	%rd292, %r2737;
	and.b64  	%rd293, %rd292, 2040;
	add.s64 	%rd294, %rd2, %rd293;
	st.local.u64 	[%rd294+2336], %rd8;
	mov.u32 	%r1252, %r15;
	bra.uni 	$L__BB5_13;
$L__BB5_12:
	add.s32 	%r16, %r8170, 1;
	shl.b32 	%r2738, %r8170, 3;
	cvt.u64.u32 	%rd295, %r2738;
	and.b64  	%rd296, %rd295, 2040;
	add.s64 	%rd297, %rd2, %rd296;
	st.local.u64 	[%rd297+4392], %rd8;
	mov.u32 	%r8170, %r16;
$L__BB5_13:
	atom.global.exch.b64 	%rd9, [%rd5+24], 0;
	setp.eq.s64 	%p20, %rd9, 0;
	@%p20 bra 	$L__BB5_18;
	shr.u64 	%rd298, %rd9, 32;
	shl.b64 	%rd299, %rd9, 3;
	mov.b64 	%rd300, 7;
	cvt.u32.u64 	%r2739, %rd300;
	cvt.u32.u64 	%r2740, %rd298;
	and.b32  	%r2741, %r2740, %r2739;
	mov.b64 	%rd301, 56;
	cvt.u32.u64 	%r2742, %rd301;
	cvt.u32.u64 	%r2743, %rd299;
	and.b32  	%r2744, %r2743, %r2742;
	or.b32  	%r2745, %r2744, %r2741;
	mov.b64 	%rd302, 9130730411292422402;
	shr.u64 	%rd303, %rd302, %r2745;
	mov.b64 	%rd304, 1736168554312260608;
	shr.u64 	%rd305, %rd304, %r2745;
	mov.b64 	%rd306, -506390041275138048;
	shr.u64 	%rd307, %rd306, %r2745;
	shl.b64 	%rd308, %rd307, 2;
	cvt.u32.u64 	%r2746, %rd305;
	mov.b64 	%rd309, 2;
	cvt.u32.u64 	%r2747, %rd309;
	and.b32  	%r2748, %r2746, %r2747;
	cvt.u32.u64 	%r2749, %rd303;
	mov.b64 	%rd310, 1;
	cvt.u32.u64 	%r2750, %rd310;
	and.b32  	%r2751, %r2749, %r2750;
	or.b32  	%r2752, %r2751, %r2748;
	cvt.u32.u64 	%r2753, %rd308;
	mov.b64 	%rd311, 4;
	cvt.u32.u64 	%r2754, %rd311;
	and.b32  	%r2755, %r2753, %r2754;
	or.b32  	%r2756, %r2752, %r2755;
	mov.b16 	%rs18, 1;
	shl.b16 	%rs19, %rs18, %r2756;
	and.b16  	%rs20, %rs19, 29;
	setp.eq.s16 	%p21, %rs20, 0;
	@%p21 bra 	$L__BB5_16;
	add.s32 	%r19, %r1252, 1;
	shl.b32 	%r2757, %r1252, 3;
	cvt.u64.u32 	%rd312, %r2757;
	and.b64  	%rd313, %rd312, 2040;
	add.s64 	%rd314, %rd2, %rd313;
	st.local.u64 	[%rd314+2336], %rd9;
	mov.u32 	%r1252, %r19;
	bra.uni 	$L__BB5_17;
$L__BB5_16:
	add.s32 	%r20, %r8170, 1;
	shl.b32 	%r2758, %r8170, 3;
	cvt.u64.u32 	%rd315, %r2758;
	and.b64  	%rd316, %rd315, 2040;
	add.s64 	%rd317, %rd2, %rd316;
	st.local.u64 	[%rd317+4392], %rd9;
	mov.u32 	%r8170, %r20;
$L__BB5_17:
	add.s32 	%r8161, %r8161, 4;
	setp.ne.s32 	%p22, %r8161, 256;
	@%p22 bra 	$L__BB5_1;
$L__BB5_18:
	st.local.u32 	[%rd2+2328], %r1252;
	st.local.u32 	[%rd2+4388], %r8170;
	neg.s32 	%r2759, %r1252;
	setp.eq.s32 	%p23, %r8170, %r2759;
	selp.u32 	%r2760, 1, 0, %p23;
	{ // callseq 0, 0
	.param .b32 param0;
	st.param.b32 	[param0], %r2760;
	.param .b32 retval0;
	call.uni (retval0), 
	_Z9block_allb, 
	(
	param0
	);
	ld.param.b32 	%r2761, [retval0];
	} // callseq 0
	cvt.u16.u32 	%rs21, %r2761;
	setp.ne.s16 	%p24, %rs21, 0;
	@%p24 bra 	$L__BB5_2514;
	add.s64 	%rd10, %rd1, 6576832516;
	add.s64 	%rd11, %rd1, 6577094656;
	// begin inline asm
	mov.u64 	%rd318, %clock64;
	// end inline asm
	add.s64 	%rd319, %rd1, %rd3;
	ld.global.u32 	%r26, [%rd319];
	setp.ne.s32 	%p25, %r1, 0;
	@%p25 bra 	$L__BB5_21;
	atom.global.add.u32 	%r2763, [%rd11], 1;
	mul.hi.u32 	%r2764, %r2763, -2147450879;
	shr.u32 	%r2765, %r2764, 15;
	mul.lo.s32 	%r2766, %r2765, 65535;
	sub.s32 	%r2767, %r2763, %r2766;
	mul.wide.u32 	%rd320, %r2767, 4;
	add.s64 	%rd321, %rd10, %rd320;
	atom.global.exch.b32 	%r2768, [%rd321], -1;
	st.shared.u32 	[_ZZ9load_pageP3NetP2TME8got_page], %r2768;
$L__BB5_21:
	bar.sync 	0;
	ld.shared.u32 	%r8178, [_ZZ9load_pageP3NetP2TME8got_page];
	setp.gt.u32 	%p26, %r8178, 65534;
	@%p26 bra 	$L__BB5_25;
	add.s64 	%rd12, %rd1, 4429119496;
	add.s64 	%rd13, %rd1, 6576570376;
	add.s64 	%rd14, %rd1, 6577094660;
	mov.b32 	%r9116, 0;
	mov.b32 	%r8173, 1;
	mov.u32 	%r8175, %r9116;
	mov.u32 	%r9066, %r9116;
	mov.u32 	%r9065, %r9116;
$L__BB5_23:
	setp.eq.s32 	%p27, %r1252, 0;
	@%p27 bra 	$L__BB5_27;
	add.s32 	%r37, %r1252, -1;
	st.local.u32 	[%rd2+2328], %r37;
	shl.b32 	%r2771, %r37, 3;
	cvt.u64.u32 	%rd322, %r2771;
	and.b64  	%rd323, %rd322, 2040;
	add.s64 	%rd324, %rd2, %rd323;
	ld.local.u64 	%rd17, [%rd324+2336];
	bra.uni 	$L__BB5_29;
$L__BB5_25:
	setp.ne.s32 	%p3095, %r1, 0;
	@%p3095 bra 	$L__BB5_2514;
	add.u64 	%rd3208, %SP, 6448;
	add.u64 	%rd3209, %SPL, 6448;
	st.local.u32 	[%rd3209], %r2;
	mov.u64 	%rd3210, $str$46;
	cvta.global.u64 	%rd3211, %rd3210;
	{ // callseq 6, 0
	.param .b64 param0;
	st.param.b64 	[param0], %rd3211;
	.param .b64 param1;
	st.param.b64 	[param1], %rd3208;
	.param .b32 retval0;
	call.uni (retval0), 
	vprintf, 
	(
	param0, 
	param1
	);
	ld.param.b32 	%r8155, [retval0];
	} // callseq 6
	bra.uni 	$L__BB5_2514;
$L__BB5_27:
	ld.local.v2.u32 	{%r2772, %r36}, [%rd2+4384];
	setp.eq.s32 	%p29, %r36, %r2772;
	mov.pred 	%p3101, 0;
	@%p29 bra 	$L__BB5_1208;
	add.s32 	%r2774, %r36, -1;
	st.local.u32 	[%rd2+4388], %r2774;
	shl.b32 	%r2775, %r2774, 3;
	cvt.u64.u32 	%rd325, %r2775;
	and.b64  	%rd326, %rd325, 2040;
	add.s64 	%rd327, %rd2, %rd326;
	ld.local.u64 	%rd17, [%rd327+4392];
	mov.b32 	%r37, 0;
$L__BB5_29:
	setp.eq.s64 	%p31, %rd17, 0;
	mov.pred 	%p3101, 0;
	@%p31 bra 	$L__BB5_1208;
	ld.param.u64 	%rd3212, [_Z9evaluatorP4GNetj_param_0];
	cvta.to.global.u64 	%rd18, %rd3212;
	cvt.u32.u64 	%r40, %rd17;
	shr.u64 	%rd19, %rd17, 32;
	shl.b64 	%rd328, %rd17, 3;
	mov.b64 	%rd329, 7;
	cvt.u32.u64 	%r2777, %rd329;
	cvt.u32.u64 	%r2778, %rd19;
	and.b32  	%r2779, %r2778, %r2777;
	mov.b64 	%rd330, 56;
	cvt.u32.u64 	%r2780, %rd330;
	cvt.u32.u64 	%r2781, %rd328;
	and.b32  	%r2782, %r2781, %r2780;
	or.b32  	%r2783, %r2782, %r2779;
	mov.b64 	%rd331, 9130730411292422402;
	shr.u64 	%rd332, %rd331, %r2783;
	and.b64  	%rd333, %rd332, 1;
	mov.b64 	%rd334, 1736168554312260608;
	shr.u64 	%rd335, %rd334, %r2783;
	and.b64  	%rd336, %rd335, 2;
	or.b64  	%rd337, %rd333, %rd336;
	mov.b64 	%rd338, -506390041275138048;
	shr.u64 	%rd339, %rd338, %r2783;
	shl.b64 	%rd340, %rd339, 2;
	and.b64  	%rd341, %rd340, 4;
	or.b64  	%rd342, %rd337, %rd341;
	cvt.u16.u64 	%rs1, %rd342;
	and.b64  	%rd343, %rd17, 7;
	setp.eq.s64 	%p32, %rd343, 1;
	setp.eq.s64 	%p33, %rd19, 4294967288;
	and.pred  	%p34, %p32, %p33;
	mov.b32 	%r39, -8;
	@%p34 bra 	$L__BB5_67;
	cvt.u16.u64 	%rs23, %rd19;
	and.b16  	%rs24, %rs23, 7;
	cvt.u16.u64 	%rs25, %rd17;
	and.b16  	%rs26, %rs25, 7;
	setp.lt.u16 	%p35, %rs24, %rs26;
	selp.b32 	%r39, %r40, %r2778, %p35;
	selp.b32 	%r40, %r2778, %r40, %p35;
	setp.gt.s16 	%p36, %rs1, 3;
	@%p36 bra 	$L__BB5_40;
	setp.gt.s16 	%p40, %rs1, 1;
	@%p40 bra 	$L__BB5_406;
	setp.eq.s16 	%p42, %rs1, 0;
	@%p42 bra 	$L__BB5_34;
	bra.uni 	$L__BB5_67;
$L__BB5_34:
	ld.local.v2.u32 	{%r4525, %r41}, [%rd2+4384];
	sub.s32 	%r4526, %r4525, %r41;
	add.s32 	%r4527, %r4526, 256;
	sub.s32 	%r4528, 256, %r37;
	min.u32 	%r4529, %r4527, %r4528;
	setp.eq.s32 	%p1085, %r4529, 0;
	@%p1085 bra 	$L__BB5_1202;
	and.b32  	%r4530, %r40, 7;
	setp.eq.s32 	%p1086, %r4530, 0;
	selp.b32 	%r46, %r40, %r39, %p1086;
	selp.b32 	%r8191, %r39, %r40, %p1086;
	and.b32  	%r4531, %r46, 7;
	setp.ne.s32 	%p1087, %r4531, 0;
	@%p1087 bra 	$L__BB5_45;
	shl.b32 	%r44, %r8178, 13;
$L__BB5_37:
	and.b32  	%r4532, %r8191, 7;
	setp.ne.s32 	%p1088, %r4532, 0;
	@%p1088 bra 	$L__BB5_55;
$L__BB5_38:
	shr.u32 	%r4533, %r8191, 3;
	shr.u32 	%r53, %r8191, 16;
	setp.ne.s32 	%p1089, %r53, %r8178;
	sub.s32 	%r4534, %r4533, %r44;
	shl.b32 	%r4535, %r4534, 2;
	mov.u32 	%r4536, shared_mem;
	add.s32 	%r4537, %r4536, %r4535;
	add.s32 	%r54, %r4537, 65536;
	mul.wide.u32 	%rd1157, %r4533, 4;
	add.s64 	%rd21, %rd12, %rd1157;
	@%p1089 bra 	$L__BB5_47;
	atom.shared.exch.b32 	%r8188, [%r54], -1;
	bra.uni 	$L__BB5_48;
$L__BB5_40:
	setp.gt.s16 	%p37, %rs1, 5;
	@%p37 bra 	$L__BB5_1046;
	setp.eq.s16 	%p39, %rs1, 4;
	@%p39 bra 	$L__BB5_42;
	bra.uni 	$L__BB5_533;
$L__BB5_42:
	ld.local.v2.u32 	{%r4240, %r504}, [%rd2+4384];
	sub.s32 	%r4241, %r4240, %r504;
	add.s32 	%r4242, %r4241, 256;
	sub.s32 	%r4243, 256, %r37;
	min.u32 	%r4244, %r4242, %r4243;
	setp.lt.u32 	%p977, %r4244, 2;
	@%p977 bra 	$L__BB5_1202;
	shr.u32 	%r505, %r40, 3;
	shr.u32 	%r506, %r40, 16;
	setp.ne.s32 	%p978, %r506, %r8178;
	@%p978 bra 	$L__BB5_469;
	add.s32 	%r9066, %r9066, -1;
	shl.b32 	%r4251, %r8178, 13;
	sub.s32 	%r4252, %r505, %r4251;
	shl.b32 	%r4253, %r4252, 3;
	mov.u32 	%r4254, shared_mem;
	add.s32 	%r4255, %r4254, %r4253;
	atom.shared.exch.b64 	%rd3218, [%r4255], 0;
	bra.uni 	$L__BB5_472;
$L__BB5_45:
	cvt.u64.u32 	%rd1167, %r8191;
	shl.b64 	%rd1168, %rd1167, 32;
	cvt.u64.u32 	%rd1169, %r46;
	or.b64  	%rd20, %rd1168, %rd1169;
	mul.wide.u32 	%rd1170, %r46, 8;
	and.b32  	%r4566, %r8191, 7;
	cvt.u64.u32 	%rd1171, %r4566;
	mov.b64 	%rd1172, 56;
	cvt.u32.u64 	%r4567, %rd1172;
	cvt.u32.u64 	%r4568, %rd1170;
	and.b32  	%r4569, %r4568, %r4567;
	cvt.u32.u64 	%r4570, %rd1171;
	or.b32  	%r4571, %r4569, %r4570;
	mov.b64 	%rd1173, 9130730411292422402;
	shr.u64 	%rd1174, %rd1173, %r4571;
	mov.b64 	%rd1175, 1736168554312260608;
	shr.u64 	%rd1176, %rd1175, %r4571;
	mov.b64 	%rd1177, -506390041275138048;
	shr.u64 	%rd1178, %rd1177, %r4571;
	shl.b64 	%rd1179, %rd1178, 2;
	cvt.u32.u64 	%r4572, %rd1176;
	mov.b64 	%rd1180, 2;
	cvt.u32.u64 	%r4573, %rd1180;
	and.b32  	%r4574, %r4572, %r4573;
	cvt.u32.u64 	%r4575, %rd1174;
	mov.b64 	%rd1181, 1;
	cvt.u32.u64 	%r4576, %rd1181;
	and.b32  	%r4577, %r4575, %r4576;
	or.b32  	%r4578, %r4577, %r4574;
	cvt.u32.u64 	%r4579, %rd1179;
	mov.b64 	%rd1182, 4;
	cvt.u32.u64 	%r4580, %rd1182;
	and.b32  	%r4581, %r4579, %r4580;
	or.b32  	%r4582, %r4578, %r4581;
	mov.b16 	%rs77, 1;
	shl.b16 	%rs78, %rs77, %r4582;
	and.b16  	%rs79, %rs78, 29;
	setp.eq.s16 	%p1109, %rs79, 0;
	@%p1109 bra 	$L__BB5_1205;
	add.s32 	%r4583, %r37, 1;
	st.local.u32 	[%rd2+2328], %r4583;
	shl.b32 	%r4584, %r37, 3;
	cvt.u64.u32 	%rd1183, %r4584;
	and.b64  	%rd1184, %rd1183, 2040;
	add.s64 	%rd1185, %rd2, %rd1184;
	st.local.u64 	[%rd1185+2336], %rd20;
	mov.pred 	%p3100, -1;
	bra.uni 	$L__BB5_1206;
$L__BB5_47:
	atom.global.exch.b32 	%r8188, [%rd21], -1;
$L__BB5_48:
	setp.eq.s32 	%p1090, %r8188, -1;
	@%p1090 bra 	$L__BB5_55;
	setp.ne.s32 	%p1091, %r53, %r8178;
	@%p1091 bra 	$L__BB5_51;
	add.s32 	%r9065, %r9065, -1;
	atom.shared.exch.b32 	%r4545, [%r54], 0;
	bra.uni 	$L__BB5_54;
$L__BB5_51:
	mul.wide.u32 	%rd1158, %r53, 4;
	add.s64 	%rd1159, %rd13, %rd1158;
	atom.global.add.u32 	%r4538, [%rd1159], -1;
	setp.ne.s32 	%p1092, %r4538, 1;
	@%p1092 bra 	$L__BB5_53;
	atom.global.add.u32 	%r4539, [%rd14], 1;
	mul.hi.u32 	%r4540, %r4539, -2147450879;
	shr.u32 	%r4541, %r4540, 15;
	mul.lo.s32 	%r4542, %r4541, 65535;
	sub.s32 	%r4543, %r4539, %r4542;
	mul.wide.u32 	%rd1160, %r4543, 4;
	add.s64 	%rd1161, %rd10, %rd1160;
	st.global.u32 	[%rd1161], %r53;
$L__BB5_53:
	atom.global.exch.b32 	%r4544, [%rd21], 0;
$L__BB5_54:
	and.b32  	%r4546, %r8188, 7;
	setp.eq.s32 	%p1093, %r4546, 0;
	mov.u32 	%r8191, %r8188;
	@%p1093 bra 	$L__BB5_38;
$L__BB5_55:
	shr.u32 	%r4547, %r8191, 2;
	and.b32  	%r4548, %r4547, 1;
	setp.eq.b32 	%p1094, %r4548, 1;
	and.b32  	%r4549, %r8191, 3;
	setp.eq.s32 	%p1095, %r4549, 0;
	or.pred  	%p1096, %p1094, %p1095;
	shr.u32 	%r62, %r46, 16;
	setp.ne.s32 	%p1097, %r62, %r8178;
	shr.u32 	%r4550, %r8191, 16;
	setp.eq.s32 	%p1098, %r4550, %r8178;
	and.pred  	%p1099, %p1097, %p1098;
	and.pred  	%p1100, %p1096, %p1099;
	not.pred 	%p1101, %p1100;
	@%p1101 bra 	$L__BB5_57;
	cvt.u64.u32 	%rd1189, %r8191;
	shl.b64 	%rd1190, %rd1189, 32;
	cvt.u64.u32 	%rd1191, %r46;
	or.b64  	%rd1192, %rd1190, %rd1191;
	ld.local.u32 	%r4587, [%rd2+272];
	add.s32 	%r4588, %r4587, 1;
	st.local.u32 	[%rd2+272], %r4588;
	mul.wide.u32 	%rd1193, %r4587, 8;
	add.s64 	%rd1194, %rd2, %rd1193;
	st.local.u64 	[%rd1194+280], %rd1192;
	mov.pred 	%p3100, -1;
	bra.uni 	$L__BB5_1206;
$L__BB5_57:
	shr.u32 	%r4551, %r46, 3;
	setp.ne.s32 	%p1102, %r62, %r8178;
	sub.s32 	%r4552, %r4551, %r44;
	shl.b32 	%r4553, %r4552, 2;
	mov.u32 	%r4554, shared_mem;
	add.s32 	%r4555, %r4554, %r4553;
	add.s32 	%r63, %r4555, 65536;
	mul.wide.u32 	%rd1162, %r4551, 4;
	add.s64 	%rd22, %rd12, %rd1162;
	@%p1102 bra 	$L__BB5_59;
	atom.shared.exch.b32 	%r8192, [%r63], %r8191;
	bra.uni 	$L__BB5_60;
$L__BB5_59:
	atom.global.exch.b32 	%r8192, [%rd22], %r8191;
$L__BB5_60:
	setp.eq.s32 	%p1104, %r8192, -1;
	mov.pred 	%p3100, -1;
	@%p1104 bra 	$L__BB5_1206;
	setp.ne.s32 	%p1105, %r62, %r8178;
	@%p1105 bra 	$L__BB5_63;
	add.s32 	%r9065, %r9065, -1;
	atom.shared.exch.b32 	%r4563, [%r63], 0;
	bra.uni 	$L__BB5_66;
$L__BB5_63:
	mul.wide.u32 	%rd1163, %r62, 4;
	add.s64 	%rd1164, %rd13, %rd1163;
	atom.global.add.u32 	%r4556, [%rd1164], -1;
	setp.ne.s32 	%p1106, %r4556, 1;
	@%p1106 bra 	$L__BB5_65;
	atom.global.add.u32 	%r4557, [%rd14], 1;
	mul.hi.u32 	%r4558, %r4557, -2147450879;
	shr.u32 	%r4559, %r4558, 15;
	mul.lo.s32 	%r4560, %r4559, 65535;
	sub.s32 	%r4561, %r4557, %r4560;
	mul.wide.u32 	%rd1165, %r4561, 4;
	add.s64 	%rd1166, %rd10, %rd1165;
	st.global.u32 	[%rd1166], %r62;
$L__BB5_65:
	atom.global.exch.b32 	%r4562, [%rd22], 0;
$L__BB5_66:
	and.b32  	%r4564, %r8192, 7;
	setp.eq.s32 	%p1107, %r4564, 0;
	selp.b32 	%r46, %r8192, %r8191, %p1107;
	selp.b32 	%r8191, %r8191, %r8192, %p1107;
	and.b32  	%r4565, %r46, 7;
	setp.eq.s32 	%p1108, %r4565, 0;
	@%p1108 bra 	$L__BB5_37;
	bra.uni 	$L__BB5_45;
$L__BB5_67:
	shr.u32 	%r4589, %r40, 3;
	mul.wide.u32 	%rd1195, %r4589, 568;
	mov.u64 	%rd1196, BOOK;
	add.s64 	%rd1197, %rd1196, %rd1195;
	add.s64 	%rd23, %rd1197, 8;
	ld.global.u8 	%rs80, [%rd1197+40];
	setp.eq.s16 	%p1113, %rs80, 0;
	and.b32  	%r4590, %r39, 7;
	setp.ne.s32 	%p1114, %r4590, 5;
	or.pred  	%p1115, %p1113, %p1114;
	@%p1115 bra 	$L__BB5_130;
	ld.local.v2.u32 	{%r5110, %r73}, [%rd2+4384];
	sub.s32 	%r5111, %r5110, %r73;
	add.s32 	%r5112, %r5111, 256;
	sub.s32 	%r5113, 256, %r37;
	min.u32 	%r5114, %r5112, %r5113;
	setp.lt.u32 	%p1441, %r5114, 2;
	@%p1441 bra 	$L__BB5_1202;
	shr.u32 	%r74, %r39, 3;
	shr.u32 	%r75, %r39, 16;
	setp.ne.s32 	%p1442, %r75, %r8178;
	@%p1442 bra 	$L__BB5_71;
	add.s32 	%r9066, %r9066, -1;
	shl.b32 	%r5121, %r8178, 13;
	sub.s32 	%r5122, %r74, %r5121;
	shl.b32 	%r5123, %r5122, 3;
	mov.u32 	%r5124, shared_mem;
	add.s32 	%r5125, %r5124, %r5123;
	atom.shared.exch.b64 	%rd3216, [%r5125], 0;
	bra.uni 	$L__BB5_74;
$L__BB5_71:
	mul.wide.u32 	%rd1471, %r75, 4;
	add.s64 	%rd1472, %rd13, %rd1471;
	atom.global.add.u32 	%r5115, [%rd1472], -1;
	setp.ne.s32 	%p1443, %r5115, 1;
	@%p1443 bra 	$L__BB5_73;
	atom.global.add.u32 	%r5116, [%rd14], 1;
	mul.hi.u32 	%r5117, %r5116, -2147450879;
	shr.u32 	%r5118, %r5117, 15;
	mul.lo.s32 	%r5119, %r5118, 65535;
	sub.s32 	%r5120, %r5116, %r5119;
	mul.wide.u32 	%rd1473, %r5120, 4;
	add.s64 	%rd1474, %rd10, %rd1473;
	st.global.u32 	[%rd1474], %r75;
$L__BB5_73:
	mul.wide.u32 	%rd1475, %r74, 8;
	add.s64 	%rd1476, %rd18, %rd1475;
	atom.global.exch.b64 	%rd3216, [%rd1476+134217736], 0;
$L__BB5_74:
	cvt.u32.u64 	%r5126, %rd3216;
	{ .reg .b32 tmp; mov.b64 {tmp, %r78}, %rd3216; }
	and.b32  	%r79, %r40, 7;
	setp.eq.s32 	%p1444, %r79, 0;
	selp.b32 	%r84, %r40, %r5126, %p1444;
	selp.b32 	%r8208, %r5126, %r40, %p1444;
	and.b32  	%r5127, %r84, 7;
	setp.ne.s32 	%p1445, %r5127, 0;
	@%p1445 bra 	$L__BB5_79;
	shl.b32 	%r82, %r8178, 13;
$L__BB5_76:
	and.b32  	%r5128, %r8208, 7;
	setp.ne.s32 	%p1446, %r5128, 0;
	@%p1446 bra 	$L__BB5_89;
$L__BB5_77:
	shr.u32 	%r5129, %r8208, 3;
	shr.u32 	%r91, %r8208, 16;
	setp.ne.s32 	%p1447, %r91, %r8178;
	sub.s32 	%r5130, %r5129, %r82;
	shl.b32 	%r5131, %r5130, 2;
	mov.u32 	%r5132, shared_mem;
	add.s32 	%r5133, %r5132, %r5131;
	add.s32 	%r92, %r5133, 65536;
	mul.wide.u32 	%rd1477, %r5129, 4;
	add.s64 	%rd28, %rd12, %rd1477;
	@%p1447 bra 	$L__BB5_81;
	atom.shared.exch.b32 	%r8205, [%r92], -1;
	bra.uni 	$L__BB5_82;
$L__BB5_79:
	cvt.u64.u32 	%rd1487, %r8208;
	shl.b64 	%rd1488, %rd1487, 32;
	cvt.u64.u32 	%rd1489, %r84;
	or.b64  	%rd27, %rd1488, %rd1489;
	mul.wide.u32 	%rd1490, %r84, 8;
	and.b32  	%r5162, %r8208, 7;
	cvt.u64.u32 	%rd1491, %r5162;
	mov.b64 	%rd1492, 56;
	cvt.u32.u64 	%r5163, %rd1492;
	cvt.u32.u64 	%r5164, %rd1490;
	and.b32  	%r5165, %r5164, %r5163;
	cvt.u32.u64 	%r5166, %rd1491;
	or.b32  	%r5167, %r5165, %r5166;
	mov.b64 	%rd1493, 9130730411292422402;
	shr.u64 	%rd1494, %rd1493, %r5167;
	mov.b64 	%rd1495, 1736168554312260608;
	shr.u64 	%rd1496, %rd1495, %r5167;
	mov.b64 	%rd1497, -506390041275138048;
	shr.u64 	%rd1498, %rd1497, %r5167;
	shl.b64 	%rd1499, %rd1498, 2;
	cvt.u32.u64 	%r5168, %rd1496;
	mov.b64 	%rd1500, 2;
	cvt.u32.u64 	%r5169, %rd1500;
	and.b32  	%r5170, %r5168, %r5169;
	cvt.u32.u64 	%r5171, %rd1494;
	mov.b64 	%rd1501, 1;
	cvt.u32.u64 	%r5172, %rd1501;
	and.b32  	%r5173, %r5171, %r5172;
	or.b32  	%r5174, %r5173, %r5170;
	cvt.u32.u64 	%r5175, %rd1499;
	mov.b64 	%rd1502, 4;
	cvt.u32.u64 	%r5176, %rd1502;
	and.b32  	%r5177, %r5175, %r5176;
	or.b32  	%r5178, %r5174, %r5177;
	mov.b16 	%rs87, 1;
	shl.b16 	%rs88, %rs87, %r5178;
	and.b16  	%rs89, %rs88, 29;
	setp.eq.s16 	%p1466, %rs89, 0;
	@%p1466 bra 	$L__BB5_101;
	add.s32 	%r5179, %r37, 1;
	st.local.u32 	[%rd2+2328], %r5179;
	shl.b32 	%r5180, %r37, 3;
	cvt.u64.u32 	%rd1503, %r5180;
	and.b64  	%rd1504, %rd1503, 2040;
	add.s64 	%rd1505, %rd2, %rd1504;
	st.local.u64 	[%rd1505+2336], %rd27;
	bra.uni 	$L__BB5_102;
$L__BB5_81:
	atom.global.exch.b32 	%r8205, [%rd28], -1;
$L__BB5_82:
	setp.eq.s32 	%p1448, %r8205, -1;
	@%p1448 bra 	$L__BB5_89;
	setp.ne.s32 	%p1449, %r91, %r8178;
	@%p1449 bra 	$L__BB5_85;
	add.s32 	%r9065, %r9065, -1;
	atom.shared.exch.b32 	%r5141, [%r92], 0;
	bra.uni 	$L__BB5_88;
$L__BB5_85:
	mul.wide.u32 	%rd1478, %r91, 4;
	add.s64 	%rd1479, %rd13, %rd1478;
	atom.global.add.u32 	%r5134, [%rd1479], -1;
	setp.ne.s32 	%p1450, %r5134, 1;
	@%p1450 bra 	$L__BB5_87;
	atom.global.add.u32 	%r5135, [%rd14], 1;
	mul.hi.u32 	%r5136, %r5135, -2147450879;
	shr.u32 	%r5137, %r5136, 15;
	mul.lo.s32 	%r5138, %r5137, 65535;
	sub.s32 	%r5139, %r5135, %r5138;
	mul.wide.u32 	%rd1480, %r5139, 4;
	add.s64 	%rd1481, %rd10, %rd1480;
	st.global.u32 	[%rd1481], %r91;
$L__BB5_87:
	atom.global.exch.b32 	%r5140, [%rd28], 0;
$L__BB5_88:
	and.b32  	%r5142, %r8205, 7;
	setp.eq.s32 	%p1451, %r5142, 0;
	mov.u32 	%r8208, %r8205;
	@%p1451 bra 	$L__BB5_77;
$L__BB5_89:
	shr.u32 	%r5143, %r8208, 2;
	and.b32  	%r5144, %r5143, 1;
	setp.eq.b32 	%p1452, %r5144, 1;
	and.b32  	%r5145, %r8208, 3;
	setp.eq.s32 	%p1453, %r5145, 0;
	or.pred  	%p1454, %p1452, %p1453;
	shr.u32 	%r100, %r84, 16;
	setp.ne.s32 	%p1455, %r100, %r8178;
	shr.u32 	%r5146, %r8208, 16;
	setp.eq.s32 	%p1456, %r5146, %r8178;
	and.pred  	%p1457, %p1455, %p1456;
	and.pred  	%p1458, %p1454, %p1457;
	not.pred 	%p1459, %p1458;
	@%p1459 bra 	$L__BB5_91;
	cvt.u64.u32 	%rd1509, %r8208;
	shl.b64 	%rd1510, %rd1509, 32;
	cvt.u64.u32 	%rd1511, %r84;
	or.b64  	%rd1512, %rd1510, %rd1511;
	ld.local.u32 	%r5183, [%rd2+272];
	add.s32 	%r5184, %r5183, 1;
	st.local.u32 	[%rd2+272], %r5184;
	mul.wide.u32 	%rd1513, %r5183, 8;
	add.s64 	%rd1514, %rd2, %rd1513;
	st.local.u64 	[%rd1514+280], %rd1512;
	bra.uni 	$L__BB5_102;
$L__BB5_91:
	shr.u32 	%r5147, %r84, 3;
	setp.ne.s32 	%p1460, %r100, %r8178;
	sub.s32 	%r5148, %r5147, %r82;
	shl.b32 	%r5149, %r5148, 2;
	mov.u32 	%r5150, shared_mem;
	add.s32 	%r5151, %r5150, %r5149;
	add.s32 	%r101, %r5151, 65536;
	mul.wide.u32 	%rd1482, %r5147, 4;
	add.s64 	%rd29, %rd12, %rd1482;
	@%p1460 bra 	$L__BB5_93;
	atom.shared.exch.b32 	%r8209, [%r101], %r8208;
	bra.uni 	$L__BB5_94;
$L__BB5_93:
	atom.global.exch.b32 	%r8209, [%rd29], %r8208;
$L__BB5_94:
	setp.eq.s32 	%p1461, %r8209, -1;
	@%p1461 bra 	$L__BB5_102;
	setp.ne.s32 	%p1462, %r100, %r8178;
	@%p1462 bra 	$L__BB5_97;
	add.s32 	%r9065, %r9065, -1;
	atom.shared.exch.b32 	%r5159, [%r101], 0;
	bra.uni 	$L__BB5_100;
$L__BB5_97:
	mul.wide.u32 	%rd1483, %r100, 4;
	add.s64 	%rd1484, %rd13, %rd1483;
	atom.global.add.u32 	%r5152, [%rd1484], -1;
	setp.ne.s32 	%p1463, %r5152, 1;
	@%p1463 bra 	$L__BB5_99;
	atom.global.add.u32 	%r5153, [%rd14], 1;
	mul.hi.u32 	%r5154, %r5153, -2147450879;
	shr.u32 	%r5155, %r5154, 15;
	mul.lo.s32 	%r5156, %r5155, 65535;
	sub.s32 	%r5157, %r5153, %r5156;
	mul.wide.u32 	%rd1485, %r5157, 4;
	add.s64 	%rd1486, %rd10, %rd1485;
	st.global.u32 	[%rd1486], %r100;
$L__BB5_99:
	atom.global.exch.b32 	%r5158, [%rd29], 0;
$L__BB5_100:
	and.b32  	%r5160, %r8209, 7;
	setp.eq.s32 	%p1464, %r5160, 0;
	selp.b32 	%r84, %r8209, %r8208, %p1464;
	selp.b32 	%r8208, %r8208, %r8209, %p1464;
	and.b32  	%r5161, %r84, 7;
	setp.eq.s32 	%p1465, %r5161, 0;
	@%p1465 bra 	$L__BB5_76;
	bra.uni 	$L__BB5_79;
$L__BB5_101:
	add.s32 	%r5181, %r73, 1;
	st.local.u32 	[%rd2+4388], %r5181;
	shl.b32 	%r5182, %r73, 3;
	cvt.u64.u32 	%rd1506, %r5182;
	and.b64  	%rd1507, %rd1506, 2040;
	add.s64 	%rd1508, %rd2, %rd1507;
	st.local.u64 	[%rd1508+4392], %rd27;
$L__BB5_102:
	setp.eq.s32 	%p1467, %r79, 0;
	selp.b32 	%r114, %r40, %r78, %p1467;
	selp.b32 	%r8223, %r78, %r40, %p1467;
	and.b32  	%r5185, %r114, 7;
	setp.ne.s32 	%p1468, %r5185, 0;
	@%p1468 bra 	$L__BB5_107;
	shl.b32 	%r112, %r8178, 13;
$L__BB5_104:
	and.b32  	%r5186, %r8223, 7;
	setp.ne.s32 	%p1469, %r5186, 0;
	@%p1469 bra 	$L__BB5_118;
$L__BB5_105:
	shr.u32 	%r5187, %r8223, 3;
	shr.u32 	%r121, %r8223, 16;
	setp.ne.s32 	%p1470, %r121, %r8178;
	sub.s32 	%r5188, %r5187, %r112;
	shl.b32 	%r5189, %r5188, 2;
	mov.u32 	%r5190, shared_mem;
	add.s32 	%r5191, %r5190, %r5189;
	add.s32 	%r122, %r5191, 65536;
	mul.wide.u32 	%rd1515, %r5187, 4;
	add.s64 	%rd31, %rd12, %rd1515;
	@%p1470 bra 	$L__BB5_110;
	atom.shared.exch.b32 	%r8220, [%r122], -1;
	bra.uni 	$L__BB5_111;
$L__BB5_107:
	cvt.u64.u32 	%rd1525, %r8223;
	shl.b64 	%rd1526, %rd1525, 32;
	cvt.u64.u32 	%rd1527, %r114;
	or.b64  	%rd30, %rd1526, %rd1527;
	mul.wide.u32 	%rd1528, %r114, 8;
	and.b32  	%r5220, %r8223, 7;
	cvt.u64.u32 	%rd1529, %r5220;
	mov.b64 	%rd1530, 56;
	cvt.u32.u64 	%r5221, %rd1530;
	cvt.u32.u64 	%r5222, %rd1528;
	and.b32  	%r5223, %r5222, %r5221;
	cvt.u32.u64 	%r5224, %rd1529;
	or.b32  	%r5225, %r5223, %r5224;
	mov.b64 	%rd1531, 9130730411292422402;
	shr.u64 	%rd1532, %rd1531, %r5225;
	mov.b64 	%rd1533, 1736168554312260608;
	shr.u64 	%rd1534, %rd1533, %r5225;
	mov.b64 	%rd1535, -506390041275138048;
	shr.u64 	%rd1536, %rd1535, %r5225;
	shl.b64 	%rd1537, %rd1536, 2;
	cvt.u32.u64 	%r5226, %rd1534;
	mov.b64 	%rd1538, 2;
	cvt.u32.u64 	%r5227, %rd1538;
	and.b32  	%r5228, %r5226, %r5227;
	cvt.u32.u64 	%r5229, %rd1532;
	mov.b64 	%rd1539, 1;
	cvt.u32.u64 	%r5230, %rd1539;
	and.b32  	%r5231, %r5229, %r5230;
	or.b32  	%r5232, %r5231, %r5228;
	cvt.u32.u64 	%r5233, %rd1537;
	mov.b64 	%rd1540, 4;
	cvt.u32.u64 	%r5234, %rd1540;
	and.b32  	%r5235, %r5233, %r5234;
	or.b32  	%r5236, %r5232, %r5235;
	mov.b16 	%rs90, 1;
	shl.b16 	%rs91, %rs90, %r5236;
	and.b16  	%rs92, %rs91, 29;
	setp.eq.s16 	%p1490, %rs92, 0;
	@%p1490 bra 	$L__BB5_109;
	ld.local.u32 	%r5237, [%rd2+2328];
	add.s32 	%r5238, %r5237, 1;
	st.local.u32 	[%rd2+2328], %r5238;
	shl.b32 	%r5239, %r5237, 3;
	cvt.u64.u32 	%rd1541, %r5239;
	and.b64  	%rd1542, %rd1541, 2040;
	add.s64 	%rd1543, %rd2, %rd1542;
	st.local.u64 	[%rd1543+2336], %rd30;
	mov.pred 	%p3100, 0;
	bra.uni 	$L__BB5_1206;
$L__BB5_109:
	ld.local.u32 	%r5240, [%rd2+4388];
	add.s32 	%r5241, %r5240, 1;
	st.local.u32 	[%rd2+4388], %r5241;
	shl.b32 	%r5242, %r5240, 3;
	cvt.u64.u32 	%rd1544, %r5242;
	and.b64  	%rd1545, %rd1544, 2040;
	add.s64 	%rd1546, %rd2, %rd1545;
	st.local.u64 	[%rd1546+4392], %rd30;
	mov.pred 	%p3100, 0;
	bra.uni 	$L__BB5_1206;
$L__BB5_110:
	atom.global.exch.b32 	%r8220, [%rd31], -1;
$L__BB5_111:
	setp.eq.s32 	%p1471, %r8220, -1;
	@%p1471 bra 	$L__BB5_118;
	setp.ne.s32 	%p1472, %r121, %r8178;
	@%p1472 bra 	$L__BB5_114;
	add.s32 	%r9065, %r9065, -1;
	atom.shared.exch.b32 	%r5199, [%r122], 0;
	bra.uni 	$L__BB5_117;
$L__BB5_114:
	mul.wide.u32 	%rd1516, %r121, 4;
	add.s64 	%rd1517, %rd13, %rd1516;
	atom.global.add.u32 	%r5192, [%rd1517], -1;
	setp.ne.s32 	%p1473, %r5192, 1;
	@%p1473 bra 	$L__BB5_116;
	atom.global.add.u32 	%r5193, [%rd14], 1;
	mul.hi.u32 	%r5194, %r5193, -2147450879;
	shr.u32 	%r5195, %r5194, 15;
	mul.lo.s32 	%r5196, %r5195, 65535;
	sub.s32 	%r5197, %r5193, %r5196;
	mul.wide.u32 	%rd1518, %r5197, 4;
	add.s64 	%rd1519, %rd10, %rd1518;
	st.global.u32 	[%rd1519], %r121;
$L__BB5_116:
	atom.global.exch.b32 	%r5198, [%rd31], 0;
$L__BB5_117:
	and.b32  	%r5200, %r8220, 7;
	setp.eq.s32 	%p1474, %r5200, 0;
	mov.u32 	%r8223, %r8220;
	@%p1474 bra 	$L__BB5_105;
$L__BB5_118:
	shr.u32 	%r5201, %r8223, 2;
	and.b32  	%r5202, %r5201, 1;
	setp.eq.b32 	%p1475, %r5202, 1;
	and.b32  	%r5203, %r8223, 3;
	setp.eq.s32 	%p1476, %r5203, 0;
	or.pred  	%p1477, %p1475, %p1476;
	shr.u32 	%r130, %r114, 16;
	setp.ne.s32 	%p1478, %r130, %r8178;
	shr.u32 	%r5204, %r8223, 16;
	setp.eq.s32 	%p1479, %r5204, %r8178;
	and.pred  	%p1480, %p1478, %p1479;
	and.pred  	%p1481, %p1477, %p1480;
	not.pred 	%p1482, %p1481;
	@%p1482 bra 	$L__BB5_120;
	cvt.u64.u32 	%rd1547, %r8223;
	shl.b64 	%rd1548, %rd1547, 32;
	cvt.u64.u32 	%rd1549, %r114;
	or.b64  	%rd1550, %rd1548, %rd1549;
	ld.local.u32 	%r5243, [%rd2+272];
	add.s32 	%r5244, %r5243, 1;
	st.local.u32 	[%rd2+272], %r5244;
	mul.wide.u32 	%rd1551, %r5243, 8;
	add.s64 	%rd1552, %rd2, %rd1551;
	st.local.u64 	[%rd1552+280], %rd1550;
	mov.pred 	%p3100, 0;
	bra.uni 	$L__BB5_1206;
$L__BB5_120:
	shr.u32 	%r5205, %r114, 3;
	setp.ne.s32 	%p1483, %r130, %r8178;
	sub.s32 	%r5206, %r5205, %r112;
	shl.b32 	%r5207, %r5206, 2;
	mov.u32 	%r5208, shared_mem;
	add.s32 	%r5209, %r5208, %r5207;
	add.s32 	%r131, %r5209, 65536;
	mul.wide.u32 	%rd1520, %r5205, 4;
	add.s64 	%rd32, %rd12, %rd1520;
	@%p1483 bra 	$L__BB5_122;
	atom.shared.exch.b32 	%r8224, [%r131], %r8223;
	bra.uni 	$L__BB5_123;
$L__BB5_122:
	atom.global.exch.b32 	%r8224, [%rd32], %r8223;
$L__BB5_123:
	setp.eq.s32 	%p1485, %r8224, -1;
	mov.pred 	%p3100, 0;
	@%p1485 bra 	$L__BB5_1206;
	setp.ne.s32 	%p1486, %r130, %r8178;
	@%p1486 bra 	$L__BB5_126;
	add.s32 	%r9065, %r9065, -1;
	atom.shared.exch.b32 	%r5217, [%r131], 0;
	bra.uni 	$L__BB5_129;
$L__BB5_126:
	mul.wide.u32 	%rd1521, %r130, 4;
	add.s64 	%rd1522, %rd13, %rd1521;
	atom.global.add.u32 	%r5210, [%rd1522], -1;
	setp.ne.s32 	%p1487, %r5210, 1;
	@%p1487 bra 	$L__BB5_128;
	atom.global.add.u32 	%r5211, [%rd14], 1;
	mul.hi.u32 	%r5212, %r5211, -2147450879;
	shr.u32 	%r5213, %r5212, 15;
	mul.lo.s32 	%r5214, %r5213, 65535;
	sub.s32 	%r5215, %r5211, %r5214;
	mul.wide.u32 	%rd1523, %r5215, 4;
	add.s64 	%rd1524, %rd10, %rd1523;
	st.global.u32 	[%rd1524], %r130;
$L__BB5_128:
	atom.global.exch.b32 	%r5216, [%rd32], 0;
$L__BB5_129:
	and.b32  	%r5218, %r8224, 7;
	setp.eq.s32 	%p1488, %r5218, 0;
	selp.b32 	%r114, %r8224, %r8223, %p1488;
	selp.b32 	%r8223, %r8223, %r8224, %p1488;
	and.b32  	%r5219, %r114, 7;
	setp.eq.s32 	%p1489, %r5219, 0;
	@%p1489 bra 	$L__BB5_104;
	bra.uni 	$L__BB5_107;
$L__BB5_130:
	ld.global.u32 	%r139, [%rd23+36];
	ld.global.v2.u32 	{%r140, %r141}, [%rd23+40];
	ld.local.v2.u32 	{%r4592, %r4593}, [%rd2+4384];
	sub.s32 	%r4594, %r4592, %r4593;
	add.s32 	%r4595, %r4594, 256;
	sub.s32 	%r4596, 256, %r37;
	min.u32 	%r142, %r4595, %r4596;
	and.b32  	%r143, %r140, 255;
	shl.b32 	%r144, %r8178, 13;
	ld.local.u32 	%r145, [%rd2+4];
	setp.eq.s32 	%p1116, %r143, 0;
	mov.b32 	%r8258, 0;
	mov.u32 	%r8257, %r145;
	@%p1116 bra 	$L__BB5_226;
	shl.b32 	%r4598, %r145, 3;
	mov.u32 	%r4599, shared_mem;
	add.s32 	%r4600, %r4599, %r4598;
	ld.shared.u64 	%rd1198, [%r4600];
	setp.ne.s64 	%p1117, %rd1198, 0;
	setp.eq.s32 	%p1118, %r145, 0;
	or.pred  	%p1119, %p1118, %p1117;
	mov.b32 	%r8226, 0;
	@%p1119 bra 	$L__BB5_133;
	add.s32 	%r4602, %r145, %r144;
	st.local.u32 	[%rd2+16], %r4602;
	mov.b32 	%r8226, 1;
$L__BB5_133:
	add.s32 	%r4604, %r145, 256;
	and.b32  	%r8257, %r4604, 8191;
	setp.ge.u32 	%p1120, %r8226, %r143;
	mov.b32 	%r8258, 1;
	@%p1120 bra 	$L__BB5_226;
	shl.b32 	%r4605, %r8257, 3;
	add.s32 	%r4607, %r4599, %r4605;
	ld.shared.u64 	%rd1199, [%r4607];
	setp.ne.s64 	%p1121, %rd1199, 0;
	and.b32  	%r148, %r145, 8191;
	setp.eq.s32 	%p1122, %r148, 7936;
	or.pred  	%p1123, %p1122, %p1121;
	mov.u32 	%r8258, %r8226;
	@%p1123 bra 	$L__BB5_136;
	add.s32 	%r4608, %r8257, %r144;
	add.s32 	%r8258, %r8226, 1;
	mul.wide.u32 	%rd1200, %r8226, 4;
	add.s64 	%rd1201, %rd2, %rd1200;
	st.local.u32 	[%rd1201+16], %r4608;
$L__BB5_136:
	add.s32 	%r4609, %r145, 512;
	and.b32  	%r8257, %r4609, 8191;
	setp.ge.u32 	%p1124, %r8258, %r143;
	@%p1124 bra 	$L__BB5_226;
	shl.b32 	%r4610, %r8257, 3;
	add.s32 	%r4612, %r4599, %r4610;
	ld.shared.u64 	%rd1202, [%r4612];
	setp.ne.s64 	%p1125, %rd1202, 0;
	setp.eq.s32 	%p1126, %r148, 7680;
	or.pred  	%p1127, %p1126, %p1125;
	@%p1127 bra 	$L__BB5_139;
	add.s32 	%r4613, %r8257, %r144;
	add.s32 	%r152, %r8258, 1;
	mul.wide.u32 	%rd1203, %r8258, 4;
	add.s64 	%rd1204, %rd2, %rd1203;
	st.local.u32 	[%rd1204+16], %r4613;
	mov.u32 	%r8258, %r152;
$L__BB5_139:
	add.s32 	%r4614, %r145, 768;
	and.b32  	%r8257, %r4614, 8191;
	setp.ge.u32 	%p1128, %r8258, %r143;
	@%p1128 bra 	$L__BB5_226;
	shl.b32 	%r4615, %r8257, 3;
	add.s32 	%r4617, %r4599, %r4615;
	ld.shared.u64 	%rd1205, [%r4617];
	setp.ne.s64 	%p1129, %rd1205, 0;
	setp.eq.s32 	%p1130, %r148, 7424;
	or.pred  	%p1131, %p1130, %p1129;
	@%p1131 bra 	$L__BB5_142;
	add.s32 	%r4618, %r8257, %r144;
	add.s32 	%r155, %r8258, 1;
	mul.wide.u32 	%rd1206, %r8258, 4;
	add.s64 	%rd1207, %rd2, %rd1206;
	st.local.u32 	[%rd1207+16], %r4618;
	mov.u32 	%r8258, %r155;
$L__BB5_142:
	add.s32 	%r4619, %r145, 1024;
	and.b32  	%r8257, %r4619, 8191;
	setp.ge.u32 	%p1132, %r8258, %r143;
	@%p1132 bra 	$L__BB5_226;
	shl.b32 	%r4620, %r8257, 3;
	add.s32 	%r4622, %r4599, %r4620;
	ld.shared.u64 	%rd1208, [%r4622];
	setp.ne.s64 	%p1133, %rd1208, 0;
	setp.eq.s32 	%p1134, %r148, 7168;
	or.pred  	%p1135, %p1134, %p1133;
	@%p1135 bra 	$L__BB5_145;
	add.s32 	%r4623, %r8257, %r144;
	add.s32 	%r158, %r8258, 1;
	mul.wide.u32 	%rd1209, %r8258, 4;
	add.s64 	%rd1210, %rd2, %rd1209;
	st.local.u32 	[%rd1210+16], %r4623;
	mov.u32 	%r8258, %r158;
$L__BB5_145:
	add.s32 	%r4624, %r145, 1280;
	and.b32  	%r8257, %r4624, 8191;
	setp.ge.u32 	%p1136, %r8258, %r143;
	@%p1136 bra 	$L__BB5_226;
	shl.b32 	%r4625, %r8257, 3;
	add.s32 	%r4627, %r4599, %r4625;
	ld.shared.u64 	%rd1211, [%r4627];
	setp.ne.s64 	%p1137, %rd1211, 0;
	setp.eq.s32 	%p1138, %r148, 6912;
	or.pred  	%p1139, %p1138, %p1137;
	@%p1139 bra 	$L__BB5_148;
	add.s32 	%r4628, %r8257, %r144;
	add.s32 	%r161, %r8258, 1;
	mul.wide.u32 	%rd1212, %r8258, 4;
	add.s64 	%rd1213, %rd2, %rd1212;
	st.local.u32 	[%rd1213+16], %r4628;
	mov.u32 	%r8258, %r161;
$L__BB5_148:
	add.s32 	%r4629, %r145, 1536;
	and.b32  	%r8257, %r4629, 8191;
	setp.ge.u32 	%p1140, %r8258, %r143;
	@%p1140 bra 	$L__BB5_226;
	shl.b32 	%r4630, %r8257, 3;
	add.s32 	%r4632, %r4599, %r4630;
	ld.shared.u64 	%rd1214, [%r4632];
	setp.ne.s64 	%p1141, %rd1214, 0;
	setp.eq.s32 	%p1142, %r148, 6656;
	or.pred  	%p1143, %p1142, %p1141;
	@%p1143 bra 	$L__BB5_151;
	add.s32 	%r4633, %r8257, %r144;
	add.s32 	%r164, %r8258, 1;
	mul.wide.u32 	%rd1215, %r8258, 4;
	add.s64 	%rd1216, %rd2, %rd1215;
	st.local.u32 	[%rd1216+16], %r4633;
	mov.u32 	%r8258, %r164;
$L__BB5_151:
	add.s32 	%r4634, %r145, 1792;
	and.b32  	%r8257, %r4634, 8191;
	setp.ge.u32 	%p1144, %r8258, %r143;
	@%p1144 bra 	$L__BB5_226;
	shl.b32 	%r4635, %r8257, 3;
	add.s32 	%r4637, %r4599, %r4635;
	ld.shared.u64 	%rd1217, [%r4637];
	setp.ne.s64 	%p1145, %rd1217, 0;
	setp.eq.s32 	%p1146, %r148, 6400;
	or.pred  	%p1147, %p1146, %p1145;
	@%p1147 bra 	$L__BB5_154;
	add.s32 	%r4638, %r8257, %r144;
	add.s32 	%r167, %r8258, 1;
	mul.wide.u32 	%rd1218, %r8258, 4;
	add.s64 	%rd1219, %rd2, %rd1218;
	st.local.u32 	[%rd1219+16], %r4638;
	mov.u32 	%r8258, %r167;
$L__BB5_154:
	add.s32 	%r4639, %r145, 2048;
	and.b32  	%r8257, %r4639, 8191;
	setp.ge.u32 	%p1148, %r8258, %r143;
	@%p1148 bra 	$L__BB5_226;
	shl.b32 	%r4640, %r8257, 3;
	add.s32 	%r4642, %r4599, %r4640;
	ld.shared.u64 	%rd1220, [%r4642];
	setp.ne.s64 	%p1149, %rd1220, 0;
	setp.eq.s32 	%p1150, %r148, 6144;
	or.pred  	%p1151, %p1150, %p1149;
	@%p1151 bra 	$L__BB5_157;
	add.s32 	%r4643, %r8257, %r144;
	add.s32 	%r170, %r8258, 1;
	mul.wide.u32 	%rd1221, %r8258, 4;
	add.s64 	%rd1222, %rd2, %rd1221;
	st.local.u32 	[%rd1222+16], %r4643;
	mov.u32 	%r8258, %r170;
$L__BB5_157:
	add.s32 	%r4644, %r145, 2304;
	and.b32  	%r8257, %r4644, 8191;
	setp.ge.u32 	%p1152, %r8258, %r143;
	@%p1152 bra 	$L__BB5_226;
	shl.b32 	%r4645, %r8257, 3;
	add.s32 	%r4647, %r4599, %r4645;
	ld.shared.u64 	%rd1223, [%r4647];
	setp.ne.s64 	%p1153, %rd1223, 0;
	setp.eq.s32 	%p1154, %r148, 5888;
	or.pred  	%p1155, %p1154, %p1153;
	@%p1155 bra 	$L__BB5_160;
	add.s32 	%r4648, %r8257, %r144;
	add.s32 	%r173, %r8258, 1;
	mul.wide.u32 	%rd1224, %r8258, 4;
	add.s64 	%rd1225, %rd2, %rd1224;
	st.local.u32 	[%rd1225+16], %r4648;
	mov.u32 	%r8258, %r173;
$L__BB5_160:
	add.s32 	%r4649, %r145, 2560;
	and.b32  	%r8257, %r4649, 8191;
	setp.ge.u32 	%p1156, %r8258, %r143;
	@%p1156 bra 	$L__BB5_226;
	shl.b32 	%r4650, %r8257, 3;
	add.s32 	%r4652, %r4599, %r4650;
	ld.shared.u64 	%rd1226, [%r4652];
	setp.ne.s64 	%p1157, %rd1226, 0;
	setp.eq.s32 	%p1158, %r148, 5632;
	or.pred  	%p1159, %p1158, %p1157;
	@%p1159 bra 	$L__BB5_163;
	add.s32 	%r4653, %r8257, %r144;
	add.s32 	%r176, %r8258, 1;
	mul.wide.u32 	%rd1227, %r8258, 4;
	add.s64 	%rd1228, %rd2, %rd1227;
	st.local.u32 	[%rd1228+16], %r4653;
	mov.u32 	%r8258, %r176;
$L__BB5_163:
	add.s32 	%r4654, %r145, 2816;
	and.b32  	%r8257, %r4654, 8191;
	setp.ge.u32 	%p1160, %r8258, %r143;
	@%p1160 bra 	$L__BB5_226;
	shl.b32 	%r4655, %r8257, 3;
	add.s32 	%r4657, %r4599, %r4655;
	ld.shared.u64 	%rd1229, [%r4657];
	setp.ne.s64 	%p1161, %rd1229, 0;
	setp.eq.s32 	%p1162, %r148, 5376;
	or.pred  	%p1163, %p1162, %p1161;
	@%p1163 bra 	$L__BB5_166;
	add.s32 	%r4658, %r8257, %r144;
	add.s32 	%r179, %r8258, 1;
	mul.wide.u32 	%rd1230, %r8258, 4;
	add.s64 	%rd1231, %rd2, %rd1230;
	st.local.u32 	[%rd1231+16], %r4658;
	mov.u32 	%r8258, %r179;
$L__BB5_166:
	add.s32 	%r4659, %r145, 3072;
	and.b32  	%r8257, %r4659, 8191;
	setp.ge.u32 	%p1164, %r8258, %r143;
	@%p1164 bra 	$L__BB5_226;
	shl.b32 	%r4660, %r8257, 3;
	add.s32 	%r4662, %r4599, %r4660;
	ld.shared.u64 	%rd1232, [%r4662];
	setp.ne.s64 	%p1165, %rd1232, 0;
	setp.eq.s32 	%p1166, %r148, 5120;
	or.pred  	%p1167, %p1166, %p1165;
	@%p1167 bra 	$L__BB5_169;
	add.s32 	%r4663, %r8257, %r144;
	add.s32 	%r182, %r8258, 1;
	mul.wide.u32 	%rd1233, %r8258, 4;
	add.s64 	%rd1234, %rd2, %rd1233;
	st.local.u32 	[%rd1234+16], %r4663;
	mov.u32 	%r8258, %r182;
$L__BB5_169:
	add.s32 	%r4664, %r145, 3328;
	and.b32  	%r8257, %r4664, 8191;
	setp.ge.u32 	%p1168, %r8258, %r143;
	@%p1168 bra 	$L__BB5_226;
	shl.b32 	%r4665, %r8257, 3;
	add.s32 	%r4667, %r4599, %r4665;
	ld.shared.u64 	%rd1235, [%r4667];
	setp.ne.s64 	%p1169, %rd1235, 0;
	setp.eq.s32 	%p1170, %r148, 4864;
	or.pred  	%p1171, %p1170, %p1169;
	@%p1171 bra 	$L__BB5_172;
	add.s32 	%r4668, %r8257, %r144;
	add.s32 	%r185, %r8258, 1;
	mul.wide.u32 	%rd1236, %r8258, 4;
	add.s64 	%rd1237, %rd2, %rd1236;
	st.local.u32 	[%rd1237+16], %r4668;
	mov.u32 	%r8258, %r185;
$L__BB5_172:
	add.s32 	%r4669, %r145, 3584;
	and.b32  	%r8257, %r4669, 8191;
	setp.ge.u32 	%p1172, %r8258, %r143;
	@%p1172 bra 	$L__BB5_226;
	shl.b32 	%r4670, %r8257, 3;
	add.s32 	%r4672, %r4599, %r4670;
	ld.shared.u64 	%rd1238, [%r4672];
	setp.ne.s64 	%p1173, %rd1238, 0;
	setp.eq.s32 	%p1174, %r148, 4608;
	or.pred  	%p1175, %p1174, %p1173;
	@%p1175 bra 	$L__BB5_175;
	add.s32 	%r4673, %r8257, %r144;
	add.s32 	%r188, %r8258, 1;
	mul.wide.u32 	%rd1239, %r8258, 4;
	add.s64 	%rd1240, %rd2, %rd1239;
	st.local.u32 	[%rd1240+16], %r4673;
	mov.u32 	%r8258, %r188;
$L__BB5_175:
	add.s32 	%r4674, %r145, 3840;
	and.b32  	%r8257, %r4674, 8191;
	setp.ge.u32 	%p1176, %r8258, %r143;
	@%p1176 bra 	$L__BB5_226;
	shl.b32 	%r4675, %r8257, 3;
	add.s32 	%r4677, %r4599, %r4675;
	ld.shared.u64 	%rd1241, [%r4677];
	setp.ne.s64 	%p1177, %rd1241, 0;
	setp.eq.s32 	%p1178, %r148, 4352;
	or.pred  	%p1179, %p1178, %p1177;
	@%p1179 bra 	$L__BB5_178;
	add.s32 	%r4678, %r8257, %r144;
	add.s32 	%r191, %r8258, 1;
	mul.wide.u32 	%rd1242, %r8258, 4;
	add.s64 	%rd1243, %rd2, %rd1242;
	st.local.u32 	[%rd1243+16], %r4678;
	mov.u32 	%r8258, %r191;
$L__BB5_178:
	xor.b32  	%r193, %r148, 4096;
	setp.ge.u32 	%p1180, %r8258, %r143;
	mov.u32 	%r8257, %r193;
	@%p1180 bra 	$L__BB5_226;
	shl.b32 	%r4679, %r193, 3;
	add.s32 	%r4681, %r4599, %r4679;
	ld.shared.u64 	%rd1244, [%r4681];
	setp.ne.s64 	%p1181, %rd1244, 0;
	setp.eq.s32 	%p1182, %r148, 4096;
	or.pred  	%p1183, %p1182, %p1181;
	@%p1183 bra 	$L__BB5_181;
	add.s32 	%r4682, %r193, %r144;
	add.s32 	%r194, %r8258, 1;
	mul.wide.u32 	%rd1245, %r8258, 4;
	add.s64 	%rd1246, %rd2, %rd1245;
	st.local.u32 	[%rd1246+16], %r4682;
	mov.u32 	%r8258, %r194;
$L__BB5_181:
	add.s32 	%r4683, %r193, 256;
	and.b32  	%r8257, %r4683, 8191;
	setp.ge.u32 	%p1184, %r8258, %r143;
	@%p1184 bra 	$L__BB5_226;
	shl.b32 	%r4684, %r8257, 3;
	add.s32 	%r4686, %r4599, %r4684;
	ld.shared.u64 	%rd1247, [%r4686];
	setp.ne.s64 	%p1185, %rd1247, 0;
	setp.eq.s32 	%p1186, %r148, 3840;
	or.pred  	%p1187, %p1186, %p1185;
	@%p1187 bra 	$L__BB5_184;
	add.s32 	%r4687, %r8257, %r144;
	add.s32 	%r197, %r8258, 1;
	mul.wide.u32 	%rd1248, %r8258, 4;
	add.s64 	%rd1249, %rd2, %rd1248;
	st.local.u32 	[%rd1249+16], %r4687;
	mov.u32 	%r8258, %r197;
$L__BB5_184:
	add.s32 	%r4688, %r193, 512;
	and.b32  	%r8257, %r4688, 8191;
	setp.ge.u32 	%p1188, %r8258, %r143;
	@%p1188 bra 	$L__BB5_226;
	shl.b32 	%r4689, %r8257, 3;
	add.s32 	%r4691, %r4599, %r4689;
	ld.shared.u64 	%rd1250, [%r4691];
	setp.ne.s64 	%p1189, %rd1250, 0;
	setp.eq.s32 	%p1190, %r148, 3584;
	or.pred  	%p1191, %p1190, %p1189;
	@%p1191 bra 	$L__BB5_187;
	add.s32 	%r4692, %r8257, %r144;
	add.s32 	%r200, %r8258, 1;
	mul.wide.u32 	%rd1251, %r8258, 4;
	add.s64 	%rd1252, %rd2, %rd1251;
	st.local.u32 	[%rd1252+16], %r4692;
	mov.u32 	%r8258, %r200;
$L__BB5_187:
	add.s32 	%r4693, %r193, 768;
	and.b32  	%r8257, %r4693, 8191;
	setp.ge.u32 	%p1192, %r8258, %r143;
	@%p1192 bra 	$L__BB5_226;
	shl.b32 	%r4694, %r8257, 3;
	add.s32 	%r4696, %r4599, %r4694;
	ld.shared.u64 	%rd1253, [%r4696];
	setp.ne.s64 	%p1193, %rd1253, 0;
	setp.eq.s32 	%p1194, %r148, 3328;
	or.pred  	%p1195, %p1194, %p1193;
	@%p1195 bra 	$L__BB5_190;
	add.s32 	%r4697, %r8257, %r144;
	add.s32 	%r203, %r8258, 1;
	mul.wide.u32 	%rd1254, %r8258, 4;
	add.s64 	%rd1255, %rd2, %rd1254;
	st.local.u32 	[%rd1255+16], %r4697;
	mov.u32 	%r8258, %r203;
$L__BB5_190:
	add.s32 	%r4698, %r193, 1024;
	and.b32  	%r8257, %r4698, 8191;
	setp.ge.u32 	%p1196, %r8258, %r143;
	@%p1196 bra 	$L__BB5_226;
	shl.b32 	%r4699, %r8257, 3;
	add.s32 	%r4701, %r4599, %r4699;
	ld.shared.u64 	%rd1256, [%r4701];
	setp.ne.s64 	%p1197, %rd1256, 0;
	setp.eq.s32 	%p1198, %r148, 3072;
	or.pred  	%p1199, %p1198, %p1197;
	@%p1199 bra 	$L__BB5_193;
	add.s32 	%r4702, %r8257, %r144;
	add.s32 	%r206, %r8258, 1;
	mul.wide.u32 	%rd1257, %r8258, 4;
	add.s64 	%rd1258, %rd2, %rd1257;
	st.local.u32 	[%rd1258+16], %r4702;
	mov.u32 	%r8258, %r206;
$L__BB5_193:
	add.s32 	%r4703, %r193, 1280;
	and.b32  	%r8257, %r4703, 8191;
	setp.ge.u32 	%p1200, %r8258, %r143;
	@%p1200 bra 	$L__BB5_226;
	shl.b32 	%r4704, %r8257, 3;
	add.s32 	%r4706, %r4599, %r4704;
	ld.shared.u64 	%rd1259, [%r4706];
	setp.ne.s64 	%p1201, %rd1259, 0;
	setp.eq.s32 	%p1202, %r148, 2816;
	or.pred  	%p1203, %p1202, %p1201;
	@%p1203 bra 	$L__BB5_196;
	add.s32 	%r4707, %r8257, %r144;
	add.s32 	%r209, %r8258, 1;
	mul.wide.u32 	%rd1260, %r8258, 4;
	add.s64 	%rd1261, %rd2, %rd1260;
	st.local.u32 	[%rd1261+16], %r4707;
	mov.u32 	%r8258, %r209;
$L__BB5_196:
	add.s32 	%r4708, %r193, 1536;
	and.b32  	%r8257, %r4708, 8191;
	setp.ge.u32 	%p1204, %r8258, %r143;
	@%p1204 bra 	$L__BB5_226;
	shl.b32 	%r4709, %r8257, 3;
	add.s32 	%r4711, %r4599, %r4709;
	ld.shared.u64 	%rd1262, [%r4711];
	setp.ne.s64 	%p1205, %rd1262, 0;
	setp.eq.s32 	%p1206, %r148, 2560;
	or.pred  	%p1207, %p1206, %p1205;
	@%p1207 bra 	$L__BB5_199;
	add.s32 	%r4712, %r8257, %r144;
	add.s32 	%r212, %r8258, 1;
	mul.wide.u32 	%rd1263, %r8258, 4;
	add.s64 	%rd1264, %rd2, %rd1263;
	st.local.u32 	[%rd1264+16], %r4712;
	mov.u32 	%r8258, %r212;
$L__BB5_199:
	add.s32 	%r4713, %r193, 1792;
	and.b32  	%r8257, %r4713, 8191;
	setp.ge.u32 	%p1208, %r8258, %r143;
	@%p1208 bra 	$L__BB5_226;
	shl.b32 	%r4714, %r8257, 3;
	add.s32 	%r4716, %r4599, %r4714;
	ld.shared.u64 	%rd1265, [%r4716];
	setp.ne.s64 	%p1209, %rd1265, 0;
	setp.eq.s32 	%p1210, %r148, 2304;
	or.pred  	%p1211, %p1210, %p1209;
	@%p1211 bra 	$L__BB5_202;
	add.s32 	%r4717, %r8257, %r144;
	add.s32 	%r215, %r8258, 1;
	mul.wide.u32 	%rd1266, %r8258, 4;
	add.s64 	%rd1267, %rd2, %rd1266;
	st.local.u32 	[%rd1267+16], %r4717;
	mov.u32 	%r8258, %r215;
$L__BB5_202:
	add.s32 	%r4718, %r193, 2048;
	and.b32  	%r8257, %r4718, 8191;
	setp.ge.u32 	%p1212, %r8258, %r143;
	@%p1212 bra 	$L__BB5_226;
	shl.b32 	%r4719, %r8257, 3;
	add.s32 	%r4721, %r4599, %r4719;
	ld.shared.u64 	%rd1268, [%r4721];
	setp.ne.s64 	%p1213, %rd1268, 0;
	setp.eq.s32 	%p1214, %r148, 2048;
	or.pred  	%p1215, %p1214, %p1213;
	@%p1215 bra 	$L__BB5_205;
	add.s32 	%r4722, %r8257, %r144;
	add.s32 	%r218, %r8258, 1;
	mul.wide.u32 	%rd1269, %r8258, 4;
	add.s64 	%rd1270, %rd2, %rd1269;
	st.local.u32 	[%rd1270+16], %r4722;
	mov.u32 	%r8258, %r218;
$L__BB5_205:
	add.s32 	%r4723, %r193, 2304;
	and.b32  	%r8257, %r4723, 8191;
	setp.ge.u32 	%p1216, %r8258, %r143;
	@%p1216 bra 	$L__BB5_226;
	shl.b32 	%r4724, %r8257, 3;
	add.s32 	%r4726, %r4599, %r4724;
	ld.shared.u64 	%rd1271, [%r4726];
	setp.ne.s64 	%p1217, %rd1271, 0;
	setp.eq.s32 	%p1218, %r148, 1792;
	or.pred  	%p1219, %p1218, %p1217;
	@%p1219 bra 	$L__BB5_208;
	add.s32 	%r4727, %r8257, %r144;
	add.s32 	%r221, %r8258, 1;
	mul.wide.u32 	%rd1272, %r8258, 4;
	add.s64 	%rd1273, %rd2, %rd1272;
	st.local.u32 	[%rd1273+16], %r4727;
	mov.u32 	%r8258, %r221;
$L__BB5_208:
	add.s32 	%r4728, %r193, 2560;
	and.b32  	%r8257, %r4728, 8191;
	setp.ge.u32 	%p1220, %r8258, %r143;
	@%p1220 bra 	$L__BB5_226;
	shl.b32 	%r4729, %r8257, 3;
	add.s32 	%r4731, %r4599, %r4729;
	ld.shared.u64 	%rd1274, [%r4731];
	setp.ne.s64 	%p1221, %rd1274, 0;
	setp.eq.s32 	%p1222, %r148, 1536;
	or.pred  	%p1223, %p1222, %p1221;
	@%p1223 bra 	$L__BB5_211;
	add.s32 	%r4732, %r8257, %r144;
	add.s32 	%r224, %r8258, 1;
	mul.wide.u32 	%rd1275, %r8258, 4;
	add.s64 	%rd1276, %rd2, %rd1275;
	st.local.u32 	[%rd1276+16], %r4732;
	mov.u32 	%r8258, %r224;
$L__BB5_211:
	add.s32 	%r4733, %r193, 2816;
	and.b32  	%r8257, %r4733, 8191;
	setp.ge.u32 	%p1224, %r8258, %r143;
	@%p1224 bra 	$L__BB5_226;
	shl.b32 	%r4734, %r8257, 3;
	add.s32 	%r4736, %r4599, %r4734;
	ld.shared.u64 	%rd1277, [%r4736];
	setp.ne.s64 	%p1225, %rd1277, 0;
	setp.eq.s32 	%p1226, %r148, 1280;
	or.pred  	%p1227, %p1226, %p1225;
	@%p1227 bra 	$L__BB5_214;
	add.s32 	%r4737, %r8257, %r144;
	add.s32 	%r227, %r8258, 1;
	mul.wide.u32 	%rd1278, %r8258, 4;
	add.s64 	%rd1279, %rd2, %rd1278;
	st.local.u32 	[%rd1279+16], %r4737;
	mov.u32 	%r8258, %r227;
$L__BB5_214:
	add.s32 	%r4738, %r193, 3072;
	and.b32  	%r8257, %r4738, 8191;
	setp.ge.u32 	%p1228, %r8258, %r143;
	@%p1228 bra 	$L__BB5_226;
	shl.b32 	%r4739, %r8257, 3;
	add.s32 	%r4741, %r4599, %r4739;
	ld.shared.u64 	%rd1280, [%r4741];
	setp.ne.s64 	%p1229, %rd1280, 0;
	setp.eq.s32 	%p1230, %r148, 1024;
	or.pred  	%p1231, %p1230, %p1229;
	@%p1231 bra 	$L__BB5_217;
	add.s32 	%r4742, %r8257, %r144;
	add.s32 	%r230, %r8258, 1;
	mul.wide.u32 	%rd1281, %r8258, 4;
	add.s64 	%rd1282, %rd2, %rd1281;
	st.local.u32 	[%rd1282+16], %r4742;
	mov.u32 	%r8258, %r230;
$L__BB5_217:
	add.s32 	%r4743, %r193, 3328;
	and.b32  	%r8257, %r4743, 8191;
	setp.ge.u32 	%p1232, %r8258, %r143;
	@%p1232 bra 	$L__BB5_226;
	shl.b32 	%r4744, %r8257, 3;
	add.s32 	%r4746, %r4599, %r4744;
	ld.shared.u64 	%rd1283, [%r4746];
	setp.ne.s64 	%p1233, %rd1283, 0;
	setp.eq.s32 	%p1234, %r148, 768;
	or.pred  	%p1235, %p1234, %p1233;
	@%p1235 bra 	$L__BB5_220;
	add.s32 	%r4747, %r8257, %r144;
	add.s32 	%r233, %r8258, 1;
	mul.wide.u32 	%rd1284, %r8258, 4;
	add.s64 	%rd1285, %rd2, %rd1284;
	st.local.u32 	[%rd1285+16], %r4747;
	mov.u32 	%r8258, %r233;
$L__BB5_220:
	add.s32 	%r4748, %r193, 3584;
	and.b32  	%r8257, %r4748, 8191;
	setp.ge.u32 	%p1236, %r8258, %r143;
	@%p1236 bra 	$L__BB5_226;
	shl.b32 	%r4749, %r8257, 3;
	add.s32 	%r4751, %r4599, %r4749;
	ld.shared.u64 	%rd1286, [%r4751];
	setp.ne.s64 	%p1237, %rd1286, 0;
	setp.eq.s32 	%p1238, %r148, 512;
	or.pred  	%p1239, %p1238, %p1237;
	mov.u32 	%r8256, %r8258;
	@%p1239 bra 	$L__BB5_223;
	add.s32 	%r4752, %r8257, %r144;
	add.s32 	%r8256, %r8258, 1;
	mul.wide.u32 	%rd1287, %r8258, 4;
	add.s64 	%rd1288, %rd2, %rd1287;
	st.local.u32 	[%rd1288+16], %r4752;
	mov.u32 	%r8258, %r8256;
$L__BB5_223:
	add.s32 	%r4753, %r193, 3840;
	and.b32  	%r238, %r4753, 8191;
	setp.ge.u32 	%p1240, %r8256, %r143;
	mov.u32 	%r8257, %r238;
	@%p1240 bra 	$L__BB5_226;
	shl.b32 	%r4755, %r238, 3;
	add.s32 	%r4757, %r4599, %r4755;
	ld.shared.u64 	%rd1289, [%r4757];
	setp.ne.s64 	%p1241, %rd1289, 0;
	setp.eq.s32 	%p1242, %r148, 256;
	or.pred  	%p1243, %p1242, %p1241;
	mov.b32 	%r8258, 0;
	mov.u32 	%r8257, %r148;
	@%p1243 bra 	$L__BB5_226;
	add.s32 	%r4759, %r238, %r144;
	mul.wide.u32 	%rd1290, %r8256, 4;
	add.s64 	%rd1291, %rd2, %rd1290;
	st.local.u32 	[%rd1291+16], %r4759;
	mov.u32 	%r8257, %r148;
$L__BB5_226:
	st.local.u32 	[%rd2+4], %r8257;
	and.b32  	%r241, %r141, 255;
	ld.local.u32 	%r242, [%rd2+8];
	setp.eq.s32 	%p1244, %r241, 0;
	mov.b32 	%r8291, 0;
	mov.u32 	%r8290, %r242;
	@%p1244 bra 	$L__BB5_322;
	shl.b32 	%r4762, %r242, 2;
	mov.u32 	%r4763, shared_mem;
	add.s32 	%r4764, %r4763, %r4762;
	ld.shared.u32 	%r4765, [%r4764+65536];
	setp.ne.s32 	%p1245, %r4765, 0;
	setp.eq.s32 	%p1246, %r242, 0;
	or.pred  	%p1247, %p1246, %p1245;
	mov.b32 	%r8259, 0;
	@%p1247 bra 	$L__BB5_229;
	add.s32 	%r4767, %r242, %r144;
	st.local.u32 	[%rd2+144], %r4767;
	mov.b32 	%r8259, 1;
$L__BB5_229:
	add.s32 	%r4769, %r242, 256;
	and.b32  	%r8290, %r4769, 8191;
	setp.ge.u32 	%p1248, %r8259, %r241;
	mov.b32 	%r8291, 1;
	@%p1248 bra 	$L__BB5_322;
	shl.b32 	%r4770, %r8290, 2;
	add.s32 	%r4772, %r4763, %r4770;
	ld.shared.u32 	%r4773, [%r4772+65536];
	setp.ne.s32 	%p1249, %r4773, 0;
	and.b32  	%r245, %r242, 8191;
	setp.eq.s32 	%p1250, %r245, 7936;
	or.pred  	%p1251, %p1250, %p1249;
	mov.u32 	%r8291, %r8259;
	@%p1251 bra 	$L__BB5_232;
	add.s32 	%r4774, %r8290, %r144;
	add.s32 	%r8291, %r8259, 1;
	mul.wide.u32 	%rd1292, %r8259, 4;
	add.s64 	%rd1293, %rd2, %rd1292;
	st.local.u32 	[%rd1293+144], %r4774;
$L__BB5_232:
	add.s32 	%r4775, %r242, 512;
	and.b32  	%r8290, %r4775, 8191;
	setp.ge.u32 	%p1252, %r8291, %r241;
	@%p1252 bra 	$L__BB5_322;
	shl.b32 	%r4776, %r8290, 2;
	add.s32 	%r4778, %r4763, %r4776;
	ld.shared.u32 	%r4779, [%r4778+65536];
	setp.ne.s32 	%p1253, %r4779, 0;
	setp.eq.s32 	%p1254, %r245, 7680;
	or.pred  	%p1255, %p1254, %p1253;
	@%p1255 bra 	$L__BB5_235;
	add.s32 	%r4780, %r8290, %r144;
	add.s32 	%r249, %r8291, 1;
	mul.wide.u32 	%rd1294, %r8291, 4;
	add.s64 	%rd1295, %rd2, %rd1294;
	st.local.u32 	[%rd1295+144], %r4780;
	mov.u32 	%r8291, %r249;
$L__BB5_235:
	add.s32 	%r4781, %r242, 768;
	and.b32  	%r8290, %r4781, 8191;
	setp.ge.u32 	%p1256, %r8291, %r241;
	@%p1256 bra 	$L__BB5_322;
	shl.b32 	%r4782, %r8290, 2;
	add.s32 	%r4784, %r4763, %r4782;
	ld.shared.u32 	%r4785, [%r4784+65536];
	setp.ne.s32 	%p1257, %r4785, 0;
	setp.eq.s32 	%p1258, %r245, 7424;
	or.pred  	%p1259, %p1258, %p1257;
	@%p1259 bra 	$L__BB5_238;
	add.s32 	%r4786, %r8290, %r144;
	add.s32 	%r252, %r8291, 1;
	mul.wide.u32 	%rd1296, %r8291, 4;
	add.s64 	%rd1297, %rd2, %rd1296;
	st.local.u32 	[%rd1297+144], %r4786;
	mov.u32 	%r8291, %r252;
$L__BB5_238:
	add.s32 	%r4787, %r242, 1024;
	and.b32  	%r8290, %r4787, 8191;
	setp.ge.u32 	%p1260, %r8291, %r241;
	@%p1260 bra 	$L__BB5_322;
	shl.b32 	%r4788, %r8290, 2;
	add.s32 	%r4790, %r4763, %r4788;
	ld.shared.u32 	%r4791, [%r4790+65536];
	setp.ne.s32 	%p1261, %r4791, 0;
	setp.eq.s32 	%p1262, %r245, 7168;
	or.pred  	%p1263, %p1262, %p1261;
	@%p1263 bra 	$L__BB5_241;
	add.s32 	%r4792, %r8290, %r144;
	add.s32 	%r255, %r8291, 1;
	mul.wide.u32 	%rd1298, %r8291, 4;
	add.s64 	%rd1299, %rd2, %rd1298;
	st.local.u32 	[%rd1299+144], %r4792;
	mov.u32 	%r8291, %r255;
$L__BB5_241:
	add.s32 	%r4793, %r242, 1280;
	and.b32  	%r8290, %r4793, 8191;
	setp.ge.u32 	%p1264, %r8291, %r241;
	@%p1264 bra 	$L__BB5_322;
	shl.b32 	%r4794, %r8290, 2;
	add.s32 	%r4796, %r4763, %r4794;
	ld.shared.u32 	%r4797, [%r4796+65536];
	setp.ne.s32 	%p1265, %r4797, 0;
	setp.eq.s32 	%p1266, %r245, 6912;
	or.pred  	%p1267, %p1266, %p1265;
	@%p1267 bra 	$L__BB5_244;
	add.s32 	%r4798, %r8290, %r144;
	add.s32 	%r258, %r8291, 1;
	mul.wide.u32 	%rd1300, %r8291, 4;
	add.s64 	%rd1301, %rd2, %rd1300;
	st.local.u32 	[%rd1301+144], %r4798;
	mov.u32 	%r8291, %r258;
$L__BB5_244:
	add.s32 	%r4799, %r242, 1536;
	and.b32  	%r8290, %r4799, 8191;
	setp.ge.u32 	%p1268, %r8291, %r241;
	@%p1268 bra 	$L__BB5_322;
	shl.b32 	%r4800, %r8290, 2;
	add.s32 	%r4802, %r4763, %r4800;
	ld.shared.u32 	%r4803, [%r4802+65536];
	setp.ne.s32 	%p1269, %r4803, 0;
	setp.eq.s32 	%p1270, %r245, 6656;
	or.pred  	%p1271, %p1270, %p1269;
	@%p1271 bra 	$L__BB5_247;
	add.s32 	%r4804, %r8290, %r144;
	add.s32 	%r261, %r8291, 1;
	mul.wide.u32 	%rd1302, %r8291, 4;
	add.s64 	%rd1303, %rd2, %rd1302;
	st.local.u32 	[%rd1303+144], %r4804;
	mov.u32 	%r8291, %r261;
$L__BB5_247:
	add.s32 	%r4805, %r242, 1792;
	and.b32  	%r8290, %r4805, 8191;
	setp.ge.u32 	%p1272, %r8291, %r241;
	@%p1272 bra 	$L__BB5_322;
	shl.b32 	%r4806, %r8290, 2;
	add.s32 	%r4808, %r4763, %r4806;
	ld.shared.u32 	%r4809, [%r4808+65536];
	setp.ne.s32 	%p1273, %r4809, 0;
	setp.eq.s32 	%p1274, %r245, 6400;
	or.pred  	%p1275, %p1274, %p1273;
	@%p1275 bra 	$L__BB5_250;
	add.s32 	%r4810, %r8290, %r144;
	add.s32 	%r264, %r8291, 1;
	mul.wide.u32 	%rd1304, %r8291, 4;
	add.s64 	%rd1305, %rd2, %rd1304;
	st.local.u32 	[%rd1305+144], %r4810;
	mov.u32 	%r8291, %r264;
$L__BB5_250:
	add.s32 	%r4811, %r242, 2048;
	and.b32  	%r8290, %r4811, 8191;
	setp.ge.u32 	%p1276, %r8291, %r241;
	@%p1276 bra 	$L__BB5_322;
	shl.b32 	%r4812, %r8290, 2;
	add.s32 	%r4814, %r4763, %r4812;
	ld.shared.u32 	%r4815, [%r4814+65536];
	setp.ne.s32 	%p1277, %r4815, 0;
	setp.eq.s32 	%p1278, %r245, 6144;
	or.pred  	%p1279, %p1278, %p1277;
	@%p1279 bra 	$L__BB5_253;
	add.s32 	%r4816, %r8290, %r144;
	add.s32 	%r267, %r8291, 1;
	mul.wide.u32 	%rd1306, %r8291, 4;
	add.s64 	%rd1307, %rd2, %rd1306;
	st.local.u32 	[%rd1307+144], %r4816;
	mov.u32 	%r8291, %r267;
$L__BB5_253:
	add.s32 	%r4817, %r242, 2304;
	and.b32  	%r8290, %r4817, 8191;
	setp.ge.u32 	%p1280, %r8291, %r241;
	@%p1280 bra 	$L__BB5_322;
	shl.b32 	%r4818, %r8290, 2;
	add.s32 	%r4820, %r4763, %r4818;
	ld.shared.u32 	%r4821, [%r4820+65536];
	setp.ne.s32 	%p1281, %r4821, 0;
	setp.eq.s32 	%p1282, %r245, 5888;
	or.pred  	%p1283, %p1282, %p1281;
	@%p1283 bra 	$L__BB5_256;
	add.s32 	%r4822, %r8290, %r144;
	add.s32 	%r270, %r8291, 1;
	mul.wide.u32 	%rd1308, %r8291, 4;
	add.s64 	%rd1309, %rd2, %rd1308;
	st.local.u32 	[%rd1309+144], %r4822;
	mov.u32 	%r8291, %r270;
$L__BB5_256:
	add.s32 	%r4823, %r242, 2560;
	and.b32  	%r8290, %r4823, 8191;
	setp.ge.u32 	%p1284, %r8291, %r241;
	@%p1284 bra 	$L__BB5_322;
	shl.b32 	%r4824, %r8290, 2;
	add.s32 	%r4826, %r4763, %r4824;
	ld.shared.u32 	%r4827, [%r4826+65536];
	setp.ne.s32 	%p1285, %r4827, 0;
	setp.eq.s32 	%p1286, %r245, 5632;
	or.pred  	%p1287, %p1286, %p1285;
	@%p1287 bra 	$L__BB5_259;
	add.s32 	%r4828, %r8290, %r144;
	add.s32 	%r273, %r8291, 1;
	mul.wide.u32 	%rd1310, %r8291, 4;
	add.s64 	%rd1311, %rd2, %rd1310;
	st.local.u32 	[%rd1311+144], %r4828;
	mov.u32 	%r8291, %r273;
$L__BB5_259:
	add.s32 	%r4829, %r242, 2816;
	and.b32  	%r8290, %r4829, 8191;
	setp.ge.u32 	%p1288, %r8291, %r241;
	@%p1288 bra 	$L__BB5_322;
	shl.b32 	%r4830, %r8290, 2;
	add.s32 	%r4832, %r4763, %r4830;
	ld.shared.u32 	%r4833, [%r4832+65536];
	setp.ne.s32 	%p1289, %r4833, 0;
	setp.eq.s32 	%p1290, %r245, 5376;
	or.pred  	%p1291, %p1290, %p1289;
	@%p1291 bra 	$L__BB5_262;
	add.s32 	%r4834, %r8290, %r144;
	add.s32 	%r276, %r8291, 1;
	mul.wide.u32 	%rd1312, %r8291, 4;
	add.s64 	%rd1313, %rd2, %rd1312;
	st.local.u32 	[%rd1313+144], %r4834;
	mov.u32 	%r8291, %r276;
$L__BB5_262:
	add.s32 	%r4835, %r242, 3072;
	and.b32  	%r8290, %r4835, 8191;
	setp.ge.u32 	%p1292, %r8291, %r241;
	@%p1292 bra 	$L__BB5_322;
	shl.b32 	%r4836, %r8290, 2;
	add.s32 	%r4838, %r4763, %r4836;
	ld.shared.u32 	%r4839, [%r4838+65536];
	setp.ne.s32 	%p1293, %r4839, 0;
	setp.eq.s32 	%p1294, %r245, 5120;
	or.pred  	%p1295, %p1294, %p1293;
	@%p1295 bra 	$L__BB5_265;
	add.s32 	%r4840, %r8290, %r144;
	add.s32 	%r279, %r8291, 1;
	mul.wide.u32 	%rd1314, %r8291, 4;
	add.s64 	%rd1315, %rd2, %rd1314;
	st.local.u32 	[%rd1315+144], %r4840;
	mov.u32 	%r8291, %r279;
$L__BB5_265:
	add.s32 	%r4841, %r242, 3328;
	and.b32  	%r8290, %r4841, 8191;
	setp.ge.u32 	%p1296, %r8291, %r241;
	@%p1296 bra 	$L__BB5_322;
	shl.b32 	%r4842, %r8290, 2;
	add.s32 	%r4844, %r4763, %r4842;
	ld.shared.u32 	%r4845, [%r4844+65536];
	setp.ne.s32 	%p1297, %r4845, 0;
	setp.eq.s32 	%p1298, %r245, 4864;
	or.pred  	%p1299, %p1298, %p1297;
	@%p1299 bra 	$L__BB5_268;
	add.s32 	%r4846, %r8290, %r144;
	add.s32 	%r282, %r8291, 1;
	mul.wide.u32 	%rd1316, %r8291, 4;
	add.s64 	%rd1317, %rd2, %rd1316;
	st.local.u32 	[%rd1317+144], %r4846;
	mov.u32 	%r8291, %r282;
$L__BB5_268:
	add.s32 	%r4847, %r242, 3584;
	and.b32  	%r8290, %r4847, 8191;
	setp.ge.u32 	%p1300, %r8291, %r241;
	@%p1300 bra 	$L__BB5_322;
	shl.b32 	%r4848, %r8290, 2;
	add.s32 	%r4850, %r4763, %r4848;
	ld.shared.u32 	%r4851, [%r4850+65536];
	setp.ne.s32 	%p1301, %r4851, 0;
	setp.eq.s32 	%p1302, %r245, 4608;
	or.pred  	%p1303, %p1302, %p1301;
	@%p1303 bra 	$L__BB5_271;
	add.s32 	%r4852, %r8290, %r144;
	add.s32 	%r285, %r8291, 1;
	mul.wide.u32 	%rd1318, %r8291, 4;
	add.s64 	%rd1319, %rd2, %rd1318;
	st.local.u32 	[%rd1319+144], %r4852;
	mov.u32 	%r8291, %r285;
$L__BB5_271:
	add.s32 	%r4853, %r242, 3840;
	and.b32  	%r8290, %r4853, 8191;
	setp.ge.u32 	%p1304, %r8291, %r241;
	@%p1304 bra 	$L__BB5_322;
	shl.b32 	%r4854, %r8290, 2;
	add.s32 	%r4856, %r4763, %r4854;
	ld.shared.u32 	%r4857, [%r4856+65536];
	setp.ne.s32 	%p1305, %r4857, 0;
	setp.eq.s32 	%p1306, %r245, 4352;
	or.pred  	%p1307, %p1306, %p1305;
	@%p1307 bra 	$L__BB5_274;
	add.s32 	%r4858, %r8290, %r144;
	add.s32 	%r288, %r8291, 1;
	mul.wide.u32 	%rd1320, %r8291, 4;
	add.s64 	%rd1321, %rd2, %rd1320;
	st.local.u32 	[%rd1321+144], %r4858;
	mov.u32 	%r8291, %r288;
$L__BB5_274:
	xor.b32  	%r290, %r245, 4096;
	setp.ge.u32 	%p1308, %r8291, %r241;
	mov.u32 	%r8290, %r290;
	@%p1308 bra 	$L__BB5_322;
	shl.b32 	%r4859, %r290, 2;
	add.s32 	%r4861, %r4763, %r4859;
	ld.shared.u32 	%r4862, [%r4861+65536];
	setp.ne.s32 	%p1309, %r4862, 0;
	setp.eq.s32 	%p1310, %r245, 4096;
	or.pred  	%p1311, %p1310, %p1309;
	@%p1311 bra 	$L__BB5_277;
	add.s32 	%r4863, %r290, %r144;
	add.s32 	%r291, %r8291, 1;
	mul.wide.u32 	%rd1322, %r8291, 4;
	add.s64 	%rd1323, %rd2, %rd1322;
	st.local.u32 	[%rd1323+144], %r4863;
	mov.u32 	%r8291, %r291;
$L__BB5_277:
	add.s32 	%r4864, %r290, 256;
	and.b32  	%r8290, %r4864, 8191;
	setp.ge.u32 	%p1312, %r8291, %r241;
	@%p1312 bra 	$L__BB5_322;
	shl.b32 	%r4865, %r8290, 2;
	add.s32 	%r4867, %r4763, %r4865;
	ld.shared.u32 	%r4868, [%r4867+65536];
	setp.ne.s32 	%p1313, %r4868, 0;
	setp.eq.s32 	%p1314, %r245, 3840;
	or.pred  	%p1315, %p1314, %p1313;
	@%p1315 bra 	$L__BB5_280;
	add.s32 	%r4869, %r8290, %r144;
	add.s32 	%r294, %r8291, 1;
	mul.wide.u32 	%rd1324, %r8291, 4;
	add.s64 	%rd1325, %rd2, %rd1324;
	st.local.u32 	[%rd1325+144], %r4869;
	mov.u32 	%r8291, %r294;
$L__BB5_280:
	add.s32 	%r4870, %r290, 512;
	and.b32  	%r8290, %r4870, 8191;
	setp.ge.u32 	%p1316, %r8291, %r241;
	@%p1316 bra 	$L__BB5_322;
	shl.b32 	%r4871, %r8290, 2;
	add.s32 	%r4873, %r4763, %r4871;
	ld.shared.u32 	%r4874, [%r4873+65536];
	setp.ne.s32 	%p1317, %r4874, 0;
	setp.eq.s32 	%p1318, %r245, 3584;
	or.pred  	%p1319, %p1318, %p1317;
	@%p1319 bra 	$L__BB5_283;
	add.s32 	%r4875, %r8290, %r144;
	add.s32 	%r297, %r8291, 1;
	mul.wide.u32 	%rd1326, %r8291, 4;
	add.s64 	%rd1327, %rd2, %rd1326;
	st.local.u32 	[%rd1327+144], %r4875;
	mov.u32 	%r8291, %r297;
$L__BB5_283:
	add.s32 	%r4876, %r290, 768;
	and.b32  	%r8290, %r4876, 8191;
	setp.ge.u32 	%p1320, %r8291, %r241;
	@%p1320 bra 	$L__BB5_322;
	shl.b32 	%r4877, %r8290, 2;
	add.s32 	%r4879, %r4763, %r4877;
	ld.shared.u32 	%r4880, [%r4879+65536];
	setp.ne.s32 	%p1321, %r4880, 0;
	setp.eq.s32 	%p1322, %r245, 3328;
	or.pred  	%p1323, %p1322, %p1321;
	@%p1323 bra 	$L__BB5_286;
	add.s32 	%r4881, %r8290, %r144;
	add.s32 	%r300, %r8291, 1;
	mul.wide.u32 	%rd1328, %r8291, 4;
	add.s64 	%rd1329, %rd2, %rd1328;
	st.local.u32 	[%rd1329+144], %r4881;
	mov.u32 	%r8291, %r300;
$L__BB5_286:
	add.s32 	%r4882, %r290, 1024;
	and.b32  	%r8290, %r4882, 8191;
	setp.ge.u32 	%p1324, %r8291, %r241;
	@%p1324 bra 	$L__BB5_322;
	shl.b32 	%r4883, %r8290, 2;
	add.s32 	%r4885, %r4763, %r4883;
	ld.shared.u32 	%r4886, [%r4885+65536];
	setp.ne.s32 	%p1325, %r4886, 0;
	setp.eq.s32 	%p1326, %r245, 3072;
	or.pred  	%p1327, %p1326, %p1325;
	@%p1327 bra 	$L__BB5_289;
	add.s32 	%r4887, %r8290, %r144;
	add.s32 	%r303, %r8291, 1;
	mul.wide.u32 	%rd1330, %r8291, 4;
	add.s64 	%rd1331, %rd2, %rd1330;
	st.local.u32 	[%rd1331+144], %r4887;
	mov.u32 	%r8291, %r303;
$L__BB5_289:
	add.s32 	%r4888, %r290, 1280;
	and.b32  	%r8290, %r4888, 8191;
	setp.ge.u32 	%p1328, %r8291, %r241;
	@%p1328 bra 	$L__BB5_322;
	shl.b32 	%r4889, %r8290, 2;
	add.s32 	%r4891, %r4763, %r4889;
	ld.shared.u32 	%r4892, [%r4891+65536];
	setp.ne.s32 	%p1329, %r4892, 0;
	setp.eq.s32 	%p1330, %r245, 2816;
	or.pred  	%p1331, %p1330, %p1329;
	@%p1331 bra 	$L__BB5_292;
	add.s32 	%r4893, %r8290, %r144;
	add.s32 	%r306, %r8291, 1;
	mul.wide.u32 	%rd1332, %r8291, 4;
	add.s64 	%rd1333, %rd2, %rd1332;
	st.local.u32 	[%rd1333+144], %r4893;
	mov.u32 	%r8291, %r306;
$L__BB5_292:
	add.s32 	%r4894, %r290, 1536;
	and.b32  	%r8290, %r4894, 8191;
	setp.ge.u32 	%p1332, %r8291, %r241;
	@%p1332 bra 	$L__BB5_322;
	shl.b32 	%r4895, %r8290, 2;
	add.s32 	%r4897, %r4763, %r4895;
	ld.shared.u32 	%r4898, [%r4897+65536];
	setp.ne.s32 	%p1333, %r4898, 0;
	setp.eq.s32 	%p1334, %r245, 2560;
	or.pred  	%p1335, %p1334, %p1333;
	@%p1335 bra 	$L__BB5_295;
	add.s32 	%r4899, %r8290, %r144;
	add.s32 	%r309, %r8291, 1;
	mul.wide.u32 	%rd1334, %r8291, 4;
	add.s64 	%rd1335, %rd2, %rd1334;
	st.local.u32 	[%rd1335+144], %r4899;
	mov.u32 	%r8291, %r309;
$L__BB5_295:
	add.s32 	%r4900, %r290, 1792;
	and.b32  	%r8290, %r4900, 8191;
	setp.ge.u32 	%p1336, %r8291, %r241;
	@%p1336 bra 	$L__BB5_322;
	shl.b32 	%r4901, %r8290, 2;
	add.s32 	%r4903, %r4763, %r4901;
	ld.shared.u32 	%r4904, [%r4903+65536];
	setp.ne.s32 	%p1337, %r4904, 0;
	setp.eq.s32 	%p1338, %r245, 2304;
	or.pred  	%p1339, %p1338, %p1337;
	@%p1339 bra 	$L__BB5_298;
	add.s32 	%r4905, %r8290, %r144;
	add.s32 	%r312, %r8291, 1;
	mul.wide.u32 	%rd1336, %r8291, 4;
	add.s64 	%rd1337, %rd2, %rd1336;
	st.local.u32 	[%rd1337+144], %r4905;
	mov.u32 	%r8291, %r312;
$L__BB5_298:
	add.s32 	%r4906, %r290, 2048;
	and.b32  	%r8290, %r4906, 8191;
	setp.ge.u32 	%p1340, %r8291, %r241;
	@%p1340 bra 	$L__BB5_322;
	shl.b32 	%r4907, %r8290, 2;
	add.s32 	%r4909, %r4763, %r4907;
	ld.shared.u32 	%r4910, [%r4909+65536];
	setp.ne.s32 	%p1341, %r4910, 0;
	setp.eq.s32 	%p1342, %r245, 2048;
	or.pred  	%p1343, %p1342, %p1341;
	@%p1343 bra 	$L__BB5_301;
	add.s32 	%r4911, %r8290, %r144;
	add.s32 	%r315, %r8291, 1;
	mul.wide.u32 	%rd1338, %r8291, 4;
	add.s64 	%rd1339, %rd2, %rd1338;
	st.local.u32 	[%rd1339+144], %r4911;
	mov.u32 	%r8291, %r315;
$L__BB5_301:
	add.s32 	%r4912, %r290, 2304;
	and.b32  	%r8290, %r4912, 8191;
	setp.ge.u32 	%p1344, %r8291, %r241;
	@%p1344 bra 	$L__BB5_322;
	shl.b32 	%r4913, %r8290, 2;
	add.s32 	%r4915, %r4763, %r4913;
	ld.shared.u32 	%r4916, [%r4915+65536];
	setp.ne.s32 	%p1345, %r4916, 0;
	setp.eq.s32 	%p1346, %r245, 1792;
	or.pred  	%p1347, %p1346, %p1345;
	@%p1347 bra 	$L__BB5_304;
	add.s32 	%r4917, %r8290, %r144;
	add.s32 	%r318, %r8291, 1;
	mul.wide.u32 	%rd1340, %r8291, 4;
	add.s64 	%rd1341, %rd2, %rd1340;
	st.local.u32 	[%rd1341+144], %r4917;
	mov.u32 	%r8291, %r318;
$L__BB5_304:
	add.s32 	%r4918, %r290, 2560;
	and.b32  	%r8290, %r4918, 8191;
	setp.ge.u32 	%p1348, %r8291, %r241;
	@%p1348 bra 	$L__BB5_322;
	shl.b32 	%r4919, %r8290, 2;
	add.s32 	%r4921, %r4763, %r4919;
	ld.shared.u32 	%r4922, [%r4921+65536];
	setp.ne.s32 	%p1349, %r4922, 0;
	setp.eq.s32 	%p1350, %r245, 1536;
	or.pred  	%p1351, %p1350, %p1349;
	@%p1351 bra 	$L__BB5_307;
	add.s32 	%r4923, %r8290, %r144;
	add.s32 	%r321, %r8291, 1;
	mul.wide.u32 	%rd1342, %r8291, 4;
	add.s64 	%rd1343, %rd2, %rd1342;
	st.local.u32 	[%rd1343+144], %r4923;
	mov.u32 	%r8291, %r321;
$L__BB5_307:
	add.s32 	%r4924, %r290, 2816;
	and.b32  	%r8290, %r4924, 8191;
	setp.ge.u32 	%p1352, %r8291, %r241;
	@%p1352 bra 	$L__BB5_322;
	shl.b32 	%r4925, %r8290, 2;
	add.s32 	%r4927, %r4763, %r4925;
	ld.shared.u32 	%r4928, [%r4927+65536];
	setp.ne.s32 	%p1353, %r4928, 0;
	setp.eq.s32 	%p1354, %r245, 1280;
	or.pred  	%p1355, %p1354, %p1353;
	@%p1355 bra 	$L__BB5_310;
	add.s32 	%r4929, %r8290, %r144;
	add.s32 	%r324, %r8291, 1;
	mul.wide.u32 	%rd1344, %r8291, 4;
	add.s64 	%rd1345, %rd2, %rd1344;
	st.local.u32 	[%rd1345+144], %r4929;
	mov.u32 	%r8291, %r324;
$L__BB5_310:
	add.s32 	%r4930, %r290, 3072;
	and.b32  	%r8290, %r4930, 8191;
	setp.ge.u32 	%p1356, %r8291, %r241;
	@%p1356 bra 	$L__BB5_322;
	shl.b32 	%r4931, %r8290, 2;
	add.s32 	%r4933, %r4763, %r4931;
	ld.shared.u32 	%r4934, [%r4933+65536];
	setp.ne.s32 	%p1357, %r4934, 0;
	setp.eq.s32 	%p1358, %r245, 1024;
	or.pred  	%p1359, %p1358, %p1357;
	@%p1359 bra 	$L__BB5_313;
	add.s32 	%r4935, %r8290, %r144;
	add.s32 	%r327, %r8291, 1;
	mul.wide.u32 	%rd1346, %r8291, 4;
	add.s64 	%rd1347, %rd2, %rd1346;
	st.local.u32 	[%rd1347+144], %r4935;
	mov.u32 	%r8291, %r327;
$L__BB5_313:
	add.s32 	%r4936, %r290, 3328;
	and.b32  	%r8290, %r4936, 8191;
	setp.ge.u32 	%p1360, %r8291, %r241;
	@%p1360 bra 	$L__BB5_322;
	shl.b32 	%r4937, %r8290, 2;
	add.s32 	%r4939, %r4763, %r4937;
	ld.shared.u32 	%r4940, [%r4939+65536];
	setp.ne.s32 	%p1361, %r4940, 0;
	setp.eq.s32 	%p1362, %r245, 768;
	or.pred  	%p1363, %p1362, %p1361;
	@%p1363 bra 	$L__BB5_316;
	add.s32 	%r4941, %r8290, %r144;
	add.s32 	%r330, %r8291, 1;
	mul.wide.u32 	%rd1348, %r8291, 4;
	add.s64 	%rd1349, %rd2, %rd1348;
	st.local.u32 	[%rd1349+144], %r4941;
	mov.u32 	%r8291, %r330;
$L__BB5_316:
	add.s32 	%r4942, %r290, 3584;
	and.b32  	%r8290, %r4942, 8191;
	setp.ge.u32 	%p1364, %r8291, %r241;
	@%p1364 bra 	$L__BB5_322;
	shl.b32 	%r4943, %r8290, 2;
	add.s32 	%r4945, %r4763, %r4943;
	ld.shared.u32 	%r4946, [%r4945+65536];
	setp.ne.s32 	%p1365, %r4946, 0;
	setp.eq.s32 	%p1366, %r245, 512;
	or.pred  	%p1367, %p1366, %p1365;
	mov.u32 	%r8289, %r8291;
	@%p1367 bra 	$L__BB5_319;
	add.s32 	%r4947, %r8290, %r144;
	add.s32 	%r8289, %r8291, 1;
	mul.wide.u32 	%rd1350, %r8291, 4;
	add.s64 	%rd1351, %rd2, %rd1350;
	st.local.u32 	[%rd1351+144], %r4947;
	mov.u32 	%r8291, %r8289;
$L__BB5_319:
	add.s32 	%r4948, %r290, 3840;
	and.b32  	%r335, %r4948, 8191;
	setp.ge.u32 	%p1368, %r8289, %r241;
	mov.u32 	%r8290, %r335;
	@%p1368 bra 	$L__BB5_322;
	shl.b32 	%r4950, %r335, 2;
	add.s32 	%r4952, %r4763, %r4950;
	ld.shared.u32 	%r4953, [%r4952+65536];
	setp.ne.s32 	%p1369, %r4953, 0;
	setp.eq.s32 	%p1370, %r245, 256;
	or.pred  	%p1371, %p1370, %p1369;
	mov.b32 	%r8291, 0;
	mov.u32 	%r8290, %r245;
	@%p1371 bra 	$L__BB5_322;
	add.s32 	%r4955, %r335, %r144;
	mul.wide.u32 	%rd1352, %r8289, 4;
	add.s64 	%rd1353, %rd2, %rd1352;
	st.local.u32 	[%rd1353+144], %r4955;
	mov.u32 	%r8290, %r245;
$L__BB5_322:
	st.local.u32 	[%rd2+8], %r8290;
	add.s32 	%r4956, %r139, 1;
	and.b32  	%r4957, %r4956, 255;
	setp.lt.u32 	%p1372, %r142, %r4957;
	setp.lt.u32 	%p1373, %r8258, %r143;
	or.pred  	%p1374, %p1372, %p1373;
	setp.lt.u32 	%p1375, %r8291, %r241;
	or.pred  	%p1376, %p1374, %p1375;
	@%p1376 bra 	$L__BB5_1202;
	setp.eq.s32 	%p1377, %r141, 0;
	@%p1377 bra 	$L__BB5_326;
	mov.b32 	%r8293, 0;
$L__BB5_325:
	mul.wide.u32 	%rd1354, %r8293, 4;
	add.s64 	%rd1355, %rd2, %rd1354;
	ld.local.u32 	%r4959, [%rd1355+144];
	add.s32 	%r9065, %r9065, 1;
	sub.s32 	%r4960, %r4959, %r144;
	shl.b32 	%r4961, %r4960, 2;
	mov.u32 	%r4962, shared_mem;
	add.s32 	%r4963, %r4962, %r4961;
	atom.shared.exch.b32 	%r4964, [%r4963+65536], -1;
	add.s32 	%r8293, %r8293, 1;
	setp.lt.u32 	%p1378, %r8293, %r141;
	@%p1378 bra 	$L__BB5_325;
$L__BB5_326:
	setp.eq.s32 	%p1379, %r140, 0;
	@%p1379 bra 	$L__BB5_337;
	mov.b32 	%r8295, 0;
$L__BB5_328:
	mul.wide.u32 	%rd1356, %r8295, 4;
	add.s64 	%rd1357, %rd2, %rd1356;
	ld.local.u32 	%r345, [%rd1357+16];
	mul.wide.u32 	%rd1358, %r8295, 8;
	add.s64 	%rd1359, %rd23, %rd1358;
	ld.global.u64 	%rd33, [%rd1359+312];
	cvt.u32.u64 	%r346, %rd33;
	shr.u32 	%r8297, %r346, 3;
	and.b64  	%rd1360, %rd33, 4;
	setp.eq.s64 	%p1380, %rd1360, 0;
	@%p1380 bra 	$L__BB5_330;
	mul.wide.u32 	%rd1361, %r8297, 4;
	add.s64 	%rd1362, %rd2, %rd1361;
	ld.local.u32 	%r8297, [%rd1362+16];
	bra.uni 	$L__BB5_332;
$L__BB5_330:
	and.b64  	%rd1363, %rd33, 3;
	setp.ne.s64 	%p1381, %rd1363, 0;
	@%p1381 bra 	$L__BB5_332;
	mul.wide.u32 	%rd1364, %r8297, 4;
	add.s64 	%rd1365, %rd2, %rd1364;
	ld.local.u32 	%r8297, [%rd1365+144];
$L__BB5_332:
	shl.b32 	%r4966, %r8297, 3;
	and.b32  	%r4967, %r346, 7;
	or.b32  	%r351, %r4966, %r4967;
	shr.u64 	%rd34, %rd33, 35;
	and.b64  	%rd1366, %rd33, 17179869184;
	setp.eq.s64 	%p1382, %rd1366, 0;
	@%p1382 bra 	$L__BB5_334;
	shl.b64 	%rd1367, %rd34, 2;
	add.s64 	%rd1368, %rd2, %rd1367;
	ld.local.u32 	%r8298, [%rd1368+16];
	bra.uni 	$L__BB5_336;
$L__BB5_334:
	cvt.u32.u64 	%r8298, %rd34;
	and.b64  	%rd1369, %rd33, 12884901888;
	setp.ne.s64 	%p1383, %rd1369, 0;
	@%p1383 bra 	$L__BB5_336;
	shl.b64 	%rd1370, %rd34, 2;
	add.s64 	%rd1371, %rd2, %rd1370;
	ld.local.u32 	%r8298, [%rd1371+144];
$L__BB5_336:
	shl.b32 	%r4968, %r8298, 3;
	{ .reg .b32 tmp; mov.b64 {tmp, %r4969}, %rd33; }
	and.b32  	%r4970, %r4969, 7;
	or.b32  	%r4971, %r4968, %r4970;
	cvt.u64.u32 	%rd1372, %r4971;
	shl.b64 	%rd1373, %rd1372, 32;
	cvt.u64.u32 	%rd1374, %r351;
	or.b64  	%rd1375, %rd1373, %rd1374;
	add.s32 	%r9066, %r9066, 1;
	sub.s32 	%r4972, %r345, %r144;
	shl.b32 	%r4973, %r4972, 3;
	mov.u32 	%r4974, shared_mem;
	add.s32 	%r4975, %r4974, %r4973;
	atom.shared.exch.b64 	%rd1376, [%r4975], %rd1375;
	add.s32 	%r8295, %r8295, 1;
	setp.lt.u32 	%p1384, %r8295, %r140;
	@%p1384 bra 	$L__BB5_328;
$L__BB5_337:
	ld.global.u32 	%r359, [%rd23+48];
	shr.u32 	%r8300, %r359, 3;
	and.b32  	%r4976, %r359, 4;
	setp.eq.s32 	%p1385, %r4976, 0;
	@%p1385 bra 	$L__BB5_339;
	mul.wide.u32 	%rd1377, %r8300, 4;
	add.s64 	%rd1378, %rd2, %rd1377;
	ld.local.u32 	%r8300, [%rd1378+16];
	bra.uni 	$L__BB5_341;
$L__BB5_339:
	and.b32  	%r4977, %r359, 3;
	setp.ne.s32 	%p1386, %r4977, 0;
	@%p1386 bra 	$L__BB5_341;
	mul.wide.u32 	%rd1379, %r8300, 4;
	add.s64 	%rd1380, %rd2, %rd1379;
	ld.local.u32 	%r8300, [%rd1380+144];
$L__BB5_341:
	shl.b32 	%r4978, %r8300, 3;
	and.b32  	%r4979, %r359, 7;
	or.b32  	%r4980, %r4978, %r4979;
	and.b32  	%r4981, %r39, 7;
	setp.eq.s32 	%p1387, %r4981, 0;
	selp.b32 	%r367, %r39, %r4980, %p1387;
	selp.b32 	%r8312, %r4980, %r39, %p1387;
	and.b32  	%r4982, %r367, 7;
	setp.ne.s32 	%p1388, %r4982, 0;
	@%p1388 bra 	$L__BB5_345;
$L__BB5_342:
	and.b32  	%r4983, %r8312, 7;
	setp.ne.s32 	%p1389, %r4983, 0;
	@%p1389 bra 	$L__BB5_355;
$L__BB5_343:
	shr.u32 	%r4984, %r8312, 3;
	shr.u32 	%r374, %r8312, 16;
	setp.ne.s32 	%p1390, %r374, %r8178;
	sub.s32 	%r4985, %r4984, %r144;
	shl.b32 	%r4986, %r4985, 2;
	mov.u32 	%r4987, shared_mem;
	add.s32 	%r4988, %r4987, %r4986;
	add.s32 	%r375, %r4988, 65536;
	mul.wide.u32 	%rd1381, %r4984, 4;
	add.s64 	%rd36, %rd12, %rd1381;
	@%p1390 bra 	$L__BB5_347;
	atom.shared.exch.b32 	%r8309, [%r375], -1;
	bra.uni 	$L__BB5_348;
$L__BB5_345:
	cvt.u64.u32 	%rd1391, %r8312;
	shl.b64 	%rd1392, %rd1391, 32;
	cvt.u64.u32 	%rd1393, %r367;
	or.b64  	%rd35, %rd1392, %rd1393;
	mul.wide.u32 	%rd1394, %r367, 8;
	and.b32  	%r5017, %r8312, 7;
	cvt.u64.u32 	%rd1395, %r5017;
	mov.b64 	%rd1396, 56;
	cvt.u32.u64 	%r5018, %rd1396;
	cvt.u32.u64 	%r5019, %rd1394;
	and.b32  	%r5020, %r5019, %r5018;
	cvt.u32.u64 	%r5021, %rd1395;
	or.b32  	%r5022, %r5020, %r5021;
	mov.b64 	%rd1397, 9130730411292422402;
	shr.u64 	%rd1398, %rd1397, %r5022;
	mov.b64 	%rd1399, 1736168554312260608;
	shr.u64 	%rd1400, %rd1399, %r5022;
	mov.b64 	%rd1401, -506390041275138048;
	shr.u64 	%rd1402, %rd1401, %r5022;
	shl.b64 	%rd1403, %rd1402, 2;
	cvt.u32.u64 	%r5023, %rd1400;
	mov.b64 	%rd1404, 2;
	cvt.u32.u64 	%r5024, %rd1404;
	and.b32  	%r5025, %r5023, %r5024;
	cvt.u32.u64 	%r5026, %rd1398;
	mov.b64 	%rd1405, 1;
	cvt.u32.u64 	%r5027, %rd1405;
	and.b32  	%r5028, %r5026, %r5027;
	or.b32  	%r5029, %r5028, %r5025;
	cvt.u32.u64 	%r5030, %rd1403;
	mov.b64 	%rd1406, 4;
	cvt.u32.u64 	%r5031, %rd1406;
	and.b32  	%r5032, %r5030, %r5031;
	or.b32  	%r5033, %r5029, %r5032;
	mov.b16 	%rs81, 1;
	shl.b16 	%rs82, %rs81, %r5033;
	and.b16  	%rs83, %rs82, 29;
	setp.eq.s16 	%p1409, %rs83, 0;
	@%p1409 bra 	$L__BB5_367;
	ld.local.u32 	%r5034, [%rd2+2328];
	add.s32 	%r5035, %r5034, 1;
	st.local.u32 	[%rd2+2328], %r5035;
	shl.b32 	%r5036, %r5034, 3;
	cvt.u64.u32 	%rd1407, %r5036;
	and.b64  	%rd1408, %rd1407, 2040;
	add.s64 	%rd1409, %rd2, %rd1408;
	st.local.u64 	[%rd1409+2336], %rd35;
	bra.uni 	$L__BB5_368;
$L__BB5_347:
	atom.global.exch.b32 	%r8309, [%rd36], -1;
$L__BB5_348:
	setp.eq.s32 	%p1391, %r8309, -1;
	@%p1391 bra 	$L__BB5_355;
	setp.ne.s32 	%p1392, %r374, %r8178;
	@%p1392 bra 	$L__BB5_351;
	add.s32 	%r9065, %r9065, -1;
	atom.shared.exch.b32 	%r4996, [%r375], 0;
	bra.uni 	$L__BB5_354;
$L__BB5_351:
	mul.wide.u32 	%rd1382, %r374, 4;
	add.s64 	%rd1383, %rd13, %rd1382;
	atom.global.add.u32 	%r4989, [%rd1383], -1;
	setp.ne.s32 	%p1393, %r4989, 1;
	@%p1393 bra 	$L__BB5_353;
	atom.global.add.u32 	%r4990, [%rd14], 1;
	mul.hi.u32 	%r4991, %r4990, -2147450879;
	shr.u32 	%r4992, %r4991, 15;
	mul.lo.s32 	%r4993, %r4992, 65535;
	sub.s32 	%r4994, %r4990, %r4993;
	mul.wide.u32 	%rd1384, %r4994, 4;
	add.s64 	%rd1385, %rd10, %rd1384;
	st.global.u32 	[%rd1385], %r374;
$L__BB5_353:
	atom.global.exch.b32 	%r4995, [%rd36], 0;
$L__BB5_354:
	and.b32  	%r4997, %r8309, 7;
	setp.eq.s32 	%p1394, %r4997, 0;
	mov.u32 	%r8312, %r8309;
	@%p1394 bra 	$L__BB5_343;
$L__BB5_355:
	shr.u32 	%r4998, %r8312, 2;
	and.b32  	%r4999, %r4998, 1;
	setp.eq.b32 	%p1395, %r4999, 1;
	and.b32  	%r5000, %r8312, 3;
	setp.eq.s32 	%p1396, %r5000, 0;
	or.pred  	%p1397, %p1395, %p1396;
	shr.u32 	%r383, %r367, 16;
	setp.ne.s32 	%p1398, %r383, %r8178;
	shr.u32 	%r5001, %r8312, 16;
	setp.eq.s32 	%p1399, %r5001, %r8178;
	and.pred  	%p1400, %p1398, %p1399;
	and.pred  	%p1401, %p1397, %p1400;
	not.pred 	%p1402, %p1401;
	@%p1402 bra 	$L__BB5_357;
	cvt.u64.u32 	%rd1413, %r8312;
	shl.b64 	%rd1414, %rd1413, 32;
	cvt.u64.u32 	%rd1415, %r367;
	or.b64  	%rd1416, %rd1414, %rd1415;
	ld.local.u32 	%r5040, [%rd2+272];
	add.s32 	%r5041, %r5040, 1;
	st.local.u32 	[%rd2+272], %r5041;
	mul.wide.u32 	%rd1417, %r5040, 8;
	add.s64 	%rd1418, %rd2, %rd1417;
	st.local.u64 	[%rd1418+280], %rd1416;
	bra.uni 	$L__BB5_368;
$L__BB5_357:
	shr.u32 	%r5002, %r367, 3;
	setp.ne.s32 	%p1403, %r383, %r8178;
	sub.s32 	%r5003, %r5002, %r144;
	shl.b32 	%r5004, %r5003, 2;
	mov.u32 	%r5005, shared_mem;
	add.s32 	%r5006, %r5005, %r5004;
	add.s32 	%r384, %r5006, 65536;
	mul.wide.u32 	%rd1386, %r5002, 4;
	add.s64 	%rd37, %rd12, %rd1386;
	@%p1403 bra 	$L__BB5_359;
	atom.shared.exch.b32 	%r8313, [%r384], %r8312;
	bra.uni 	$L__BB5_360;
$L__BB5_359:
	atom.global.exch.b32 	%r8313, [%rd37], %r8312;
$L__BB5_360:
	setp.eq.s32 	%p1404, %r8313, -1;
	@%p1404 bra 	$L__BB5_368;
	setp.ne.s32 	%p1405, %r383, %r8178;
	@%p1405 bra 	$L__BB5_363;
	add.s32 	%r9065, %r9065, -1;
	atom.shared.exch.b32 	%r5014, [%r384], 0;
	bra.uni 	$L__BB5_366;
$L__BB5_363:
	mul.wide.u32 	%rd1387, %r383, 4;
	add.s64 	%rd1388, %rd13, %rd1387;
	atom.global.add.u32 	%r5007, [%rd1388], -1;
	setp.ne.s32 	%p1406, %r5007, 1;
	@%p1406 bra 	$L__BB5_365;
	atom.global.add.u32 	%r5008, [%rd14], 1;
	mul.hi.u32 	%r5009, %r5008, -2147450879;
	shr.u32 	%r5010, %r5009, 15;
	mul.lo.s32 	%r5011, %r5010, 65535;
	sub.s32 	%r5012, %r5008, %r5011;
	mul.wide.u32 	%rd1389, %r5012, 4;
	add.s64 	%rd1390, %rd10, %rd1389;
	st.global.u32 	[%rd1390], %r383;
$L__BB5_365:
	atom.global.exch.b32 	%r5013, [%rd37], 0;
$L__BB5_366:
	and.b32  	%r5015, %r8313, 7;
	setp.eq.s32 	%p1407, %r5015, 0;
	selp.b32 	%r367, %r8313, %r8312, %p1407;
	selp.b32 	%r8312, %r8312, %r8313, %p1407;
	and.b32  	%r5016, %r367, 7;
	setp.eq.s32 	%p1408, %r5016, 0;
	@%p1408 bra 	$L__BB5_342;
	bra.uni 	$L__BB5_345;
$L__BB5_367:
	ld.local.u32 	%r5037, [%rd2+4388];
	add.s32 	%r5038, %r5037, 1;
	st.local.u32 	[%rd2+4388], %r5038;
	shl.b32 	%r5039, %r5037, 3;
	cvt.u64.u32 	%rd1410, %r5039;
	and.b64  	%rd1411, %rd1410, 2040;
	add.s64 	%rd1412, %rd2, %rd1411;
	st.local.u64 	[%rd1412+4392], %rd35;
$L__BB5_368:
	ld.global.u32 	%r5042, [%rd23+36];
	setp.eq.s32 	%p1411, %r5042, 0;
	mov.pred 	%p3100, 0;
	@%p1411 bra 	$L__BB5_1206;
	ld.local.u32 	%r8335, [%rd2+272];
	mov.b32 	%r8317, 0;
$L__BB5_370:
	mul.wide.u32 	%rd1419, %r8317, 8;
	add.s64 	%rd1420, %rd23, %rd1419;
	ld.global.u64 	%rd38, [%rd1420+56];
	cvt.u32.u64 	%r397, %rd38;
	shr.u32 	%r8319, %r397, 3;
	and.b64  	%rd1421, %rd38, 4;
	setp.eq.s64 	%p1412, %rd1421, 0;
	@%p1412 bra 	$L__BB5_372;
	mul.wide.u32 	%rd1422, %r8319, 4;
	add.s64 	%rd1423, %rd2, %rd1422;
	ld.local.u32 	%r8319, [%rd1423+16];
	bra.uni 	$L__BB5_374;
$L__BB5_372:
	and.b64  	%rd1424, %rd38, 3;
	setp.ne.s64 	%p1413, %rd1424, 0;
	@%p1413 bra 	$L__BB5_374;
	mul.wide.u32 	%rd1425, %r8319, 4;
	add.s64 	%rd1426, %rd2, %rd1425;
	ld.local.u32 	%r8319, [%rd1426+144];
$L__BB5_374:
	shr.u64 	%rd39, %rd38, 35;
	and.b64  	%rd1427, %rd38, 17179869184;
	setp.eq.s64 	%p1414, %rd1427, 0;
	@%p1414 bra 	$L__BB5_376;
	shl.b64 	%rd1428, %rd39, 2;
	add.s64 	%rd1429, %rd2, %rd1428;
	ld.local.u32 	%r8320, [%rd1429+16];
	bra.uni 	$L__BB5_378;
$L__BB5_376:
	cvt.u32.u64 	%r8320, %rd39;
	and.b64  	%rd1430, %rd38, 12884901888;
	setp.ne.s64 	%p1415, %rd1430, 0;
	@%p1415 bra 	$L__BB5_378;
	shl.b64 	%rd1431, %rd39, 2;
	add.s64 	%rd1432, %rd2, %rd1431;
	ld.local.u32 	%r8320, [%rd1432+144];
$L__BB5_378:
	and.b32  	%r5044, %r397, 7;
	shl.b32 	%r5045, %r8319, 3;
	shl.b32 	%r5046, %r8320, 3;
	{ .reg .b32 tmp; mov.b64 {tmp, %r5047}, %rd38; }
	and.b32  	%r5048, %r5047, 7;
	or.b32  	%r5049, %r5046, %r5048;
	setp.eq.s32 	%p1416, %r5044, 0;
	selp.b32 	%r409, %r5045, %r5049, %p1416;
	or.b32  	%r5050, %r5045, %r5044;
	selp.b32 	%r8332, %r5049, %r5050, %p1416;
	and.b32  	%r5051, %r409, 7;
	setp.ne.s32 	%p1417, %r5051, 0;
	@%p1417 bra 	$L__BB5_382;
$L__BB5_379:
	and.b32  	%r5052, %r8332, 7;
	setp.ne.s32 	%p1418, %r5052, 0;
	@%p1418 bra 	$L__BB5_392;
$L__BB5_380:
	shr.u32 	%r5053, %r8332, 3;
	shr.u32 	%r416, %r8332, 16;
	setp.ne.s32 	%p1419, %r416, %r8178;
	sub.s32 	%r5054, %r5053, %r144;
	shl.b32 	%r5055, %r5054, 2;
	mov.u32 	%r5056, shared_mem;
	add.s32 	%r5057, %r5056, %r5055;
	add.s32 	%r417, %r5057, 65536;
	mul.wide.u32 	%rd1433, %r5053, 4;
	add.s64 	%rd41, %rd12, %rd1433;
	@%p1419 bra 	$L__BB5_384;
	atom.shared.exch.b32 	%r8329, [%r417], -1;
	bra.uni 	$L__BB5_385;
$L__BB5_382:
	cvt.u64.u32 	%rd1443, %r8332;
	shl.b64 	%rd1444, %rd1443, 32;
	cvt.u64.u32 	%rd1445, %r409;
	or.b64  	%rd40, %rd1444, %rd1445;
	mul.wide.u32 	%rd1446, %r409, 8;
	and.b32  	%r5086, %r8332, 7;
	cvt.u64.u32 	%rd1447, %r5086;
	mov.b64 	%rd1448, 56;
	cvt.u32.u64 	%r5087, %rd1448;
	cvt.u32.u64 	%r5088, %rd1446;
	and.b32  	%r5089, %r5088, %r5087;
	cvt.u32.u64 	%r5090, %rd1447;
	or.b32  	%r5091, %r5089, %r5090;
	mov.b64 	%rd1449, 9130730411292422402;
	shr.u64 	%rd1450, %rd1449, %r5091;
	mov.b64 	%rd1451, 1736168554312260608;
	shr.u64 	%rd1452, %rd1451, %r5091;
	mov.b64 	%rd1453, -506390041275138048;
	shr.u64 	%rd1454, %rd1453, %r5091;
	shl.b64 	%rd1455, %rd1454, 2;
	cvt.u32.u64 	%r5092, %rd1452;
	mov.b64 	%rd1456, 2;
	cvt.u32.u64 	%r5093, %rd1456;
	and.b32  	%r5094, %r5092, %r5093;
	cvt.u32.u64 	%r5095, %rd1450;
	mov.b64 	%rd1457, 1;
	cvt.u32.u64 	%r5096, %rd1457;
	and.b32  	%r5097, %r5095, %r5096;
	or.b32  	%r5098, %r5097, %r5094;
	cvt.u32.u64 	%r5099, %rd1455;
	mov.b64 	%rd1458, 4;
	cvt.u32.u64 	%r5100, %rd1458;
	and.b32  	%r5101, %r5099, %r5100;
	or.b32  	%r5102, %r5098, %r5101;
	mov.b16 	%rs84, 1;
	shl.b16 	%rs85, %rs84, %r5102;
	and.b16  	%rs86, %rs85, 29;
	setp.eq.s16 	%p1438, %rs86, 0;
	@%p1438 bra 	$L__BB5_404;
	ld.local.u32 	%r5103, [%rd2+2328];
	add.s32 	%r5104, %r5103, 1;
	st.local.u32 	[%rd2+2328], %r5104;
	shl.b32 	%r5105, %r5103, 3;
	cvt.u64.u32 	%rd1459, %r5105;
	and.b64  	%rd1460, %rd1459, 2040;
	add.s64 	%rd1461, %rd2, %rd1460;
	st.local.u64 	[%rd1461+2336], %rd40;
	bra.uni 	$L__BB5_405;
$L__BB5_384:
	atom.global.exch.b32 	%r8329, [%rd41], -1;
$L__BB5_385:
	setp.eq.s32 	%p1420, %r8329, -1;
	@%p1420 bra 	$L__BB5_392;
	setp.ne.s32 	%p1421, %r416, %r8178;
	@%p1421 bra 	$L__BB5_388;
	add.s32 	%r9065, %r9065, -1;
	atom.shared.exch.b32 	%r5065, [%r417], 0;
	bra.uni 	$L__BB5_391;
$L__BB5_388:
	mul.wide.u32 	%rd1434, %r416, 4;
	add.s64 	%rd1435, %rd13, %rd1434;
	atom.global.add.u32 	%r5058, [%rd1435], -1;
	setp.ne.s32 	%p1422, %r5058, 1;
	@%p1422 bra 	$L__BB5_390;
	atom.global.add.u32 	%r5059, [%rd14], 1;
	mul.hi.u32 	%r5060, %r5059, -2147450879;
	shr.u32 	%r5061, %r5060, 15;
	mul.lo.s32 	%r5062, %r5061, 65535;
	sub.s32 	%r5063, %r5059, %r5062;
	mul.wide.u32 	%rd1436, %r5063, 4;
	add.s64 	%rd1437, %rd10, %rd1436;
	st.global.u32 	[%rd1437], %r416;
$L__BB5_390:
	atom.global.exch.b32 	%r5064, [%rd41], 0;
$L__BB5_391:
	and.b32  	%r5066, %r8329, 7;
	setp.eq.s32 	%p1423, %r5066, 0;
	mov.u32 	%r8332, %r8329;
	@%p1423 bra 	$L__BB5_380;
$L__BB5_392:
	shr.u32 	%r5067, %r8332, 2;
	and.b32  	%r5068, %r5067, 1;
	setp.eq.b32 	%p1424, %r5068, 1;
	and.b32  	%r5069, %r8332, 3;
	setp.eq.s32 	%p1425, %r5069, 0;
	or.pred  	%p1426, %p1424, %p1425;
	shr.u32 	%r425, %r409, 16;
	setp.ne.s32 	%p1427, %r425, %r8178;
	shr.u32 	%r5070, %r8332, 16;
	setp.eq.s32 	%p1428, %r5070, %r8178;
	and.pred  	%p1429, %p1427, %p1428;
	and.pred  	%p1430, %p1426, %p1429;
	not.pred 	%p1431, %p1430;
	@%p1431 bra 	$L__BB5_394;
	cvt.u64.u32 	%rd1465, %r8332;
	shl.b64 	%rd1466, %rd1465, 32;
	cvt.u64.u32 	%rd1467, %r409;
	or.b64  	%rd1468, %rd1466, %rd1467;
	add.s32 	%r426, %r8335, 1;
	st.local.u32 	[%rd2+272], %r426;
	mul.wide.u32 	%rd1469, %r8335, 8;
	add.s64 	%rd1470, %rd2, %rd1469;
	st.local.u64 	[%rd1470+280], %rd1468;
	mov.u32 	%r8335, %r426;
	bra.uni 	$L__BB5_405;
$L__BB5_394:
	shr.u32 	%r5071, %r409, 3;
	setp.ne.s32 	%p1432, %r425, %r8178;
	sub.s32 	%r5072, %r5071, %r144;
	shl.b32 	%r5073, %r5072, 2;
	mov.u32 	%r5074, shared_mem;
	add.s32 	%r5075, %r5074, %r5073;
	add.s32 	%r427, %r5075, 65536;
	mul.wide.u32 	%rd1438, %r5071, 4;
	add.s64 	%rd42, %rd12, %rd1438;
	@%p1432 bra 	$L__BB5_396;
	atom.shared.exch.b32 	%r8333, [%r427], %r8332;
	bra.uni 	$L__BB5_397;
$L__BB5_396:
	atom.global.exch.b32 	%r8333, [%rd42], %r8332;
$L__BB5_397:
	setp.eq.s32 	%p1433, %r8333, -1;
	@%p1433 bra 	$L__BB5_405;
	setp.ne.s32 	%p1434, %r425, %r8178;
	@%p1434 bra 	$L__BB5_400;
	add.s32 	%r9065, %r9065, -1;
	atom.shared.exch.b32 	%r5083, [%r427], 0;
	bra.uni 	$L__BB5_403;
$L__BB5_400:
	mul.wide.u32 	%rd1439, %r425, 4;
	add.s64 	%rd1440, %rd13, %rd1439;
	atom.global.add.u32 	%r5076, [%rd1440], -1;
	setp.ne.s32 	%p1435, %r5076, 1;
	@%p1435 bra 	$L__BB5_402;
	atom.global.add.u32 	%r5077, [%rd14], 1;
	mul.hi.u32 	%r5078, %r5077, -2147450879;
	shr.u32 	%r5079, %r5078, 15;
	mul.lo.s32 	%r5080, %r5079, 65535;
	sub.s32 	%r5081, %r5077, %r5080;
	mul.wide.u32 	%rd1441, %r5081, 4;
	add.s64 	%rd1442, %rd10, %rd1441;
	st.global.u32 	[%rd1442], %r425;
$L__BB5_402:
	atom.global.exch.b32 	%r5082, [%rd42], 0;
$L__BB5_403:
	and.b32  	%r5084, %r8333, 7;
	setp.eq.s32 	%p1436, %r5084, 0;
	selp.b32 	%r409, %r8333, %r8332, %p1436;
	selp.b32 	%r8332, %r8332, %r8333, %p1436;
	and.b32  	%r5085, %r409, 7;
	setp.eq.s32 	%p1437, %r5085, 0;
	@%p1437 bra 	$L__BB5_379;
	bra.uni 	$L__BB5_382;
$L__BB5_404:
	ld.local.u32 	%r5106, [%rd2+4388];
	add.s32 	%r5107, %r5106, 1;
	st.local.u32 	[%rd2+4388], %r5107;
	shl.b32 	%r5108, %r5106, 3;
	cvt.u64.u32 	%rd1462, %r5108;
	and.b64  	%rd1463, %rd1462, 2040;
	add.s64 	%rd1464, %rd2, %rd1463;
	st.local.u64 	[%rd1464+4392], %rd40;
$L__BB5_405:
	add.s32 	%r8317, %r8317, 1;
	ld.global.u32 	%r5109, [%rd23+36];
	setp.lt.u32 	%p1440, %r8317, %r5109;
	@%p1440 bra 	$L__BB5_370;
	bra.uni 	$L__BB5_1206;
$L__BB5_406:
	setp.eq.s16 	%p41, %rs1, 2;
	@%p41 bra 	$L__BB5_1207;
	ld.local.v2.u32 	{%r4390, %r438}, [%rd2+4384];
	sub.s32 	%r4391, %r4390, %r438;
	add.s32 	%r4392, %r4391, 256;
	sub.s32 	%r4393, 256, %r37;
	min.u32 	%r4394, %r4392, %r4393;
	setp.lt.u32 	%p1032, %r4394, 2;
	@%p1032 bra 	$L__BB5_1202;
	shr.u32 	%r439, %r39, 3;
	shr.u32 	%r440, %r39, 16;
	setp.ne.s32 	%p1033, %r440, %r8178;
	@%p1033 bra 	$L__BB5_410;
	add.s32 	%r9066, %r9066, -1;
	shl.b32 	%r4401, %r8178, 13;
	sub.s32 	%r4402, %r439, %r4401;
	shl.b32 	%r4403, %r4402, 3;
	mov.u32 	%r4404, shared_mem;
	add.s32 	%r4405, %r4404, %r4403;
	atom.shared.exch.b64 	%rd3217, [%r4405], 0;
	bra.uni 	$L__BB5_413;
$L__BB5_410:
	mul.wide.u32 	%rd1075, %r440, 4;
	add.s64 	%rd1076, %rd13, %rd1075;
	atom.global.add.u32 	%r4395, [%rd1076], -1;
	setp.ne.s32 	%p1034, %r4395, 1;
	@%p1034 bra 	$L__BB5_412;
	atom.global.add.u32 	%r4396, [%rd14], 1;
	mul.hi.u32 	%r4397, %r4396, -2147450879;
	shr.u32 	%r4398, %r4397, 15;
	mul.lo.s32 	%r4399, %r4398, 65535;
	sub.s32 	%r4400, %r4396, %r4399;
	mul.wide.u32 	%rd1077, %r4400, 4;
	add.s64 	%rd1078, %rd10, %rd1077;
	st.global.u32 	[%rd1078], %r440;
$L__BB5_412:
	mul.wide.u32 	%rd1079, %r439, 8;
	add.s64 	%rd1080, %rd18, %rd1079;
	atom.global.exch.b64 	%rd3217, [%rd1080+134217736], 0;
$L__BB5_413:
	cvt.u32.u64 	%r4406, %rd3217;
	{ .reg .b32 tmp; mov.b64 {tmp, %r443}, %rd3217; }
	and.b32  	%r444, %r40, 7;
	setp.eq.s32 	%p1035, %r444, 0;
	selp.b32 	%r449, %r40, %r4406, %p1035;
	selp.b32 	%r8349, %r4406, %r40, %p1035;
	and.b32  	%r4407, %r449, 7;
	setp.ne.s32 	%p1036, %r4407, 0;
	@%p1036 bra 	$L__BB5_418;
	shl.b32 	%r447, %r8178, 13;
$L__BB5_415:
	and.b32  	%r4408, %r8349, 7;
	setp.ne.s32 	%p1037, %r4408, 0;
	@%p1037 bra 	$L__BB5_428;
$L__BB5_416:
	shr.u32 	%r4409, %r8349, 3;
	shr.u32 	%r456, %r8349, 16;
	setp.ne.s32 	%p1038, %r456, %r8178;
	sub.s32 	%r4410, %r4409, %r447;
	shl.b32 	%r4411, %r4410, 2;
	mov.u32 	%r4412, shared_mem;
	add.s32 	%r4413, %r4412, %r4411;
	add.s32 	%r457, %r4413, 65536;
	mul.wide.u32 	%rd1081, %r4409, 4;
	add.s64 	%rd47, %rd12, %rd1081;
	@%p1038 bra 	$L__BB5_420;
	atom.shared.exch.b32 	%r8346, [%r457], -1;
	bra.uni 	$L__BB5_421;
$L__BB5_418:
	cvt.u64.u32 	%rd1091, %r8349;
	shl.b64 	%rd1092, %rd1091, 32;
	cvt.u64.u32 	%rd1093, %r449;
	or.b64  	%rd46, %rd1092, %rd1093;
	mul.wide.u32 	%rd1094, %r449, 8;
	and.b32  	%r4442, %r8349, 7;
	cvt.u64.u32 	%rd1095, %r4442;
	mov.b64 	%rd1096, 56;
	cvt.u32.u64 	%r4443, %rd1096;
	cvt.u32.u64 	%r4444, %rd1094;
	and.b32  	%r4445, %r4444, %r4443;
	cvt.u32.u64 	%r4446, %rd1095;
	or.b32  	%r4447, %r4445, %r4446;
	mov.b64 	%rd1097, 9130730411292422402;
	shr.u64 	%rd1098, %rd1097, %r4447;
	mov.b64 	%rd1099, 1736168554312260608;
	shr.u64 	%rd1100, %rd1099, %r4447;
	mov.b64 	%rd1101, -506390041275138048;
	shr.u64 	%rd1102, %rd1101, %r4447;
	shl.b64 	%rd1103, %rd1102, 2;
	cvt.u32.u64 	%r4448, %rd1100;
	mov.b64 	%rd1104, 2;
	cvt.u32.u64 	%r4449, %rd1104;
	and.b32  	%r4450, %r4448, %r4449;
	cvt.u32.u64 	%r4451, %rd1098;
	mov.b64 	%rd1105, 1;
	cvt.u32.u64 	%r4452, %rd1105;
	and.b32  	%r4453, %r4451, %r4452;
	or.b32  	%r4454, %r4453, %r4450;
	cvt.u32.u64 	%r4455, %rd1103;
	mov.b64 	%rd1106, 4;
	cvt.u32.u64 	%r4456, %rd1106;
	and.b32  	%r4457, %r4455, %r4456;
	or.b32  	%r4458, %r4454, %r4457;
	mov.b16 	%rs71, 1;
	shl.b16 	%rs72, %rs71, %r4458;
	and.b16  	%rs73, %rs72, 29;
	setp.eq.s16 	%p1057, %rs73, 0;
	@%p1057 bra 	$L__BB5_440;
	add.s32 	%r4459, %r37, 1;
	st.local.u32 	[%rd2+2328], %r4459;
	shl.b32 	%r4460, %r37, 3;
	cvt.u64.u32 	%rd1107, %r4460;
	and.b64  	%rd1108, %rd1107, 2040;
	add.s64 	%rd1109, %rd2, %rd1108;
	st.local.u64 	[%rd1109+2336], %rd46;
	bra.uni 	$L__BB5_441;
$L__BB5_420:
	atom.global.exch.b32 	%r8346, [%rd47], -1;
$L__BB5_421:
	setp.eq.s32 	%p1039, %r8346, -1;
	@%p1039 bra 	$L__BB5_428;
	setp.ne.s32 	%p1040, %r456, %r8178;
	@%p1040 bra 	$L__BB5_424;
	add.s32 	%r9065, %r9065, -1;
	atom.shared.exch.b32 	%r4421, [%r457], 0;
	bra.uni 	$L__BB5_427;
$L__BB5_424:
	mul.wide.u32 	%rd1082, %r456, 4;
	add.s64 	%rd1083, %rd13, %rd1082;
	atom.global.add.u32 	%r4414, [%rd1083], -1;
	setp.ne.s32 	%p1041, %r4414, 1;
	@%p1041 bra 	$L__BB5_426;
	atom.global.add.u32 	%r4415, [%rd14], 1;
	mul.hi.u32 	%r4416, %r4415, -2147450879;
	shr.u32 	%r4417, %r4416, 15;
	mul.lo.s32 	%r4418, %r4417, 65535;
	sub.s32 	%r4419, %r4415, %r4418;
	mul.wide.u32 	%rd1084, %r4419, 4;
	add.s64 	%rd1085, %rd10, %rd1084;
	st.global.u32 	[%rd1085], %r456;
$L__BB5_426:
	atom.global.exch.b32 	%r4420, [%rd47], 0;
$L__BB5_427:
	and.b32  	%r4422, %r8346, 7;
	setp.eq.s32 	%p1042, %r4422, 0;
	mov.u32 	%r8349, %r8346;
	@%p1042 bra 	$L__BB5_416;
$L__BB5_428:
	shr.u32 	%r4423, %r8349, 2;
	and.b32  	%r4424, %r4423, 1;
	setp.eq.b32 	%p1043, %r4424, 1;
	and.b32  	%r4425, %r8349, 3;
	setp.eq.s32 	%p1044, %r4425, 0;
	or.pred  	%p1045, %p1043, %p1044;
	shr.u32 	%r465, %r449, 16;
	setp.ne.s32 	%p1046, %r465, %r8178;
	shr.u32 	%r4426, %r8349, 16;
	setp.eq.s32 	%p1047, %r4426, %r8178;
	and.pred  	%p1048, %p1046, %p1047;
	and.pred  	%p1049, %p1045, %p1048;
	not.pred 	%p1050, %p1049;
	@%p1050 bra 	$L__BB5_430;
	cvt.u64.u32 	%rd1113, %r8349;
	shl.b64 	%rd1114, %rd1113, 32;
	cvt.u64.u32 	%rd1115, %r449;
	or.b64  	%rd1116, %rd1114, %rd1115;
	ld.local.u32 	%r4463, [%rd2+272];
	add.s32 	%r4464, %r4463, 1;
	st.local.u32 	[%rd2+272], %r4464;
	mul.wide.u32 	%rd1117, %r4463, 8;
	add.s64 	%rd1118, %rd2, %rd1117;
	st.local.u64 	[%rd1118+280], %rd1116;
	bra.uni 	$L__BB5_441;
$L__BB5_430:
	shr.u32 	%r4427, %r449, 3;
	setp.ne.s32 	%p1051, %r465, %r8178;
	sub.s32 	%r4428, %r4427, %r447;
	shl.b32 	%r4429, %r4428, 2;
	mov.u32 	%r4430, shared_mem;
	add.s32 	%r4431, %r4430, %r4429;
	add.s32 	%r466, %r4431, 65536;
	mul.wide.u32 	%rd1086, %r4427, 4;
	add.s64 	%rd48, %rd12, %rd1086;
	@%p1051 bra 	$L__BB5_432;
	atom.shared.exch.b32 	%r8350, [%r466], %r8349;
	bra.uni 	$L__BB5_433;
$L__BB5_432:
	atom.global.exch.b32 	%r8350, [%rd48], %r8349;
$L__BB5_433:
	setp.eq.s32 	%p1052, %r8350, -1;
	@%p1052 bra 	$L__BB5_441;
	setp.ne.s32 	%p1053, %r465, %r8178;
	@%p1053 bra 	$L__BB5_436;
	add.s32 	%r9065, %r9065, -1;
	atom.shared.exch.b32 	%r4439, [%r466], 0;
	bra.uni 	$L__BB5_439;
$L__BB5_436:
	mul.wide.u32 	%rd1087, %r465, 4;
	add.s64 	%rd1088, %rd13, %rd1087;
	atom.global.add.u32 	%r4432, [%rd1088], -1;
	setp.ne.s32 	%p1054, %r4432, 1;
	@%p1054 bra 	$L__BB5_438;
	atom.global.add.u32 	%r4433, [%rd14], 1;
	mul.hi.u32 	%r4434, %r4433, -2147450879;
	shr.u32 	%r4435, %r4434, 15;
	mul.lo.s32 	%r4436, %r4435, 65535;
	sub.s32 	%r4437, %r4433, %r4436;
	mul.wide.u32 	%rd1089, %r4437, 4;
	add.s64 	%rd1090, %rd10, %rd1089;
	st.global.u32 	[%rd1090], %r465;
$L__BB5_438:
	atom.global.exch.b32 	%r4438, [%rd48], 0;
$L__BB5_439:
	and.b32  	%r4440, %r8350, 7;
	setp.eq.s32 	%p1055, %r4440, 0;
	selp.b32 	%r449, %r8350, %r8349, %p1055;
	selp.b32 	%r8349, %r8349, %r8350, %p1055;
	and.b32  	%r4441, %r449, 7;
	setp.eq.s32 	%p1056, %r4441, 0;
	@%p1056 bra 	$L__BB5_415;
	bra.uni 	$L__BB5_418;
$L__BB5_440:
	add.s32 	%r4461, %r438, 1;
	st.local.u32 	[%rd2+4388], %r4461;
	shl.b32 	%r4462, %r438, 3;
	cvt.u64.u32 	%rd1110, %r4462;
	and.b64  	%rd1111, %rd1110, 2040;
	add.s64 	%rd1112, %rd2, %rd1111;
	st.local.u64 	[%rd1112+4392], %rd46;
$L__BB5_441:
	setp.eq.s32 	%p1058, %r444, 0;
	selp.b32 	%r479, %r40, %r443, %p1058;
	selp.b32 	%r8364, %r443, %r40, %p1058;
	and.b32  	%r4465, %r479, 7;
	setp.ne.s32 	%p1059, %r4465, 0;
	@%p1059 bra 	$L__BB5_446;
	shl.b32 	%r477, %r8178, 13;
$L__BB5_443:
	and.b32  	%r4466, %r8364, 7;
	setp.ne.s32 	%p1060, %r4466, 0;
	@%p1060 bra 	$L__BB5_457;
$L__BB5_444:
	shr.u32 	%r4467, %r8364, 3;
	shr.u32 	%r486, %r8364, 16;
	setp.ne.s32 	%p1061, %r486, %r8178;
	sub.s32 	%r4468, %r4467, %r477;
	shl.b32 	%r4469, %r4468, 2;
	mov.u32 	%r4470, shared_mem;
	add.s32 	%r4471, %r4470, %r4469;
	add.s32 	%r487, %r4471, 65536;
	mul.wide.u32 	%rd1119, %r4467, 4;
	add.s64 	%rd50, %rd12, %rd1119;
	@%p1061 bra 	$L__BB5_449;
	atom.shared.exch.b32 	%r8361, [%r487], -1;
	bra.uni 	$L__BB5_450;
$L__BB5_446:
	cvt.u64.u32 	%rd1129, %r8364;
	shl.b64 	%rd1130, %rd1129, 32;
	cvt.u64.u32 	%rd1131, %r479;
	or.b64  	%rd49, %rd1130, %rd1131;
	mul.wide.u32 	%rd1132, %r479, 8;
	and.b32  	%r4500, %r8364, 7;
	cvt.u64.u32 	%rd1133, %r4500;
	mov.b64 	%rd1134, 56;
	cvt.u32.u64 	%r4501, %rd1134;
	cvt.u32.u64 	%r4502, %rd1132;
	and.b32  	%r4503, %r4502, %r4501;
	cvt.u32.u64 	%r4504, %rd1133;
	or.b32  	%r4505, %r4503, %r4504;
	mov.b64 	%rd1135, 9130730411292422402;
	shr.u64 	%rd1136, %rd1135, %r4505;
	mov.b64 	%rd1137, 1736168554312260608;
	shr.u64 	%rd1138, %rd1137, %r4505;
	mov.b64 	%rd1139, -506390041275138048;
	shr.u64 	%rd1140, %rd1139, %r4505;
	shl.b64 	%rd1141, %rd1140, 2;
	cvt.u32.u64 	%r4506, %rd1138;
	mov.b64 	%rd1142, 2;
	cvt.u32.u64 	%r4507, %rd1142;
	and.b32  	%r4508, %r4506, %r4507;
	cvt.u32.u64 	%r4509, %rd1136;
	mov.b64 	%rd1143, 1;
	cvt.u32.u64 	%r4510, %rd1143;
	and.b32  	%r4511, %r4509, %r4510;
	or.b32  	%r4512, %r4511, %r4508;
	cvt.u32.u64 	%r4513, %rd1141;
	mov.b64 	%rd1144, 4;
	cvt.u32.u64 	%r4514, %rd1144;
	and.b32  	%r4515, %r4513, %r4514;
	or.b32  	%r4516, %r4512, %r4515;
	mov.b16 	%rs74, 1;
	shl.b16 	%rs75, %rs74, %r4516;
	and.b16  	%rs76, %rs75, 29;
	setp.eq.s16 	%p1081, %rs76, 0;
	@%p1081 bra 	$L__BB5_448;
	ld.local.u32 	%r4517, [%rd2+2328];
	add.s32 	%r4518, %r4517, 1;
	st.local.u32 	[%rd2+2328], %r4518;
	shl.b32 	%r4519, %r4517, 3;
	cvt.u64.u32 	%rd1145, %r4519;
	and.b64  	%rd1146, %rd1145, 2040;
	add.s64 	%rd1147, %rd2, %rd1146;
	st.local.u64 	[%rd1147+2336], %rd49;
	mov.pred 	%p3100, 0;
	bra.uni 	$L__BB5_1206;
$L__BB5_448:
	ld.local.u32 	%r4520, [%rd2+4388];
	add.s32 	%r4521, %r4520, 1;
	st.local.u32 	[%rd2+4388], %r4521;
	shl.b32 	%r4522, %r4520, 3;
	cvt.u64.u32 	%rd1148, %r4522;
	and.b64  	%rd1149, %rd1148, 2040;
	add.s64 	%rd1150, %rd2, %rd1149;
	st.local.u64 	[%rd1150+4392], %rd49;
	mov.pred 	%p3100, 0;
	bra.uni 	$L__BB5_1206;
$L__BB5_449:
	atom.global.exch.b32 	%r8361, [%rd50], -1;
$L__BB5_450:
	setp.eq.s32 	%p1062, %r8361, -1;
	@%p1062 bra 	$L__BB5_457;
	setp.ne.s32 	%p1063, %r486, %r8178;
	@%p1063 bra 	$L__BB5_453;
	add.s32 	%r9065, %r9065, -1;
	atom.shared.exch.b32 	%r4479, [%r487], 0;
	bra.uni 	$L__BB5_456;
$L__BB5_453:
	mul.wide.u32 	%rd1120, %r486, 4;
	add.s64 	%rd1121, %rd13, %rd1120;
	atom.global.add.u32 	%r4472, [%rd1121], -1;
	setp.ne.s32 	%p1064, %r4472, 1;
	@%p1064 bra 	$L__BB5_455;
	atom.global.add.u32 	%r4473, [%rd14], 1;
	mul.hi.u32 	%r4474, %r4473, -2147450879;
	shr.u32 	%r4475, %r4474, 15;
	mul.lo.s32 	%r4476, %r4475, 65535;
	sub.s32 	%r4477, %r4473, %r4476;
	mul.wide.u32 	%rd1122, %r4477, 4;
	add.s64 	%rd1123, %rd10, %rd1122;
	st.global.u32 	[%rd1123], %r486;
$L__BB5_455:
	atom.global.exch.b32 	%r4478, [%rd50], 0;
$L__BB5_456:
	and.b32  	%r4480, %r8361, 7;
	setp.eq.s32 	%p1065, %r4480, 0;
	mov.u32 	%r8364, %r8361;
	@%p1065 bra 	$L__BB5_444;
$L__BB5_457:
	shr.u32 	%r4481, %r8364, 2;
	and.b32  	%r4482, %r4481, 1;
	setp.eq.b32 	%p1066, %r4482, 1;
	and.b32  	%r4483, %r8364, 3;
	setp.eq.s32 	%p1067, %r4483, 0;
	or.pred  	%p1068, %p1066, %p1067;
	shr.u32 	%r495, %r479, 16;
	setp.ne.s32 	%p1069, %r495, %r8178;
	shr.u32 	%r4484, %r8364, 16;
	setp.eq.s32 	%p1070, %r4484, %r8178;
	and.pred  	%p1071, %p1069, %p1070;
	and.pred  	%p1072, %p1068, %p1071;
	not.pred 	%p1073, %p1072;
	@%p1073 bra 	$L__BB5_459;
	cvt.u64.u32 	%rd1151, %r8364;
	shl.b64 	%rd1152, %rd1151, 32;
	cvt.u64.u32 	%rd1153, %r479;
	or.b64  	%rd1154, %rd1152, %rd1153;
	ld.local.u32 	%r4523, [%rd2+272];
	add.s32 	%r4524, %r4523, 1;
	st.local.u32 	[%rd2+272], %r4524;
	mul.wide.u32 	%rd1155, %r4523, 8;
	add.s64 	%rd1156, %rd2, %rd1155;
	st.local.u64 	[%rd1156+280], %rd1154;
	mov.pred 	%p3100, 0;
	bra.uni 	$L__BB5_1206;
$L__BB5_459:
	shr.u32 	%r4485, %r479, 3;
	setp.ne.s32 	%p1074, %r495, %r8178;
	sub.s32 	%r4486, %r4485, %r477;
	shl.b32 	%r4487, %r4486, 2;
	mov.u32 	%r4488, shared_mem;
	add.s32 	%r4489, %r4488, %r4487;
	add.s32 	%r496, %r4489, 65536;
	mul.wide.u32 	%rd1124, %r4485, 4;
	add.s64 	%rd51, %rd12, %rd1124;
	@%p1074 bra 	$L__BB5_461;
	atom.shared.exch.b32 	%r8365, [%r496], %r8364;
	bra.uni 	$L__BB5_462;
$L__BB5_461:
	atom.global.exch.b32 	%r8365, [%rd51], %r8364;
$L__BB5_462:
	setp.eq.s32 	%p1076, %r8365, -1;
	mov.pred 	%p3100, 0;
	@%p1076 bra 	$L__BB5_1206;
	setp.ne.s32 	%p1077, %r495, %r8178;
	@%p1077 bra 	$L__BB5_465;
	add.s32 	%r9065, %r9065, -1;
	atom.shared.exch.b32 	%r4497, [%r496], 0;
	bra.uni 	$L__BB5_468;
$L__BB5_465:
	mul.wide.u32 	%rd1125, %r495, 4;
	add.s64 	%rd1126, %rd13, %rd1125;
	atom.global.add.u32 	%r4490, [%rd1126], -1;
	setp.ne.s32 	%p1078, %r4490, 1;
	@%p1078 bra 	$L__BB5_467;
	atom.global.add.u32 	%r4491, [%rd14], 1;
	mul.hi.u32 	%r4492, %r4491, -2147450879;
	shr.u32 	%r4493, %r4492, 15;
	mul.lo.s32 	%r4494, %r4493, 65535;
	sub.s32 	%r4495, %r4491, %r4494;
	mul.wide.u32 	%rd1127, %r4495, 4;
	add.s64 	%rd1128, %rd10, %rd1127;
	st.global.u32 	[%rd1128], %r495;
$L__BB5_467:
	atom.global.exch.b32 	%r4496, [%rd51], 0;
$L__BB5_468:
	and.b32  	%r4498, %r8365, 7;
	setp.eq.s32 	%p1079, %r4498, 0;
	selp.b32 	%r479, %r8365, %r8364, %p1079;
	selp.b32 	%r8364, %r8364, %r8365, %p1079;
	and.b32  	%r4499, %r479, 7;
	setp.eq.s32 	%p1080, %r4499, 0;
	@%p1080 bra 	$L__BB5_443;
	bra.uni 	$L__BB5_446;
$L__BB5_469:
	mul.wide.u32 	%rd987, %r506, 4;
	add.s64 	%rd988, %rd13, %rd987;
	atom.global.add.u32 	%r4245, [%rd988], -1;
	setp.ne.s32 	%p979, %r4245, 1;
	@%p979 bra 	$L__BB5_471;
	atom.global.add.u32 	%r4246, [%rd14], 1;
	mul.hi.u32 	%r4247, %r4246, -2147450879;
	shr.u32 	%r4248, %r4247, 15;
	mul.lo.s32 	%r4249, %r4248, 65535;
	sub.s32 	%r4250, %r4246, %r4249;
	mul.wide.u32 	%rd989, %r4250, 4;
	add.s64 	%rd990, %rd10, %rd989;
	st.global.u32 	[%rd990], %r506;
$L__BB5_471:
	mul.wide.u32 	%rd991, %r505, 8;
	add.s64 	%rd992, %rd18, %rd991;
	atom.global.exch.b64 	%rd3218, [%rd992+134217736], 0;
$L__BB5_472:
	shr.u32 	%r509, %r39, 3;
	shr.u32 	%r510, %r39, 16;
	setp.ne.s32 	%p980, %r510, %r8178;
	@%p980 bra 	$L__BB5_474;
	add.s32 	%r9066, %r9066, -1;
	shl.b32 	%r4262, %r8178, 13;
	sub.s32 	%r4263, %r509, %r4262;
	shl.b32 	%r4264, %r4263, 3;
	mov.u32 	%r4265, shared_mem;
	add.s32 	%r4266, %r4265, %r4264;
	atom.shared.exch.b64 	%rd3219, [%r4266], 0;
	bra.uni 	$L__BB5_477;
$L__BB5_474:
	mul.wide.u32 	%rd993, %r510, 4;
	add.s64 	%rd994, %rd13, %rd993;
	atom.global.add.u32 	%r4256, [%rd994], -1;
	setp.ne.s32 	%p981, %r4256, 1;
	@%p981 bra 	$L__BB5_476;
	atom.global.add.u32 	%r4257, [%rd14], 1;
	mul.hi.u32 	%r4258, %r4257, -2147450879;
	shr.u32 	%r4259, %r4258, 15;
	mul.lo.s32 	%r4260, %r4259, 65535;
	sub.s32 	%r4261, %r4257, %r4260;
	mul.wide.u32 	%rd995, %r4261, 4;
	add.s64 	%rd996, %rd10, %rd995;
	st.global.u32 	[%rd996], %r510;
$L__BB5_476:
	mul.wide.u32 	%rd997, %r509, 8;
	add.s64 	%rd998, %rd18, %rd997;
	atom.global.exch.b64 	%rd3219, [%rd998+134217736], 0;
$L__BB5_477:
	cvt.u32.u64 	%r4267, %rd3219;
	{ .reg .b32 tmp; mov.b64 {tmp, %r513}, %rd3219; }
	cvt.u32.u64 	%r4268, %rd3218;
	and.b32  	%r4269, %r4268, 7;
	setp.eq.s32 	%p982, %r4269, 0;
	selp.b32 	%r518, %r4268, %r4267, %p982;
	selp.b32 	%r8380, %r4267, %r4268, %p982;
	and.b32  	%r4270, %r518, 7;
	setp.ne.s32 	%p983, %r4270, 0;
	@%p983 bra 	$L__BB5_482;
	shl.b32 	%r516, %r8178, 13;
$L__BB5_479:
	and.b32  	%r4271, %r8380, 7;
	setp.ne.s32 	%p984, %r4271, 0;
	@%p984 bra 	$L__BB5_492;
$L__BB5_480:
	shr.u32 	%r4272, %r8380, 3;
	shr.u32 	%r525, %r8380, 16;
	setp.ne.s32 	%p985, %r525, %r8178;
	sub.s32 	%r4273, %r4272, %r516;
	shl.b32 	%r4274, %r4273, 2;
	mov.u32 	%r4275, shared_mem;
	add.s32 	%r4276, %r4275, %r4274;
	add.s32 	%r526, %r4276, 65536;
	mul.wide.u32 	%rd999, %r4272, 4;
	add.s64 	%rd59, %rd12, %rd999;
	@%p985 bra 	$L__BB5_484;
	atom.shared.exch.b32 	%r8377, [%r526], -1;
	bra.uni 	$L__BB5_485;
$L__BB5_482:
	cvt.u64.u32 	%rd1009, %r8380;
	shl.b64 	%rd1010, %rd1009, 32;
	cvt.u64.u32 	%rd1011, %r518;
	or.b64  	%rd58, %rd1010, %rd1011;
	mul.wide.u32 	%rd1012, %r518, 8;
	and.b32  	%r4305, %r8380, 7;
	cvt.u64.u32 	%rd1013, %r4305;
	mov.b64 	%rd1014, 56;
	cvt.u32.u64 	%r4306, %rd1014;
	cvt.u32.u64 	%r4307, %rd1012;
	and.b32  	%r4308, %r4307, %r4306;
	cvt.u32.u64 	%r4309, %rd1013;
	or.b32  	%r4310, %r4308, %r4309;
	mov.b64 	%rd1015, 9130730411292422402;
	shr.u64 	%rd1016, %rd1015, %r4310;
	mov.b64 	%rd1017, 1736168554312260608;
	shr.u64 	%rd1018, %rd1017, %r4310;
	mov.b64 	%rd1019, -506390041275138048;
	shr.u64 	%rd1020, %rd1019, %r4310;
	shl.b64 	%rd1021, %rd1020, 2;
	cvt.u32.u64 	%r4311, %rd1018;
	mov.b64 	%rd1022, 2;
	cvt.u32.u64 	%r4312, %rd1022;
	and.b32  	%r4313, %r4311, %r4312;
	cvt.u32.u64 	%r4314, %rd1016;
	mov.b64 	%rd1023, 1;
	cvt.u32.u64 	%r4315, %rd1023;
	and.b32  	%r4316, %r4314, %r4315;
	or.b32  	%r4317, %r4316, %r4313;
	cvt.u32.u64 	%r4318, %rd1021;
	mov.b64 	%rd1024, 4;
	cvt.u32.u64 	%r4319, %rd1024;
	and.b32  	%r4320, %r4318, %r4319;
	or.b32  	%r4321, %r4317, %r4320;
	mov.b16 	%rs65, 1;
	shl.b16 	%rs66, %rs65, %r4321;
	and.b16  	%rs67, %rs66, 29;
	setp.eq.s16 	%p1004, %rs67, 0;
	@%p1004 bra 	$L__BB5_504;
	add.s32 	%r4322, %r37, 1;
	st.local.u32 	[%rd2+2328], %r4322;
	shl.b32 	%r4323, %r37, 3;
	cvt.u64.u32 	%rd1025, %r4323;
	and.b64  	%rd1026, %rd1025, 2040;
	add.s64 	%rd1027, %rd2, %rd1026;
	st.local.u64 	[%rd1027+2336], %rd58;
	bra.uni 	$L__BB5_505;
$L__BB5_484:
	atom.global.exch.b32 	%r8377, [%rd59], -1;
$L__BB5_485:
	setp.eq.s32 	%p986, %r8377, -1;
	@%p986 bra 	$L__BB5_492;
	setp.ne.s32 	%p987, %r525, %r8178;
	@%p987 bra 	$L__BB5_488;
	add.s32 	%r9065, %r9065, -1;
	atom.shared.exch.b32 	%r4284, [%r526], 0;
	bra.uni 	$L__BB5_491;
$L__BB5_488:
	mul.wide.u32 	%rd1000, %r525, 4;
	add.s64 	%rd1001, %rd13, %rd1000;
	atom.global.add.u32 	%r4277, [%rd1001], -1;
	setp.ne.s32 	%p988, %r4277, 1;
	@%p988 bra 	$L__BB5_490;
	atom.global.add.u32 	%r4278, [%rd14], 1;
	mul.hi.u32 	%r4279, %r4278, -2147450879;
	shr.u32 	%r4280, %r4279, 15;
	mul.lo.s32 	%r4281, %r4280, 65535;
	sub.s32 	%r4282, %r4278, %r4281;
	mul.wide.u32 	%rd1002, %r4282, 4;
	add.s64 	%rd1003, %rd10, %rd1002;
	st.global.u32 	[%rd1003], %r525;
$L__BB5_490:
	atom.global.exch.b32 	%r4283, [%rd59], 0;
$L__BB5_491:
	and.b32  	%r4285, %r8377, 7;
	setp.eq.s32 	%p989, %r4285, 0;
	mov.u32 	%r8380, %r8377;
	@%p989 bra 	$L__BB5_480;
$L__BB5_492:
	shr.u32 	%r4286, %r8380, 2;
	and.b32  	%r4287, %r4286, 1;
	setp.eq.b32 	%p990, %r4287, 1;
	and.b32  	%r4288, %r8380, 3;
	setp.eq.s32 	%p991, %r4288, 0;
	or.pred  	%p992, %p990, %p991;
	shr.u32 	%r534, %r518, 16;
	setp.ne.s32 	%p993, %r534, %r8178;
	shr.u32 	%r4289, %r8380, 16;
	setp.eq.s32 	%p994, %r4289, %r8178;
	and.pred  	%p995, %p993, %p994;
	and.pred  	%p996, %p992, %p995;
	not.pred 	%p997, %p996;
	@%p997 bra 	$L__BB5_494;
	cvt.u64.u32 	%rd1031, %r8380;
	shl.b64 	%rd1032, %rd1031, 32;
	cvt.u64.u32 	%rd1033, %r518;
	or.b64  	%rd1034, %rd1032, %rd1033;
	ld.local.u32 	%r4326, [%rd2+272];
	add.s32 	%r4327, %r4326, 1;
	st.local.u32 	[%rd2+272], %r4327;
	mul.wide.u32 	%rd1035, %r4326, 8;
	add.s64 	%rd1036, %rd2, %rd1035;
	st.local.u64 	[%rd1036+280], %rd1034;
	bra.uni 	$L__BB5_505;
$L__BB5_494:
	shr.u32 	%r4290, %r518, 3;
	setp.ne.s32 	%p998, %r534, %r8178;
	sub.s32 	%r4291, %r4290, %r516;
	shl.b32 	%r4292, %r4291, 2;
	mov.u32 	%r4293, shared_mem;
	add.s32 	%r4294, %r4293, %r4292;
	add.s32 	%r535, %r4294, 65536;
	mul.wide.u32 	%rd1004, %r4290, 4;
	add.s64 	%rd60, %rd12, %rd1004;
	@%p998 bra 	$L__BB5_496;
	atom.shared.exch.b32 	%r8381, [%r535], %r8380;
	bra.uni 	$L__BB5_497;
$L__BB5_496:
	atom.global.exch.b32 	%r8381, [%rd60], %r8380;
$L__BB5_497:
	setp.eq.s32 	%p999, %r8381, -1;
	@%p999 bra 	$L__BB5_505;
	setp.ne.s32 	%p1000, %r534, %r8178;
	@%p1000 bra 	$L__BB5_500;
	add.s32 	%r9065, %r9065, -1;
	atom.shared.exch.b32 	%r4302, [%r535], 0;
	bra.uni 	$L__BB5_503;
$L__BB5_500:
	mul.wide.u32 	%rd1005, %r534, 4;
	add.s64 	%rd1006, %rd13, %rd1005;
	atom.global.add.u32 	%r4295, [%rd1006], -1;
	setp.ne.s32 	%p1001, %r4295, 1;
	@%p1001 bra 	$L__BB5_502;
	atom.global.add.u32 	%r4296, [%rd14], 1;
	mul.hi.u32 	%r4297, %r4296, -2147450879;
	shr.u32 	%r4298, %r4297, 15;
	mul.lo.s32 	%r4299, %r4298, 65535;
	sub.s32 	%r4300, %r4296, %r4299;
	mul.wide.u32 	%rd1007, %r4300, 4;
	add.s64 	%rd1008, %rd10, %rd1007;
	st.global.u32 	[%rd1008], %r534;
$L__BB5_502:
	atom.global.exch.b32 	%r4301, [%rd60], 0;
$L__BB5_503:
	and.b32  	%r4303, %r8381, 7;
	setp.eq.s32 	%p1002, %r4303, 0;
	selp.b32 	%r518, %r8381, %r8380, %p1002;
	selp.b32 	%r8380, %r8380, %r8381, %p1002;
	and.b32  	%r4304, %r518, 7;
	setp.eq.s32 	%p1003, %r4304, 0;
	@%p1003 bra 	$L__BB5_479;
	bra.uni 	$L__BB5_482;
$L__BB5_504:
	add.s32 	%r4324, %r504, 1;
	st.local.u32 	[%rd2+4388], %r4324;
	shl.b32 	%r4325, %r504, 3;
	cvt.u64.u32 	%rd1028, %r4325;
	and.b64  	%rd1029, %rd1028, 2040;
	add.s64 	%rd1030, %rd2, %rd1029;
	st.local.u64 	[%rd1030+4392], %rd58;
$L__BB5_505:
	{ .reg .b32 tmp; mov.b64 {tmp, %r4328}, %rd3218; }
	and.b32  	%r4329, %r4328, 7;
	setp.eq.s32 	%p1005, %r4329, 0;
	selp.b32 	%r548, %r4328, %r513, %p1005;
	selp.b32 	%r8395, %r513, %r4328, %p1005;
	and.b32  	%r4330, %r548, 7;
	setp.ne.s32 	%p1006, %r4330, 0;
	@%p1006 bra 	$L__BB5_510;
	shl.b32 	%r546, %r8178, 13;
$L__BB5_507:
	and.b32  	%r4331, %r8395, 7;
	setp.ne.s32 	%p1007, %r4331, 0;
	@%p1007 bra 	$L__BB5_521;
$L__BB5_508:
	shr.u32 	%r4332, %r8395, 3;
	shr.u32 	%r555, %r8395, 16;
	setp.ne.s32 	%p1008, %r555, %r8178;
	sub.s32 	%r4333, %r4332, %r546;
	shl.b32 	%r4334, %r4333, 2;
	mov.u32 	%r4335, shared_mem;
	add.s32 	%r4336, %r4335, %r4334;
	add.s32 	%r556, %r4336, 65536;
	mul.wide.u32 	%rd1037, %r4332, 4;
	add.s64 	%rd62, %rd12, %rd1037;
	@%p1008 bra 	$L__BB5_513;
	atom.shared.exch.b32 	%r8392, [%r556], -1;
	bra.uni 	$L__BB5_514;
$L__BB5_510:
	cvt.u64.u32 	%rd1047, %r8395;
	shl.b64 	%rd1048, %rd1047, 32;
	cvt.u64.u32 	%rd1049, %r548;
	or.b64  	%rd61, %rd1048, %rd1049;
	mul.wide.u32 	%rd1050, %r548, 8;
	and.b32  	%r4365, %r8395, 7;
	cvt.u64.u32 	%rd1051, %r4365;
	mov.b64 	%rd1052, 56;
	cvt.u32.u64 	%r4366, %rd1052;
	cvt.u32.u64 	%r4367, %rd1050;
	and.b32  	%r4368, %r4367, %r4366;
	cvt.u32.u64 	%r4369, %rd1051;
	or.b32  	%r4370, %r4368, %r4369;
	mov.b64 	%rd1053, 9130730411292422402;
	shr.u64 	%rd1054, %rd1053, %r4370;
	mov.b64 	%rd1055, 1736168554312260608;
	shr.u64 	%rd1056, %rd1055, %r4370;
	mov.b64 	%rd1057, -506390041275138048;
	shr.u64 	%rd1058, %rd1057, %r4370;
	shl.b64 	%rd1059, %rd1058, 2;
	cvt.u32.u64 	%r4371, %rd1056;
	mov.b64 	%rd1060, 2;
	cvt.u32.u64 	%r4372, %rd1060;
	and.b32  	%r4373, %r4371, %r4372;
	cvt.u32.u64 	%r4374, %rd1054;
	mov.b64 	%rd1061, 1;
	cvt.u32.u64 	%r4375, %rd1061;
	and.b32  	%r4376, %r4374, %r4375;
	or.b32  	%r4377, %r4376, %r4373;
	cvt.u32.u64 	%r4378, %rd1059;
	mov.b64 	%rd1062, 4;
	cvt.u32.u64 	%r4379, %rd1062;
	and.b32  	%r4380, %r4378, %r4379;
	or.b32  	%r4381, %r4377, %r4380;
	mov.b16 	%rs68, 1;
	shl.b16 	%rs69, %rs68, %r4381;
	and.b16  	%rs70, %rs69, 29;
	setp.eq.s16 	%p1028, %rs70, 0;
	@%p1028 bra 	$L__BB5_512;
	ld.local.u32 	%r4382, [%rd2+2328];
	add.s32 	%r4383, %r4382, 1;
	st.local.u32 	[%rd2+2328], %r4383;
	shl.b32 	%r4384, %r4382, 3;
	cvt.u64.u32 	%rd1063, %r4384;
	and.b64  	%rd1064, %rd1063, 2040;
	add.s64 	%rd1065, %rd2, %rd1064;
	st.local.u64 	[%rd1065+2336], %rd61;
	mov.pred 	%p3100, 0;
	bra.uni 	$L__BB5_1206;
$L__BB5_512:
	ld.local.u32 	%r4385, [%rd2+4388];
	add.s32 	%r4386, %r4385, 1;
	st.local.u32 	[%rd2+4388], %r4386;
	shl.b32 	%r4387, %r4385, 3;
	cvt.u64.u32 	%rd1066, %r4387;
	and.b64  	%rd1067, %rd1066, 2040;
	add.s64 	%rd1068, %rd2, %rd1067;
	st.local.u64 	[%rd1068+4392], %rd61;
	mov.pred 	%p3100, 0;
	bra.uni 	$L__BB5_1206;
$L__BB5_513:
	atom.global.exch.b32 	%r8392, [%rd62], -1;
$L__BB5_514:
	setp.eq.s32 	%p1009, %r8392, -1;
	@%p1009 bra 	$L__BB5_521;
	setp.ne.s32 	%p1010, %r555, %r8178;
	@%p1010 bra 	$L__BB5_517;
	add.s32 	%r9065, %r9065, -1;
	atom.shared.exch.b32 	%r4344, [%r556], 0;
	bra.uni 	$L__BB5_520;
$L__BB5_517:
	mul.wide.u32 	%rd1038, %r555, 4;
	add.s64 	%rd1039, %rd13, %rd1038;
	atom.global.add.u32 	%r4337, [%rd1039], -1;
	setp.ne.s32 	%p1011, %r4337, 1;
	@%p1011 bra 	$L__BB5_519;
	atom.global.add.u32 	%r4338, [%rd14], 1;
	mul.hi.u32 	%r4339, %r4338, -2147450879;
	shr.u32 	%r4340, %r4339, 15;
	mul.lo.s32 	%r4341, %r4340, 65535;
	sub.s32 	%r4342, %r4338, %r4341;
	mul.wide.u32 	%rd1040, %r4342, 4;
	add.s64 	%rd1041, %rd10, %rd1040;
	st.global.u32 	[%rd1041], %r555;
$L__BB5_519:
	atom.global.exch.b32 	%r4343, [%rd62], 0;
$L__BB5_520:
	and.b32  	%r4345, %r8392, 7;
	setp.eq.s32 	%p1012, %r4345, 0;
	mov.u32 	%r8395, %r8392;
	@%p1012 bra 	$L__BB5_508;
$L__BB5_521:
	shr.u32 	%r4346, %r8395, 2;
	and.b32  	%r4347, %r4346, 1;
	setp.eq.b32 	%p1013, %r4347, 1;
	and.b32  	%r4348, %r8395, 3;
	setp.eq.s32 	%p1014, %r4348, 0;
	or.pred  	%p1015, %p1013, %p1014;
	shr.u32 	%r564, %r548, 16;
	setp.ne.s32 	%p1016, %r564, %r8178;
	shr.u32 	%r4349, %r8395, 16;
	setp.eq.s32 	%p1017, %r4349, %r8178;
	and.pred  	%p1018, %p1016, %p1017;
	and.pred  	%p1019, %p1015, %p1018;
	not.pred 	%p1020, %p1019;
	@%p1020 bra 	$L__BB5_523;
	cvt.u64.u32 	%rd1069, %r8395;
	shl.b64 	%rd1070, %rd1069, 32;
	cvt.u64.u32 	%rd1071, %r548;
	or.b64  	%rd1072, %rd1070, %rd1071;
	ld.local.u32 	%r4388, [%rd2+272];
	add.s32 	%r4389, %r4388, 1;
	st.local.u32 	[%rd2+272], %r4389;
	mul.wide.u32 	%rd1073, %r4388, 8;
	add.s64 	%rd1074, %rd2, %rd1073;
	st.local.u64 	[%rd1074+280], %rd1072;
	mov.pred 	%p3100, 0;
	bra.uni 	$L__BB5_1206;
$L__BB5_523:
	shr.u32 	%r4350, %r548, 3;
	setp.ne.s32 	%p1021, %r564, %r8178;
	sub.s32 	%r4351, %r4350, %r546;
	shl.b32 	%r4352, %r4351, 2;
	mov.u32 	%r4353, shared_mem;
	add.s32 	%r4354, %r4353, %r4352;
	add.s32 	%r565, %r4354, 65536;
	mul.wide.u32 	%rd1042, %r4350, 4;
	add.s64 	%rd63, %rd12, %rd1042;
	@%p1021 bra 	$L__BB5_525;
	atom.shared.exch.b32 	%r8396, [%r565], %r8395;
	bra.uni 	$L__BB5_526;
$L__BB5_525:
	atom.global.exch.b32 	%r8396, [%rd63], %r8395;
$L__BB5_526:
	setp.eq.s32 	%p1023, %r8396, -1;
	mov.pred 	%p3100, 0;
	@%p1023 bra 	$L__BB5_1206;
	setp.ne.s32 	%p1024, %r564, %r8178;
	@%p1024 bra 	$L__BB5_529;
	add.s32 	%r9065, %r9065, -1;
	atom.shared.exch.b32 	%r4362, [%r565], 0;
	bra.uni 	$L__BB5_532;
$L__BB5_529:
	mul.wide.u32 	%rd1043, %r564, 4;
	add.s64 	%rd1044, %rd13, %rd1043;
	atom.global.add.u32 	%r4355, [%rd1044], -1;
	setp.ne.s32 	%p1025, %r4355, 1;
	@%p1025 bra 	$L__BB5_531;
	atom.global.add.u32 	%r4356, [%rd14], 1;
	mul.hi.u32 	%r4357, %r4356, -2147450879;
	shr.u32 	%r4358, %r4357, 15;
	mul.lo.s32 	%r4359, %r4358, 65535;
	sub.s32 	%r4360, %r4356, %r4359;
	mul.wide.u32 	%rd1045, %r4360, 4;
	add.s64 	%rd1046, %rd10, %rd1045;
	st.global.u32 	[%rd1046], %r564;
$L__BB5_531:
	atom.global.exch.b32 	%r4361, [%rd63], 0;
$L__BB5_532:
	and.b32  	%r4363, %r8396, 7;
	setp.eq.s32 	%p1026, %r4363, 0;
	selp.b32 	%r548, %r8396, %r8395, %p1026;
	selp.b32 	%r8395, %r8395, %r8396, %p1026;
	and.b32  	%r4364, %r548, 7;
	setp.eq.s32 	%p1027, %r4364, 0;
	@%p1027 bra 	$L__BB5_507;
	bra.uni 	$L__BB5_510;
$L__BB5_533:
	ld.local.v2.u32 	{%r3564, %r3565}, [%rd2+4384];
	sub.s32 	%r3566, %r3564, %r3565;
	add.s32 	%r3567, %r3566, 256;
	sub.s32 	%r3568, 256, %r37;
	min.u32 	%r573, %r3567, %r3568;
	shl.b32 	%r574, %r8178, 13;
	ld.local.u32 	%r575, [%rd2+4];
	shl.b32 	%r3569, %r575, 3;
	mov.u32 	%r3570, shared_mem;
	add.s32 	%r3571, %r3570, %r3569;
	ld.shared.u64 	%rd650, [%r3571];
	setp.ne.s64 	%p566, %rd650, 0;
	setp.eq.s32 	%p567, %r575, 0;
	or.pred  	%p568, %p567, %p566;
	mov.b32 	%r8399, 0;
	@%p568 bra 	$L__BB5_535;
	add.s32 	%r3573, %r575, %r574;
	st.local.u32 	[%rd2+16], %r3573;
	mov.b32 	%r8399, 1;
$L__BB5_535:
	add.s32 	%r3574, %r575, 256;
	and.b32  	%r577, %r3574, 8191;
	shl.b32 	%r3575, %r3574, 3;
	and.b32  	%r3576, %r3575, 65528;
	add.s32 	%r3578, %r3570, %r3576;
	ld.shared.u64 	%rd651, [%r3578];
	setp.ne.s64 	%p569, %rd651, 0;
	and.b32  	%r578, %r575, 8191;
	setp.eq.s32 	%p570, %r578, 7936;
	or.pred  	%p571, %p570, %p569;
	@%p571 bra 	$L__BB5_537;
	add.s32 	%r3579, %r577, %r574;
	add.s32 	%r579, %r8399, 1;
	mul.wide.u32 	%rd652, %r8399, 4;
	add.s64 	%rd653, %rd2, %rd652;
	st.local.u32 	[%rd653+16], %r3579;
	mov.u32 	%r8399, %r579;
$L__BB5_537:
	add.s32 	%r3580, %r575, 512;
	and.b32  	%r581, %r3580, 8191;
	shl.b32 	%r3581, %r3580, 3;
	and.b32  	%r3582, %r3581, 65528;
	add.s32 	%r3584, %r3570, %r3582;
	ld.shared.u64 	%rd654, [%r3584];
	setp.ne.s64 	%p572, %rd654, 0;
	setp.eq.s32 	%p573, %r578, 7680;
	or.pred  	%p574, %p573, %p572;
	@%p574 bra 	$L__BB5_539;
	add.s32 	%r3585, %r581, %r574;
	add.s32 	%r582, %r8399, 1;
	mul.wide.u32 	%rd655, %r8399, 4;
	add.s64 	%rd656, %rd2, %rd655;
	st.local.u32 	[%rd656+16], %r3585;
	mov.u32 	%r8399, %r582;
$L__BB5_539:
	add.s32 	%r3586, %r575, 768;
	and.b32  	%r584, %r3586, 8191;
	shl.b32 	%r3587, %r3586, 3;
	and.b32  	%r3588, %r3587, 65528;
	add.s32 	%r3590, %r3570, %r3588;
	ld.shared.u64 	%rd657, [%r3590];
	setp.ne.s64 	%p575, %rd657, 0;
	setp.eq.s32 	%p576, %r578, 7424;
	or.pred  	%p577, %p576, %p575;
	@%p577 bra 	$L__BB5_541;
	add.s32 	%r3591, %r584, %r574;
	add.s32 	%r585, %r8399, 1;
	mul.wide.u32 	%rd658, %r8399, 4;
	add.s64 	%rd659, %rd2, %rd658;
	st.local.u32 	[%rd659+16], %r3591;
	mov.u32 	%r8399, %r585;
$L__BB5_541:
	add.s32 	%r3592, %r575, 1024;
	and.b32  	%r8429, %r3592, 8191;
	setp.gt.u32 	%p579, %r8399, 3;
	mov.pred 	%p3096, 0;
	@%p579 bra 	$L__BB5_625;
	shl.b32 	%r3593, %r8429, 3;
	add.s32 	%r3595, %r3570, %r3593;
	ld.shared.u64 	%rd660, [%r3595];
	setp.ne.s64 	%p580, %rd660, 0;
	setp.eq.s32 	%p581, %r578, 7168;
	or.pred  	%p582, %p581, %p580;
	@%p582 bra 	$L__BB5_544;
	add.s32 	%r3596, %r8429, %r574;
	add.s32 	%r588, %r8399, 1;
	mul.wide.u32 	%rd661, %r8399, 4;
	add.s64 	%rd662, %rd2, %rd661;
	st.local.u32 	[%rd662+16], %r3596;
	mov.u32 	%r8399, %r588;
$L__BB5_544:
	add.s32 	%r3597, %r575, 1280;
	and.b32  	%r8429, %r3597, 8191;
	setp.gt.u32 	%p584, %r8399, 3;
	@%p584 bra 	$L__BB5_625;
	shl.b32 	%r3598, %r8429, 3;
	add.s32 	%r3600, %r3570, %r3598;
	ld.shared.u64 	%rd663, [%r3600];
	setp.ne.s64 	%p585, %rd663, 0;
	setp.eq.s32 	%p586, %r578, 6912;
	or.pred  	%p587, %p586, %p585;
	@%p587 bra 	$L__BB5_547;
	add.s32 	%r3601, %r8429, %r574;
	add.s32 	%r591, %r8399, 1;
	mul.wide.u32 	%rd664, %r8399, 4;
	add.s64 	%rd665, %rd2, %rd664;
	st.local.u32 	[%rd665+16], %r3601;
	mov.u32 	%r8399, %r591;
$L__BB5_547:
	add.s32 	%r3602, %r575, 1536;
	and.b32  	%r8429, %r3602, 8191;
	setp.gt.u32 	%p589, %r8399, 3;
	@%p589 bra 	$L__BB5_625;
	shl.b32 	%r3603, %r8429, 3;
	add.s32 	%r3605, %r3570, %r3603;
	ld.shared.u64 	%rd666, [%r3605];
	setp.ne.s64 	%p590, %rd666, 0;
	setp.eq.s32 	%p591, %r578, 6656;
	or.pred  	%p592, %p591, %p590;
	@%p592 bra 	$L__BB5_550;
	add.s32 	%r3606, %r8429, %r574;
	add.s32 	%r594, %r8399, 1;
	mul.wide.u32 	%rd667, %r8399, 4;
	add.s64 	%rd668, %rd2, %rd667;
	st.local.u32 	[%rd668+16], %r3606;
	mov.u32 	%r8399, %r594;
$L__BB5_550:
	add.s32 	%r3607, %r575, 1792;
	and.b32  	%r8429, %r3607, 8191;
	setp.gt.u32 	%p594, %r8399, 3;
	@%p594 bra 	$L__BB5_625;
	shl.b32 	%r3608, %r8429, 3;
	add.s32 	%r3610, %r3570, %r3608;
	ld.shared.u64 	%rd669, [%r3610];
	setp.ne.s64 	%p595, %rd669, 0;
	setp.eq.s32 	%p596, %r578, 6400;
	or.pred  	%p597, %p596, %p595;
	@%p597 bra 	$L__BB5_553;
	add.s32 	%r3611, %r8429, %r574;
	add.s32 	%r597, %r8399, 1;
	mul.wide.u32 	%rd670, %r8399, 4;
	add.s64 	%rd671, %rd2, %rd670;
	st.local.u32 	[%rd671+16], %r3611;
	mov.u32 	%r8399, %r597;
$L__BB5_553:
	add.s32 	%r3612, %r575, 2048;
	and.b32  	%r8429, %r3612, 8191;
	setp.gt.u32 	%p599, %r8399, 3;
	@%p599 bra 	$L__BB5_625;
	shl.b32 	%r3613, %r8429, 3;
	add.s32 	%r3615, %r3570, %r3613;
	ld.shared.u64 	%rd672, [%r3615];
	setp.ne.s64 	%p600, %rd672, 0;
	setp.eq.s32 	%p601, %r578, 6144;
	or.pred  	%p602, %p601, %p600;
	@%p602 bra 	$L__BB5_556;
	add.s32 	%r3616, %r8429, %r574;
	add.s32 	%r600, %r8399, 1;
	mul.wide.u32 	%rd673, %r8399, 4;
	add.s64 	%rd674, %rd2, %rd673;
	st.local.u32 	[%rd674+16], %r3616;
	mov.u32 	%r8399, %r600;
$L__BB5_556:
	add.s32 	%r3617, %r575, 2304;
	and.b32  	%r8429, %r3617, 8191;
	setp.gt.u32 	%p604, %r8399, 3;
	@%p604 bra 	$L__BB5_625;
	shl.b32 	%r3618, %r8429, 3;
	add.s32 	%r3620, %r3570, %r3618;
	ld.shared.u64 	%rd675, [%r3620];
	setp.ne.s64 	%p605, %rd675, 0;
	setp.eq.s32 	%p606, %r578, 5888;
	or.pred  	%p607, %p606, %p605;
	@%p607 bra 	$L__BB5_559;
	add.s32 	%r3621, %r8429, %r574;
	add.s32 	%r603, %r8399, 1;
	mul.wide.u32 	%rd676, %r8399, 4;
	add.s64 	%rd677, %rd2, %rd676;
	st.local.u32 	[%rd677+16], %r3621;
	mov.u32 	%r8399, %r603;
$L__BB5_559:
	add.s32 	%r3622, %r575, 2560;
	and.b32  	%r8429, %r3622, 8191;
	setp.gt.u32 	%p609, %r8399, 3;
	@%p609 bra 	$L__BB5_625;
	shl.b32 	%r3623, %r8429, 3;
	add.s32 	%r3625, %r3570, %r3623;
	ld.shared.u64 	%rd678, [%r3625];
	setp.ne.s64 	%p610, %rd678, 0;
	setp.eq.s32 	%p611, %r578, 5632;
	or.pred  	%p612, %p611, %p610;
	@%p612 bra 	$L__BB5_562;
	add.s32 	%r3626, %r8429, %r574;
	add.s32 	%r606, %r8399, 1;
	mul.wide.u32 	%rd679, %r8399, 4;
	add.s64 	%rd680, %rd2, %rd679;
	st.local.u32 	[%rd680+16], %r3626;
	mov.u32 	%r8399, %r606;
$L__BB5_562:
	add.s32 	%r3627, %r575, 2816;
	and.b32  	%r8429, %r3627, 8191;
	setp.gt.u32 	%p614, %r8399, 3;
	@%p614 bra 	$L__BB5_625;
	shl.b32 	%r3628, %r8429, 3;
	add.s32 	%r3630, %r3570, %r3628;
	ld.shared.u64 	%rd681, [%r3630];
	setp.ne.s64 	%p615, %rd681, 0;
	setp.eq.s32 	%p616, %r578, 5376;
	or.pred  	%p617, %p616, %p615;
	@%p617 bra 	$L__BB5_565;
	add.s32 	%r3631, %r8429, %r574;
	add.s32 	%r609, %r8399, 1;
	mul.wide.u32 	%rd682, %r8399, 4;
	add.s64 	%rd683, %rd2, %rd682;
	st.local.u32 	[%rd683+16], %r3631;
	mov.u32 	%r8399, %r609;
$L__BB5_565:
	add.s32 	%r3632, %r575, 3072;
	and.b32  	%r8429, %r3632, 8191;
	setp.gt.u32 	%p619, %r8399, 3;
	@%p619 bra 	$L__BB5_625;
	shl.b32 	%r3633, %r8429, 3;
	add.s32 	%r3635, %r3570, %r3633;
	ld.shared.u64 	%rd684, [%r3635];
	setp.ne.s64 	%p620, %rd684, 0;
	setp.eq.s32 	%p621, %r578, 5120;
	or.pred  	%p622, %p621, %p620;
	@%p622 bra 	$L__BB5_568;
	add.s32 	%r3636, %r8429, %r574;
	add.s32 	%r612, %r8399, 1;
	mul.wide.u32 	%rd685, %r8399, 4;
	add.s64 	%rd686, %rd2, %rd685;
	st.local.u32 	[%rd686+16], %r3636;
	mov.u32 	%r8399, %r612;
$L__BB5_568:
	add.s32 	%r3637, %r575, 3328;
	and.b32  	%r8429, %r3637, 8191;
	setp.gt.u32 	%p624, %r8399, 3;
	@%p624 bra 	$L__BB5_625;
	shl.b32 	%r3638, %r8429, 3;
	add.s32 	%r3640, %r3570, %r3638;
	ld.shared.u64 	%rd687, [%r3640];
	setp.ne.s64 	%p625, %rd687, 0;
	setp.eq.s32 	%p626, %r578, 4864;
	or.pred  	%p627, %p626, %p625;
	@%p627 bra 	$L__BB5_571;
	add.s32 	%r3641, %r8429, %r574;
	add.s32 	%r615, %r8399, 1;
	mul.wide.u32 	%rd688, %r8399, 4;
	add.s64 	%rd689, %rd2, %rd688;
	st.local.u32 	[%rd689+16], %r3641;
	mov.u32 	%r8399, %r615;
$L__BB5_571:
	add.s32 	%r3642, %r575, 3584;
	and.b32  	%r8429, %r3642, 8191;
	setp.gt.u32 	%p629, %r8399, 3;
	@%p629 bra 	$L__BB5_625;
	shl.b32 	%r3643, %r8429, 3;
	add.s32 	%r3645, %r3570, %r3643;
	ld.shared.u64 	%rd690, [%r3645];
	setp.ne.s64 	%p630, %rd690, 0;
	setp.eq.s32 	%p631, %r578, 4608;
	or.pred  	%p632, %p631, %p630;
	@%p632 bra 	$L__BB5_574;
	add.s32 	%r3646, %r8429, %r574;
	add.s32 	%r618, %r8399, 1;
	mul.wide.u32 	%rd691, %r8399, 4;
	add.s64 	%rd692, %rd2, %rd691;
	st.local.u32 	[%rd692+16], %r3646;
	mov.u32 	%r8399, %r618;
$L__BB5_574:
	add.s32 	%r3647, %r575, 3840;
	and.b32  	%r8429, %r3647, 8191;
	setp.gt.u32 	%p634, %r8399, 3;
	@%p634 bra 	$L__BB5_625;
	shl.b32 	%r3648, %r8429, 3;
	add.s32 	%r3650, %r3570, %r3648;
	ld.shared.u64 	%rd693, [%r3650];
	setp.ne.s64 	%p635, %rd693, 0;
	setp.eq.s32 	%p636, %r578, 4352;
	or.pred  	%p637, %p636, %p635;
	@%p637 bra 	$L__BB5_577;
	add.s32 	%r3651, %r8429, %r574;
	add.s32 	%r621, %r8399, 1;
	mul.wide.u32 	%rd694, %r8399, 4;
	add.s64 	%rd695, %rd2, %rd694;
	st.local.u32 	[%rd695+16], %r3651;
	mov.u32 	%r8399, %r621;
$L__BB5_577:
	xor.b32  	%r623, %r578, 4096;
	setp.gt.u32 	%p639, %r8399, 3;
	mov.u32 	%r8429, %r623;
	@%p639 bra 	$L__BB5_625;
	shl.b32 	%r3652, %r623, 3;
	add.s32 	%r3654, %r3570, %r3652;
	ld.shared.u64 	%rd696, [%r3654];
	setp.ne.s64 	%p640, %rd696, 0;
	setp.eq.s32 	%p641, %r578, 4096;
	or.pred  	%p642, %p641, %p640;
	@%p642 bra 	$L__BB5_580;
	add.s32 	%r3655, %r623, %r574;
	add.s32 	%r624, %r8399, 1;
	mul.wide.u32 	%rd697, %r8399, 4;
	add.s64 	%rd698, %rd2, %rd697;
	st.local.u32 	[%rd698+16], %r3655;
	mov.u32 	%r8399, %r624;
$L__BB5_580:
	add.s32 	%r3656, %r623, 256;
	and.b32  	%r8429, %r3656, 8191;
	setp.gt.u32 	%p644, %r8399, 3;
	@%p644 bra 	$L__BB5_625;
	shl.b32 	%r3657, %r8429, 3;
	add.s32 	%r3659, %r3570, %r3657;
	ld.shared.u64 	%rd699, [%r3659];
	setp.ne.s64 	%p645, %rd699, 0;
	setp.eq.s32 	%p646, %r578, 3840;
	or.pred  	%p647, %p646, %p645;
	@%p647 bra 	$L__BB5_583;
	add.s32 	%r3660, %r8429, %r574;
	add.s32 	%r627, %r8399, 1;
	mul.wide.u32 	%rd700, %r8399, 4;
	add.s64 	%rd701, %rd2, %rd700;
	st.local.u32 	[%rd701+16], %r3660;
	mov.u32 	%r8399, %r627;
$L__BB5_583:
	add.s32 	%r3661, %r623, 512;
	and.b32  	%r8429, %r3661, 8191;
	setp.gt.u32 	%p649, %r8399, 3;
	@%p649 bra 	$L__BB5_625;
	shl.b32 	%r3662, %r8429, 3;
	add.s32 	%r3664, %r3570, %r3662;
	ld.shared.u64 	%rd702, [%r3664];
	setp.ne.s64 	%p650, %rd702, 0;
	setp.eq.s32 	%p651, %r578, 3584;
	or.pred  	%p652, %p651, %p650;
	@%p652 bra 	$L__BB5_586;
	add.s32 	%r3665, %r8429, %r574;
	add.s32 	%r630, %r8399, 1;
	mul.wide.u32 	%rd703, %r8399, 4;
	add.s64 	%rd704, %rd2, %rd703;
	st.local.u32 	[%rd704+16], %r3665;
	mov.u32 	%r8399, %r630;
$L__BB5_586:
	add.s32 	%r3666, %r623, 768;
	and.b32  	%r8429, %r3666, 8191;
	setp.gt.u32 	%p654, %r8399, 3;
	@%p654 bra 	$L__BB5_625;
	shl.b32 	%r3667, %r8429, 3;
	add.s32 	%r3669, %r3570, %r3667;
	ld.shared.u64 	%rd705, [%r3669];
	setp.ne.s64 	%p655, %rd705, 0;
	setp.eq.s32 	%p656, %r578, 3328;
	or.pred  	%p657, %p656, %p655;
	@%p657 bra 	$L__BB5_589;
	add.s32 	%r3670, %r8429, %r574;
	add.s32 	%r633, %r8399, 1;
	mul.wide.u32 	%rd706, %r8399, 4;
	add.s64 	%rd707, %rd2, %rd706;
	st.local.u32 	[%rd707+16], %r3670;
	mov.u32 	%r8399, %r633;
$L__BB5_589:
	add.s32 	%r3671, %r623, 1024;
	and.b32  	%r8429, %r3671, 8191;
	setp.gt.u32 	%p659, %r8399, 3;
	@%p659 bra 	$L__BB5_625;
	shl.b32 	%r3672, %r8429, 3;
	add.s32 	%r3674, %r3570, %r3672;
	ld.shared.u64 	%rd708, [%r3674];
	setp.ne.s64 	%p660, %rd708, 0;
	setp.eq.s32 	%p661, %r578, 3072;
	or.pred  	%p662, %p661, %p660;
	@%p662 bra 	$L__BB5_592;
	add.s32 	%r3675, %r8429, %r574;
	add.s32 	%r636, %r8399, 1;
	mul.wide.u32 	%rd709, %r8399, 4;
	add.s64 	%rd710, %rd2, %rd709;
	st.local.u32 	[%rd710+16], %r3675;
	mov.u32 	%r8399, %r636;
$L__BB5_592:
	add.s32 	%r3676, %r623, 1280;
	and.b32  	%r8429, %r3676, 8191;
	setp.gt.u32 	%p664, %r8399, 3;
	@%p664 bra 	$L__BB5_625;
	shl.b32 	%r3677, %r8429, 3;
	add.s32 	%r3679, %r3570, %r3677;
	ld.shared.u64 	%rd711, [%r3679];
	setp.ne.s64 	%p665, %rd711, 0;
	setp.eq.s32 	%p666, %r578, 2816;
	or.pred  	%p667, %p666, %p665;
	@%p667 bra 	$L__BB5_595;
	add.s32 	%r3680, %r8429, %r574;
	add.s32 	%r639, %r8399, 1;
	mul.wide.u32 	%rd712, %r8399, 4;
	add.s64 	%rd713, %rd2, %rd712;
	st.local.u32 	[%rd713+16], %r3680;
	mov.u32 	%r8399, %r639;
$L__BB5_595:
	add.s32 	%r3681, %r623, 1536;
	and.b32  	%r8429, %r3681, 8191;
	setp.gt.u32 	%p669, %r8399, 3;
	@%p669 bra 	$L__BB5_625;
	shl.b32 	%r3682, %r8429, 3;
	add.s32 	%r3684, %r3570, %r3682;
	ld.shared.u64 	%rd714, [%r3684];
	setp.ne.s64 	%p670, %rd714, 0;
	setp.eq.s32 	%p671, %r578, 2560;
	or.pred  	%p672, %p671, %p670;
	@%p672 bra 	$L__BB5_598;
	add.s32 	%r3685, %r8429, %r574;
	add.s32 	%r642, %r8399, 1;
	mul.wide.u32 	%rd715, %r8399, 4;
	add.s64 	%rd716, %rd2, %rd715;
	st.local.u32 	[%rd716+16], %r3685;
	mov.u32 	%r8399, %r642;
$L__BB5_598:
	add.s32 	%r3686, %r623, 1792;
	and.b32  	%r8429, %r3686, 8191;
	setp.gt.u32 	%p674, %r8399, 3;
	@%p674 bra 	$L__BB5_625;
	shl.b32 	%r3687, %r8429, 3;
	add.s32 	%r3689, %r3570, %r3687;
	ld.shared.u64 	%rd717, [%r3689];
	setp.ne.s64 	%p675, %rd717, 0;
	setp.eq.s32 	%p676, %r578, 2304;
	or.pred  	%p677, %p676, %p675;
	@%p677 bra 	$L__BB5_601;
	add.s32 	%r3690, %r8429, %r574;
	add.s32 	%r645, %r8399, 1;
	mul.wide.u32 	%rd718, %r8399, 4;
	add.s64 	%rd719, %rd2, %rd718;
	st.local.u32 	[%rd719+16], %r3690;
	mov.u32 	%r8399, %r645;
$L__BB5_601:
	add.s32 	%r3691, %r623, 2048;
	and.b32  	%r8429, %r3691, 8191;
	setp.gt.u32 	%p679, %r8399, 3;
	@%p679 bra 	$L__BB5_625;
	shl.b32 	%r3692, %r8429, 3;
	add.s32 	%r3694, %r3570, %r3692;
	ld.shared.u64 	%rd720, [%r3694];
	setp.ne.s64 	%p680, %rd720, 0;
	setp.eq.s32 	%p681, %r578, 2048;
	or.pred  	%p682, %p681, %p680;
	@%p682 bra 	$L__BB5_604;
	add.s32 	%r3695, %r8429, %r574;
	add.s32 	%r648, %r8399, 1;
	mul.wide.u32 	%rd721, %r8399, 4;
	add.s64 	%rd722, %rd2, %rd721;
	st.local.u32 	[%rd722+16], %r3695;
	mov.u32 	%r8399, %r648;
$L__BB5_604:
	add.s32 	%r3696, %r623, 2304;
	and.b32  	%r8429, %r3696, 8191;
	setp.gt.u32 	%p684, %r8399, 3;
	@%p684 bra 	$L__BB5_625;
	shl.b32 	%r3697, %r8429, 3;
	add.s32 	%r3699, %r3570, %r3697;
	ld.shared.u64 	%rd723, [%r3699];
	setp.ne.s64 	%p685, %rd723, 0;
	setp.eq.s32 	%p686, %r578, 1792;
	or.pred  	%p687, %p686, %p685;
	@%p687 bra 	$L__BB5_607;
	add.s32 	%r3700, %r8429, %r574;
	add.s32 	%r651, %r8399, 1;
	mul.wide.u32 	%rd724, %r8399, 4;
	add.s64 	%rd725, %rd2, %rd724;
	st.local.u32 	[%rd725+16], %r3700;
	mov.u32 	%r8399, %r651;
$L__BB5_607:
	add.s32 	%r3701, %r623, 2560;
	and.b32  	%r8429, %r3701, 8191;
	setp.gt.u32 	%p689, %r8399, 3;
	@%p689 bra 	$L__BB5_625;
	shl.b32 	%r3702, %r8429, 3;
	add.s32 	%r3704, %r3570, %r3702;
	ld.shared.u64 	%rd726, [%r3704];
	setp.ne.s64 	%p690, %rd726, 0;
	setp.eq.s32 	%p691, %r578, 1536;
	or.pred  	%p692, %p691, %p690;
	@%p692 bra 	$L__BB5_610;
	add.s32 	%r3705, %r8429, %r574;
	add.s32 	%r654, %r8399, 1;
	mul.wide.u32 	%rd727, %r8399, 4;
	add.s64 	%rd728, %rd2, %rd727;
	st.local.u32 	[%rd728+16], %r3705;
	mov.u32 	%r8399, %r654;
$L__BB5_610:
	add.s32 	%r3706, %r623, 2816;
	and.b32  	%r8429, %r3706, 8191;
	setp.gt.u32 	%p694, %r8399, 3;
	@%p694 bra 	$L__BB5_625;
	shl.b32 	%r3707, %r8429, 3;
	add.s32 	%r3709, %r3570, %r3707;
	ld.shared.u64 	%rd729, [%r3709];
	setp.ne.s64 	%p695, %rd729, 0;
	setp.eq.s32 	%p696, %r578, 1280;
	or.pred  	%p697, %p696, %p695;
	@%p697 bra 	$L__BB5_613;
	add.s32 	%r3710, %r8429, %r574;
	add.s32 	%r657, %r8399, 1;
	mul.wide.u32 	%rd730, %r8399, 4;
	add.s64 	%rd731, %rd2, %rd730;
	st.local.u32 	[%rd731+16], %r3710;
	mov.u32 	%r8399, %r657;
$L__BB5_613:
	add.s32 	%r3711, %r623, 3072;
	and.b32  	%r8429, %r3711, 8191;
	setp.gt.u32 	%p699, %r8399, 3;
	@%p699 bra 	$L__BB5_625;
	shl.b32 	%r3712, %r8429, 3;
	add.s32 	%r3714, %r3570, %r3712;
	ld.shared.u64 	%rd732, [%r3714];
	setp.ne.s64 	%p700, %rd732, 0;
	setp.eq.s32 	%p701, %r578, 1024;
	or.pred  	%p702, %p701, %p700;
	@%p702 bra 	$L__BB5_616;
	add.s32 	%r3715, %r8429, %r574;
	add.s32 	%r660, %r8399, 1;
	mul.wide.u32 	%rd733, %r8399, 4;
	add.s64 	%rd734, %rd2, %rd733;
	st.local.u32 	[%rd734+16], %r3715;
	mov.u32 	%r8399, %r660;
$L__BB5_616:
	add.s32 	%r3716, %r623, 3328;
	and.b32  	%r8429, %r3716, 8191;
	setp.gt.u32 	%p704, %r8399, 3;
	@%p704 bra 	$L__BB5_625;
	shl.b32 	%r3717, %r8429, 3;
	add.s32 	%r3719, %r3570, %r3717;
	ld.shared.u64 	%rd735, [%r3719];
	setp.ne.s64 	%p705, %rd735, 0;
	setp.eq.s32 	%p706, %r578, 768;
	or.pred  	%p707, %p706, %p705;
	@%p707 bra 	$L__BB5_619;
	add.s32 	%r3720, %r8429, %r574;
	add.s32 	%r663, %r8399, 1;
	mul.wide.u32 	%rd736, %r8399, 4;
	add.s64 	%rd737, %rd2, %rd736;
	st.local.u32 	[%rd737+16], %r3720;
	mov.u32 	%r8399, %r663;
$L__BB5_619:
	add.s32 	%r3721, %r623, 3584;
	and.b32  	%r8429, %r3721, 8191;
	setp.gt.u32 	%p709, %r8399, 3;
	@%p709 bra 	$L__BB5_625;
	shl.b32 	%r3722, %r8429, 3;
	add.s32 	%r3724, %r3570, %r3722;
	ld.shared.u64 	%rd738, [%r3724];
	setp.ne.s64 	%p710, %rd738, 0;
	setp.eq.s32 	%p711, %r578, 512;
	or.pred  	%p712, %p711, %p710;
	@%p712 bra 	$L__BB5_622;
	add.s32 	%r3725, %r8429, %r574;
	add.s32 	%r666, %r8399, 1;
	mul.wide.u32 	%rd739, %r8399, 4;
	add.s64 	%rd740, %rd2, %rd739;
	st.local.u32 	[%rd740+16], %r3725;
	mov.u32 	%r8399, %r666;
$L__BB5_622:
	add.s32 	%r3726, %r623, 3840;
	and.b32  	%r668, %r3726, 8191;
	setp.gt.u32 	%p714, %r8399, 3;
	mov.u32 	%r8429, %r668;
	@%p714 bra 	$L__BB5_625;
	shl.b32 	%r3727, %r668, 3;
	add.s32 	%r3729, %r3570, %r3727;
	ld.shared.u64 	%rd741, [%r3729];
	setp.ne.s64 	%p716, %rd741, 0;
	setp.eq.s32 	%p717, %r578, 256;
	or.pred  	%p718, %p717, %p716;
	mov.pred 	%p3096, -1;
	mov.u32 	%r8429, %r578;
	@%p718 bra 	$L__BB5_625;
	add.s32 	%r3730, %r668, %r574;
	mul.wide.u32 	%rd742, %r8399, 4;
	add.s64 	%rd743, %rd2, %rd742;
	st.local.u32 	[%rd743+16], %r3730;
	mov.u32 	%r8429, %r578;
$L__BB5_625:
	st.local.u32 	[%rd2+4], %r8429;
	ld.local.u32 	%r670, [%rd2+8];
	shl.b32 	%r3732, %r670, 2;
	add.s32 	%r3734, %r3570, %r3732;
	ld.shared.u32 	%r3735, [%r3734+65536];
	setp.ne.s32 	%p720, %r3735, 0;
	setp.eq.s32 	%p721, %r670, 0;
	or.pred  	%p722, %p721, %p720;
	mov.b32 	%r8431, 0;
	@%p722 bra 	$L__BB5_627;
	add.s32 	%r3737, %r670, %r574;
	st.local.u32 	[%rd2+144], %r3737;
	mov.b32 	%r8431, 1;
$L__BB5_627:
	add.s32 	%r3738, %r670, 256;
	and.b32  	%r672, %r3738, 8191;
	shl.b32 	%r3739, %r3738, 2;
	and.b32  	%r3740, %r3739, 32764;
	add.s32 	%r3742, %r3570, %r3740;
	ld.shared.u32 	%r3743, [%r3742+65536];
	setp.ne.s32 	%p723, %r3743, 0;
	and.b32  	%r673, %r670, 8191;
	setp.eq.s32 	%p724, %r673, 7936;
	or.pred  	%p725, %p724, %p723;
	@%p725 bra 	$L__BB5_629;
	add.s32 	%r3744, %r672, %r574;
	add.s32 	%r674, %r8431, 1;
	mul.wide.u32 	%rd744, %r8431, 4;
	add.s64 	%rd745, %rd2, %rd744;
	st.local.u32 	[%rd745+144], %r3744;
	mov.u32 	%r8431, %r674;
$L__BB5_629:
	add.s32 	%r3745, %r670, 512;
	and.b32  	%r676, %r3745, 8191;
	shl.b32 	%r3746, %r3745, 2;
	and.b32  	%r3747, %r3746, 32764;
	add.s32 	%r3749, %r3570, %r3747;
	ld.shared.u32 	%r3750, [%r3749+65536];
	setp.ne.s32 	%p726, %r3750, 0;
	setp.eq.s32 	%p727, %r673, 7680;
	or.pred  	%p728, %p727, %p726;
	@%p728 bra 	$L__BB5_631;
	add.s32 	%r3751, %r676, %r574;
	add.s32 	%r677, %r8431, 1;
	mul.wide.u32 	%rd746, %r8431, 4;
	add.s64 	%rd747, %rd2, %rd746;
	st.local.u32 	[%rd747+144], %r3751;
	mov.u32 	%r8431, %r677;
$L__BB5_631:
	add.s32 	%r3752, %r670, 768;
	and.b32  	%r679, %r3752, 8191;
	shl.b32 	%r3753, %r3752, 2;
	and.b32  	%r3754, %r3753, 32764;
	add.s32 	%r3756, %r3570, %r3754;
	ld.shared.u32 	%r3757, [%r3756+65536];
	setp.ne.s32 	%p729, %r3757, 0;
	setp.eq.s32 	%p730, %r673, 7424;
	or.pred  	%p731, %p730, %p729;
	@%p731 bra 	$L__BB5_633;
	add.s32 	%r3758, %r679, %r574;
	add.s32 	%r680, %r8431, 1;
	mul.wide.u32 	%rd748, %r8431, 4;
	add.s64 	%rd749, %rd2, %rd748;
	st.local.u32 	[%rd749+144], %r3758;
	mov.u32 	%r8431, %r680;
$L__BB5_633:
	add.s32 	%r3759, %r670, 1024;
	and.b32  	%r8461, %r3759, 8191;
	setp.gt.u32 	%p733, %r8431, 3;
	mov.pred 	%p3097, 0;
	@%p733 bra 	$L__BB5_717;
	shl.b32 	%r3760, %r8461, 2;
	add.s32 	%r3762, %r3570, %r3760;
	ld.shared.u32 	%r3763, [%r3762+65536];
	setp.ne.s32 	%p734, %r3763, 0;
	setp.eq.s32 	%p735, %r673, 7168;
	or.pred  	%p736, %p735, %p734;
	@%p736 bra 	$L__BB5_636;
	add.s32 	%r3764, %r8461, %r574;
	add.s32 	%r683, %r8431, 1;
	mul.wide.u32 	%rd750, %r8431, 4;
	add.s64 	%rd751, %rd2, %rd750;
	st.local.u32 	[%rd751+144], %r3764;
	mov.u32 	%r8431, %r683;
$L__BB5_636:
	add.s32 	%r3765, %r670, 1280;
	and.b32  	%r8461, %r3765, 8191;
	setp.gt.u32 	%p738, %r8431, 3;
	@%p738 bra 	$L__BB5_717;
	shl.b32 	%r3766, %r8461, 2;
	add.s32 	%r3768, %r3570, %r3766;
	ld.shared.u32 	%r3769, [%r3768+65536];
	setp.ne.s32 	%p739, %r3769, 0;
	setp.eq.s32 	%p740, %r673, 6912;
	or.pred  	%p741, %p740, %p739;
	@%p741 bra 	$L__BB5_639;
	add.s32 	%r3770, %r8461, %r574;
	add.s32 	%r686, %r8431, 1;
	mul.wide.u32 	%rd752, %r8431, 4;
	add.s64 	%rd753, %rd2, %rd752;
	st.local.u32 	[%rd753+144], %r3770;
	mov.u32 	%r8431, %r686;
$L__BB5_639:
	add.s32 	%r3771, %r670, 1536;
	and.b32  	%r8461, %r3771, 8191;
	setp.gt.u32 	%p743, %r8431, 3;
	@%p743 bra 	$L__BB5_717;
	shl.b32 	%r3772, %r8461, 2;
	add.s32 	%r3774, %r3570, %r3772;
	ld.shared.u32 	%r3775, [%r3774+65536];
	setp.ne.s32 	%p744, %r3775, 0;
	setp.eq.s32 	%p745, %r673, 6656;
	or.pred  	%p746, %p745, %p744;
	@%p746 bra 	$L__BB5_642;
	add.s32 	%r3776, %r8461, %r574;
	add.s32 	%r689, %r8431, 1;
	mul.wide.u32 	%rd754, %r8431, 4;
	add.s64 	%rd755, %rd2, %rd754;
	st.local.u32 	[%rd755+144], %r3776;
	mov.u32 	%r8431, %r689;
$L__BB5_642:
	add.s32 	%r3777, %r670, 1792;
	and.b32  	%r8461, %r3777, 8191;
	setp.gt.u32 	%p748, %r8431, 3;
	@%p748 bra 	$L__BB5_717;
	shl.b32 	%r3778, %r8461, 2;
	add.s32 	%r3780, %r3570, %r3778;
	ld.shared.u32 	%r3781, [%r3780+65536];
	setp.ne.s32 	%p749, %r3781, 0;
	setp.eq.s32 	%p750, %r673, 6400;
	or.pred  	%p751, %p750, %p749;
	@%p751 bra 	$L__BB5_645;
	add.s32 	%r3782, %r8461, %r574;
	add.s32 	%r692, %r8431, 1;
	mul.wide.u32 	%rd756, %r8431, 4;
	add.s64 	%rd757, %rd2, %rd756;
	st.local.u32 	[%rd757+144], %r3782;
	mov.u32 	%r8431, %r692;
$L__BB5_645:
	add.s32 	%r3783, %r670, 2048;
	and.b32  	%r8461, %r3783, 8191;
	setp.gt.u32 	%p753, %r8431, 3;
	@%p753 bra 	$L__BB5_717;
	shl.b32 	%r3784, %r8461, 2;
	add.s32 	%r3786, %r3570, %r3784;
	ld.shared.u32 	%r3787, [%r3786+65536];
	setp.ne.s32 	%p754, %r3787, 0;
	setp.eq.s32 	%p755, %r673, 6144;
	or.pred  	%p756, %p755, %p754;
	@%p756 bra 	$L__BB5_648;
	add.s32 	%r3788, %r8461, %r574;
	add.s32 	%r695, %r8431, 1;
	mul.wide.u32 	%rd758, %r8431, 4;
	add.s64 	%rd759, %rd2, %rd758;
	st.local.u32 	[%rd759+144], %r3788;
	mov.u32 	%r8431, %r695;
$L__BB5_648:
	add.s32 	%r3789, %r670, 2304;
	and.b32  	%r8461, %r3789, 8191;
	setp.gt.u32 	%p758, %r8431, 3;
	@%p758 bra 	$L__BB5_717;
	shl.b32 	%r3790, %r8461, 2;
	add.s32 	%r3792, %r3570, %r3790;
	ld.shared.u32 	%r3793, [%r3792+65536];
	setp.ne.s32 	%p759, %r3793, 0;
	setp.eq.s32 	%p760, %r673, 5888;
	or.pred  	%p761, %p760, %p759;
	@%p761 bra 	$L__BB5_651;
	add.s32 	%r3794, %r8461, %r574;
	add.s32 	%r698, %r8431, 1;
	mul.wide.u32 	%rd760, %r8431, 4;
	add.s64 	%rd761, %rd2, %rd760;
	st.local.u32 	[%rd761+144], %r3794;
	mov.u32 	%r8431, %r698;
$L__BB5_651:
	add.s32 	%r3795, %r670, 2560;
	and.b32  	%r8461, %r3795, 8191;
	setp.gt.u32 	%p763, %r8431, 3;
	@%p763 bra 	$L__BB5_717;
	shl.b32 	%r3796, %r8461, 2;
	add.s32 	%r3798, %r3570, %r3796;
	ld.shared.u32 	%r3799, [%r3798+65536];
	setp.ne.s32 	%p764, %r3799, 0;
	setp.eq.s32 	%p765, %r673, 5632;
	or.pred  	%p766, %p765, %p764;
	@%p766 bra 	$L__BB5_654;
	add.s32 	%r3800, %r8461, %r574;
	add.s32 	%r701, %r8431, 1;
	mul.wide.u32 	%rd762, %r8431, 4;
	add.s64 	%rd763, %rd2, %rd762;
	st.local.u32 	[%rd763+144], %r3800;
	mov.u32 	%r8431, %r701;
$L__BB5_654:
	add.s32 	%r3801, %r670, 2816;
	and.b32  	%r8461, %r3801, 8191;
	setp.gt.u32 	%p768, %r8431, 3;
	@%p768 bra 	$L__BB5_717;
	shl.b32 	%r3802, %r8461, 2;
	add.s32 	%r3804, %r3570, %r3802;
	ld.shared.u32 	%r3805, [%r3804+65536];
	setp.ne.s32 	%p769, %r3805, 0;
	setp.eq.s32 	%p770, %r673, 5376;
	or.pred  	%p771, %p770, %p769;
	@%p771 bra 	$L__BB5_657;
	add.s32 	%r3806, %r8461, %r574;
	add.s32 	%r704, %r8431, 1;
	mul.wide.u32 	%rd764, %r8431, 4;
	add.s64 	%rd765, %rd2, %rd764;
	st.local.u32 	[%rd765+144], %r3806;
	mov.u32 	%r8431, %r704;
$L__BB5_657:
	add.s32 	%r3807, %r670, 3072;
	and.b32  	%r8461, %r3807, 8191;
	setp.gt.u32 	%p773, %r8431, 3;
	@%p773 bra 	$L__BB5_717;
	shl.b32 	%r3808, %r8461, 2;
	add.s32 	%r3810, %r3570, %r3808;
	ld.shared.u32 	%r3811, [%r3810+65536];
	setp.ne.s32 	%p774, %r3811, 0;
	setp.eq.s32 	%p775, %r673, 5120;
	or.pred  	%p776, %p775, %p774;
	@%p776 bra 	$L__BB5_660;
	add.s32 	%r3812, %r8461, %r574;
	add.s32 	%r707, %r8431, 1;
	mul.wide.u32 	%rd766, %r8431, 4;
	add.s64 	%rd767, %rd2, %rd766;
	st.local.u32 	[%rd767+144], %r3812;
	mov.u32 	%r8431, %r707;
$L__BB5_660:
	add.s32 	%r3813, %r670, 3328;
	and.b32  	%r8461, %r3813, 8191;
	setp.gt.u32 	%p778, %r8431, 3;
	@%p778 bra 	$L__BB5_717;
	shl.b32 	%r3814, %r8461, 2;
	add.s32 	%r3816, %r3570, %r3814;
	ld.shared.u32 	%r3817, [%r3816+65536];
	setp.ne.s32 	%p779, %r3817, 0;
	setp.eq.s32 	%p780, %r673, 4864;
	or.pred  	%p781, %p780, %p779;
	@%p781 bra 	$L__BB5_663;
	add.s32 	%r3818, %r8461, %r574;
	add.s32 	%r710, %r8431, 1;
	mul.wide.u32 	%rd768, %r8431, 4;
	add.s64 	%rd769, %rd2, %rd768;
	st.local.u32 	[%rd769+144], %r3818;
	mov.u32 	%r8431, %r710;
$L__BB5_663:
	add.s32 	%r3819, %r670, 3584;
	and.b32  	%r8461, %r3819, 8191;
	setp.gt.u32 	%p783, %r8431, 3;
	@%p783 bra 	$L__BB5_717;
	shl.b32 	%r3820, %r8461, 2;
	add.s32 	%r3822, %r3570, %r3820;
	ld.shared.u32 	%r3823, [%r3822+65536];
	setp.ne.s32 	%p784, %r3823, 0;
	setp.eq.s32 	%p785, %r673, 4608;
	or.pred  	%p786, %p785, %p784;
	@%p786 bra 	$L__BB5_666;
	add.s32 	%r3824, %r8461, %r574;
	add.s32 	%r713, %r8431, 1;
	mul.wide.u32 	%rd770, %r8431, 4;
	add.s64 	%rd771, %rd2, %rd770;
	st.local.u32 	[%rd771+144], %r3824;
	mov.u32 	%r8431, %r713;
$L__BB5_666:
	add.s32 	%r3825, %r670, 3840;
	and.b32  	%r8461, %r3825, 8191;
	setp.gt.u32 	%p788, %r8431, 3;
	@%p788 bra 	$L__BB5_717;
	shl.b32 	%r3826, %r8461, 2;
	add.s32 	%r3828, %r3570, %r3826;
	ld.shared.u32 	%r3829, [%r3828+65536];
	setp.ne.s32 	%p789, %r3829, 0;
	setp.eq.s32 	%p790, %r673, 4352;
	or.pred  	%p791, %p790, %p789;
	@%p791 bra 	$L__BB5_669;
	add.s32 	%r3830, %r8461, %r574;
	add.s32 	%r716, %r8431, 1;
	mul.wide.u32 	%rd772, %r8431, 4;
	add.s64 	%rd773, %rd2, %rd772;
	st.local.u32 	[%rd773+144], %r3830;
	mov.u32 	%r8431, %r716;
$L__BB5_669:
	xor.b32  	%r718, %r673, 4096;
	setp.gt.u32 	%p793, %r8431, 3;
	mov.u32 	%r8461, %r718;
	@%p793 bra 	$L__BB5_717;
	shl.b32 	%r3831, %r718, 2;
	add.s32 	%r3833, %r3570, %r3831;
	ld.shared.u32 	%r3834, [%r3833+65536];
	setp.ne.s32 	%p794, %r3834, 0;
	setp.eq.s32 	%p795, %r673, 4096;
	or.pred  	%p796, %p795, %p794;
	@%p796 bra 	$L__BB5_672;
	add.s32 	%r3835, %r718, %r574;
	add.s32 	%r719, %r8431, 1;
	mul.wide.u32 	%rd774, %r8431, 4;
	add.s64 	%rd775, %rd2, %rd774;
	st.local.u32 	[%rd775+144], %r3835;
	mov.u32 	%r8431, %r719;
$L__BB5_672:
	add.s32 	%r3836, %r718, 256;
	and.b32  	%r8461, %r3836, 8191;
	setp.gt.u32 	%p798, %r8431, 3;
	@%p798 bra 	$L__BB5_717;
	shl.b32 	%r3837, %r8461, 2;
	add.s32 	%r3839, %r3570, %r3837;
	ld.shared.u32 	%r3840, [%r3839+65536];
	setp.ne.s32 	%p799, %r3840, 0;
	setp.eq.s32 	%p800, %r673, 3840;
	or.pred  	%p801, %p800, %p799;
	@%p801 bra 	$L__BB5_675;
	add.s32 	%r3841, %r8461, %r574;
	add.s32 	%r722, %r8431, 1;
	mul.wide.u32 	%rd776, %r8431, 4;
	add.s64 	%rd777, %rd2, %rd776;
	st.local.u32 	[%rd777+144], %r3841;
	mov.u32 	%r8431, %r722;
$L__BB5_675:
	add.s32 	%r3842, %r718, 512;
	and.b32  	%r8461, %r3842, 8191;
	setp.gt.u32 	%p803, %r8431, 3;
	@%p803 bra 	$L__BB5_717;
	shl.b32 	%r3843, %r8461, 2;
	add.s32 	%r3845, %r3570, %r3843;
	ld.shared.u32 	%r3846, [%r3845+65536];
	setp.ne.s32 	%p804, %r3846, 0;
	setp.eq.s32 	%p805, %r673, 3584;
	or.pred  	%p806, %p805, %p804;
	@%p806 bra 	$L__BB5_678;
	add.s32 	%r3847, %r8461, %r574;
	add.s32 	%r725, %r8431, 1;
	mul.wide.u32 	%rd778, %r8431, 4;
	add.s64 	%rd779, %rd2, %rd778;
	st.local.u32 	[%rd779+144], %r3847;
	mov.u32 	%r8431, %r725;
$L__BB5_678:
	add.s32 	%r3848, %r718, 768;
	and.b32  	%r8461, %r3848, 8191;
	setp.gt.u32 	%p808, %r8431, 3;
	@%p808 bra 	$L__BB5_717;
	shl.b32 	%r3849, %r8461, 2;
	add.s32 	%r3851, %r3570, %r3849;
	ld.shared.u32 	%r3852, [%r3851+65536];
	setp.ne.s32 	%p809, %r3852, 0;
	setp.eq.s32 	%p810, %r673, 3328;
	or.pred  	%p811, %p810, %p809;
	@%p811 bra 	$L__BB5_681;
	add.s32 	%r3853, %r8461, %r574;
	add.s32 	%r728, %r8431, 1;
	mul.wide.u32 	%rd780, %r8431, 4;
	add.s64 	%rd781, %rd2, %rd780;
	st.local.u32 	[%rd781+144], %r3853;
	mov.u32 	%r8431, %r728;
$L__BB5_681:
	add.s32 	%r3854, %r718, 1024;
	and.b32  	%r8461, %r3854, 8191;
	setp.gt.u32 	%p813, %r8431, 3;
	@%p813 bra 	$L__BB5_717;
	shl.b32 	%r3855, %r8461, 2;
	add.s32 	%r3857, %r3570, %r3855;
	ld.shared.u32 	%r3858, [%r3857+65536];
	setp.ne.s32 	%p814, %r3858, 0;
	setp.eq.s32 	%p815, %r673, 3072;
	or.pred  	%p816, %p815, %p814;
	@%p816 bra 	$L__BB5_684;
	add.s32 	%r3859, %r8461, %r574;
	add.s32 	%r731, %r8431, 1;
	mul.wide.u32 	%rd782, %r8431, 4;
	add.s64 	%rd783, %rd2, %rd782;
	st.local.u32 	[%rd783+144], %r3859;
	mov.u32 	%r8431, %r731;
$L__BB5_684:
	add.s32 	%r3860, %r718, 1280;
	and.b32  	%r8461, %r3860, 8191;
	setp.gt.u32 	%p818, %r8431, 3;
	@%p818 bra 	$L__BB5_717;
	shl.b32 	%r3861, %r8461, 2;
	add.s32 	%r3863, %r3570, %r3861;
	ld.shared.u32 	%r3864, [%r3863+65536];
	setp.ne.s32 	%p819, %r3864, 0;
	setp.eq.s32 	%p820, %r673, 2816;
	or.pred  	%p821, %p820, %p819;
	@%p821 bra 	$L__BB5_687;
	add.s32 	%r3865, %r8461, %r574;
	add.s32 	%r734, %r8431, 1;
	mul.wide.u32 	%rd784, %r8431, 4;
	add.s64 	%rd785, %rd2, %rd784;
	st.local.u32 	[%rd785+144], %r3865;
	mov.u32 	%r8431, %r734;
$L__BB5_687:
	add.s32 	%r3866, %r718, 1536;
	and.b32  	%r8461, %r3866, 8191;
	setp.gt.u32 	%p823, %r8431, 3;
	@%p823 bra 	$L__BB5_717;
	shl.b32 	%r3867, %r8461, 2;
	add.s32 	%r3869, %r3570, %r3867;
	ld.shared.u32 	%r3870, [%r3869+65536];
	setp.ne.s32 	%p824, %r3870, 0;
	setp.eq.s32 	%p825, %r673, 2560;
	or.pred  	%p826, %p825, %p824;
	@%p826 bra 	$L__BB5_690;
	add.s32 	%r3871, %r8461, %r574;
	add.s32 	%r737, %r8431, 1;
	mul.wide.u32 	%rd786, %r8431, 4;
	add.s64 	%rd787, %rd2, %rd786;
	st.local.u32 	[%rd787+144], %r3871;
	mov.u32 	%r8431, %r737;
$L__BB5_690:
	add.s32 	%r3872, %r718, 1792;
	and.b32  	%r8461, %r3872, 8191;
	setp.gt.u32 	%p828, %r8431, 3;
	@%p828 bra 	$L__BB5_717;
	shl.b32 	%r3873, %r8461, 2;
	add.s32 	%r3875, %r3570, %r3873;
	ld.shared.u32 	%r3876, [%r3875+65536];
	setp.ne.s32 	%p829, %r3876, 0;
	setp.eq.s32 	%p830, %r673, 2304;
	or.pred  	%p831, %p830, %p829;
	@%p831 bra 	$L__BB5_693;
	add.s32 	%r3877, %r8461, %r574;
	add.s32 	%r740, %r8431, 1;
	mul.wide.u32 	%rd788, %r8431, 4;
	add.s64 	%rd789, %rd2, %rd788;
	st.local.u32 	[%rd789+144], %r3877;
	mov.u32 	%r8431, %r740;
$L__BB5_693:
	add.s32 	%r3878, %r718, 2048;
	and.b32  	%r8461, %r3878, 8191;
	setp.gt.u32 	%p833, %r8431, 3;
	@%p833 bra 	$L__BB5_717;
	shl.b32 	%r3879, %r8461, 2;
	add.s32 	%r3881, %r3570, %r3879;
	ld.shared.u32 	%r3882, [%r3881+65536];
	setp.ne.s32 	%p834, %r3882, 0;
	setp.eq.s32 	%p835, %r673, 2048;
	or.pred  	%p836, %p835, %p834;
	@%p836 bra 	$L__BB5_696;
	add.s32 	%r3883, %r8461, %r574;
	add.s32 	%r743, %r8431, 1;
	mul.wide.u32 	%rd790, %r8431, 4;
	add.s64 	%rd791, %rd2, %rd790;
	st.local.u32 	[%rd791+144], %r3883;
	mov.u32 	%r8431, %r743;
$L__BB5_696:
	add.s32 	%r3884, %r718, 2304;
	and.b32  	%r8461, %r3884, 8191;
	setp.gt.u32 	%p838, %r8431, 3;
	@%p838 bra 	$L__BB5_717;
	shl.b32 	%r3885, %r8461, 2;
	add.s32 	%r3887, %r3570, %r3885;
	ld.shared.u32 	%r3888, [%r3887+65536];
	setp.ne.s32 	%p839, %r3888, 0;
	setp.eq.s32 	%p840, %r673, 1792;
	or.pred  	%p841, %p840, %p839;
	@%p841 bra 	$L__BB5_699;
	add.s32 	%r3889, %r8461, %r574;
	add.s32 	%r746, %r8431, 1;
	mul.wide.u32 	%rd792, %r8431, 4;
	add.s64 	%rd793, %rd2, %rd792;
	st.local.u32 	[%rd793+144], %r3889;
	mov.u32 	%r8431, %r746;
$L__BB5_699:
	add.s32 	%r3890, %r718, 2560;
	and.b32  	%r8461, %r3890, 8191;
	setp.gt.u32 	%p843, %r8431, 3;
	@%p843 bra 	$L__BB5_717;
	shl.b32 	%r3891, %r8461, 2;
	add.s32 	%r3893, %r3570, %r3891;
	ld.shared.u32 	%r3894, [%r3893+65536];
	setp.ne.s32 	%p844, %r3894, 0;
	setp.eq.s32 	%p845, %r673, 1536;
	or.pred  	%p846, %p845, %p844;
	@%p846 bra 	$L__BB5_702;
	add.s32 	%r3895, %r8461, %r574;
	add.s32 	%r749, %r8431, 1;
	mul.wide.u32 	%rd794, %r8431, 4;
	add.s64 	%rd795, %rd2, %rd794;
	st.local.u32 	[%rd795+144], %r3895;
	mov.u32 	%r8431, %r749;
$L__BB5_702:
	add.s32 	%r3896, %r718, 2816;
	and.b32  	%r8461, %r3896, 8191;
	setp.gt.u32 	%p848, %r8431, 3;
	@%p848 bra 	$L__BB5_717;
	shl.b32 	%r3897, %r8461, 2;
	add.s32 	%r3899, %r3570, %r3897;
	ld.shared.u32 	%r3900, [%r3899+65536];
	setp.ne.s32 	%p849, %r3900, 0;
	setp.eq.s32 	%p850, %r673, 1280;
	or.pred  	%p851, %p850, %p849;
	@%p851 bra 	$L__BB5_705;
	add.s32 	%r3901, %r8461, %r574;
	add.s32 	%r752, %r8431, 1;
	mul.wide.u32 	%rd796, %r8431, 4;
	add.s64 	%rd797, %rd2, %rd796;
	st.local.u32 	[%rd797+144], %r3901;
	mov.u32 	%r8431, %r752;
$L__BB5_705:
	add.s32 	%r3902, %r718, 3072;
	and.b32  	%r8461, %r3902, 8191;
	setp.gt.u32 	%p853, %r8431, 3;
	@%p853 bra 	$L__BB5_717;
	shl.b32 	%r3903, %r8461, 2;
	add.s32 	%r3905, %r3570, %r3903;
	ld.shared.u32 	%r3906, [%r3905+65536];
	setp.ne.s32 	%p854, %r3906, 0;
	setp.eq.s32 	%p855, %r673, 1024;
	or.pred  	%p856, %p855, %p854;
	@%p856 bra 	$L__BB5_708;
	add.s32 	%r3907, %r8461, %r574;
	add.s32 	%r755, %r8431, 1;
	mul.wide.u32 	%rd798, %r8431, 4;
	add.s64 	%rd799, %rd2, %rd798;
	st.local.u32 	[%rd799+144], %r3907;
	mov.u32 	%r8431, %r755;
$L__BB5_708:
	add.s32 	%r3908, %r718, 3328;
	and.b32  	%r8461, %r3908, 8191;
	setp.gt.u32 	%p858, %r8431, 3;
	@%p858 bra 	$L__BB5_717;
	shl.b32 	%r3909, %r8461, 2;
	add.s32 	%r3911, %r3570, %r3909;
	ld.shared.u32 	%r3912, [%r3911+65536];
	setp.ne.s32 	%p859, %r3912, 0;
	setp.eq.s32 	%p860, %r673, 768;
	or.pred  	%p861, %p860, %p859;
	@%p861 bra 	$L__BB5_711;
	add.s32 	%r3913, %r8461, %r574;
	add.s32 	%r758, %r8431, 1;
	mul.wide.u32 	%rd800, %r8431, 4;
	add.s64 	%rd801, %rd2, %rd800;
	st.local.u32 	[%rd801+144], %r3913;
	mov.u32 	%r8431, %r758;
$L__BB5_711:
	add.s32 	%r3914, %r718, 3584;
	and.b32  	%r8461, %r3914, 8191;
	setp.gt.u32 	%p863, %r8431, 3;
	@%p863 bra 	$L__BB5_717;
	shl.b32 	%r3915, %r8461, 2;
	add.s32 	%r3917, %r3570, %r3915;
	ld.shared.u32 	%r3918, [%r3917+65536];
	setp.ne.s32 	%p864, %r3918, 0;
	setp.eq.s32 	%p865, %r673, 512;
	or.pred  	%p866, %p865, %p864;
	@%p866 bra 	$L__BB5_714;
	add.s32 	%r3919, %r8461, %r574;
	add.s32 	%r761, %r8431, 1;
	mul.wide.u32 	%rd802, %r8431, 4;
	add.s64 	%rd803, %rd2, %rd802;
	st.local.u32 	[%rd803+144], %r3919;
	mov.u32 	%r8431, %r761;
$L__BB5_714:
	add.s32 	%r3920, %r718, 3840;
	and.b32  	%r763, %r3920, 8191;
	setp.gt.u32 	%p868, %r8431, 3;
	mov.u32 	%r8461, %r763;
	@%p868 bra 	$L__BB5_717;
	shl.b32 	%r3921, %r763, 2;
	add.s32 	%r3923, %r3570, %r3921;
	ld.shared.u32 	%r3924, [%r3923+65536];
	setp.ne.s32 	%p870, %r3924, 0;
	setp.eq.s32 	%p871, %r673, 256;
	or.pred  	%p872, %p871, %p870;
	mov.pred 	%p3097, -1;
	mov.u32 	%r8461, %r673;
	@%p872 bra 	$L__BB5_717;
	add.s32 	%r3925, %r763, %r574;
	mul.wide.u32 	%rd804, %r8431, 4;
	add.s64 	%rd805, %rd2, %rd804;
	st.local.u32 	[%rd805+144], %r3925;
	mov.u32 	%r8461, %r673;
$L__BB5_717:
	st.local.u32 	[%rd2+8], %r8461;
	setp.lt.u32 	%p874, %r573, 4;
	or.pred  	%p875, %p874, %p3096;
	or.pred  	%p876, %p875, %p3097;
	@%p876 bra 	$L__BB5_1202;
	shr.u32 	%r765, %r40, 3;
	shr.u32 	%r766, %r40, 16;
	setp.ne.s32 	%p877, %r766, %r8178;
	@%p877 bra 	$L__BB5_720;
	add.s32 	%r9066, %r9066, -1;
	sub.s32 	%r3932, %r765, %r574;
	shl.b32 	%r3933, %r3932, 3;
	add.s32 	%r3935, %r3570, %r3933;
	atom.shared.exch.b64 	%rd3220, [%r3935], 0;
	bra.uni 	$L__BB5_723;
$L__BB5_720:
	mul.wide.u32 	%rd806, %r766, 4;
	add.s64 	%rd807, %rd13, %rd806;
	atom.global.add.u32 	%r3926, [%rd807], -1;
	setp.ne.s32 	%p878, %r3926, 1;
	@%p878 bra 	$L__BB5_722;
	atom.global.add.u32 	%r3927, [%rd14], 1;
	mul.hi.u32 	%r3928, %r3927, -2147450879;
	shr.u32 	%r3929, %r3928, 15;
	mul.lo.s32 	%r3930, %r3929, 65535;
	sub.s32 	%r3931, %r3927, %r3930;
	mul.wide.u32 	%rd808, %r3931, 4;
	add.s64 	%rd809, %rd10, %rd808;
	st.global.u32 	[%rd809], %r766;
$L__BB5_722:
	mul.wide.u32 	%rd810, %r765, 8;
	add.s64 	%rd811, %rd18, %rd810;
	atom.global.exch.b64 	%rd3220, [%rd811+134217736], 0;
$L__BB5_723:
	shr.u32 	%r769, %r39, 3;
	shr.u32 	%r770, %r39, 16;
	setp.ne.s32 	%p879, %r770, %r8178;
	@%p879 bra 	$L__BB5_725;
	sub.s32 	%r3942, %r769, %r574;
	shl.b32 	%r3943, %r3942, 3;
	add.s32 	%r3945, %r3570, %r3943;
	atom.shared.exch.b64 	%rd3221, [%r3945], 0;
	bra.uni 	$L__BB5_728;
$L__BB5_725:
	mul.wide.u32 	%rd812, %r770, 4;
	add.s64 	%rd813, %rd13, %rd812;
	atom.global.add.u32 	%r3936, [%rd813], -1;
	setp.ne.s32 	%p880, %r3936, 1;
	@%p880 bra 	$L__BB5_727;
	atom.global.add.u32 	%r3937, [%rd14], 1;
	mul.hi.u32 	%r3938, %r3937, -2147450879;
	shr.u32 	%r3939, %r3938, 15;
	mul.lo.s32 	%r3940, %r3939, 65535;
	sub.s32 	%r3941, %r3937, %r3940;
	mul.wide.u32 	%rd814, %r3941, 4;
	add.s64 	%rd815, %rd10, %rd814;
	st.global.u32 	[%rd815], %r770;
$L__BB5_727:
	mul.wide.u32 	%rd816, %r769, 8;
	add.s64 	%rd817, %rd18, %rd816;
	atom.global.exch.b64 	%rd3221, [%rd817+134217736], 0;
	add.s32 	%r9066, %r9066, 1;
$L__BB5_728:
	ld.local.v2.u32 	{%r3946, %r3947}, [%rd2+144];
	sub.s32 	%r3948, %r3946, %r574;
	shl.b32 	%r3949, %r3948, 2;
	mov.u32 	%r3950, shared_mem;
	add.s32 	%r3951, %r3950, 65536;
	add.s32 	%r3952, %r3951, %r3949;
	atom.shared.exch.b32 	%r3953, [%r3952], -1;
	sub.s32 	%r3954, %r3947, %r574;
	shl.b32 	%r3955, %r3954, 2;
	add.s32 	%r3956, %r3951, %r3955;
	atom.shared.exch.b32 	%r3957, [%r3956], -1;
	ld.local.v2.u32 	{%r3958, %r3959}, [%rd2+152];
	sub.s32 	%r3960, %r3958, %r574;
	shl.b32 	%r3961, %r3960, 2;
	add.s32 	%r3962, %r3951, %r3961;
	atom.shared.exch.b32 	%r3963, [%r3962], -1;
	add.s32 	%r9065, %r9065, 4;
	sub.s32 	%r3964, %r3959, %r574;
	shl.b32 	%r3965, %r3964, 2;
	add.s32 	%r3966, %r3951, %r3965;
	atom.shared.exch.b32 	%r3967, [%r3966], -1;
	ld.local.v2.u32 	{%r3968, %r774}, [%rd2+16];
	shl.b32 	%r3969, %r3946, 3;
	shl.b32 	%r3970, %r3947, 3;
	cvt.u64.u32 	%rd818, %r3970;
	cvt.u64.u32 	%rd819, %r3947;
	shl.b64 	%rd820, %rd819, 35;
	cvt.u64.u32 	%rd821, %r3969;
	or.b64  	%rd822, %rd820, %rd821;
	sub.s32 	%r3971, %r3968, %r574;
	shl.b32 	%r3972, %r3971, 3;
	add.s32 	%r3973, %r3950, %r3972;
	atom.shared.exch.b64 	%rd823, [%r3973], %rd822;
	shl.b32 	%r3974, %r3958, 3;
	cvt.u64.u32 	%rd824, %r3959;
	shl.b64 	%rd825, %rd824, 35;
	cvt.u64.u32 	%rd826, %r3974;
	or.b64  	%rd827, %rd825, %rd826;
	sub.s32 	%r3975, %r774, %r574;
	shl.b32 	%r3976, %r3975, 3;
	add.s32 	%r3977, %r3950, %r3976;
	atom.shared.exch.b64 	%rd828, [%r3977], %rd827;
	ld.local.v2.u32 	{%r775, %r776}, [%rd2+24];
	cvt.u64.u32 	%rd829, %r3958;
	shl.b64 	%rd830, %rd829, 35;
	or.b64  	%rd831, %rd830, %rd821;
	sub.s32 	%r3978, %r775, %r574;
	shl.b32 	%r3979, %r3978, 3;
	add.s32 	%r3980, %r3950, %r3979;
	atom.shared.exch.b64 	%rd832, [%r3980], %rd831;
	or.b64  	%rd833, %rd825, %rd818;
	sub.s32 	%r3981, %r776, %r574;
	shl.b32 	%r3982, %r3981, 3;
	add.s32 	%r3983, %r3950, %r3982;
	atom.shared.exch.b64 	%rd834, [%r3983], %rd833;
	and.b32  	%r777, %r39, 7;
	shl.b32 	%r3984, %r3968, 3;
	or.b32  	%r3985, %r3984, %r777;
	cvt.u32.u64 	%r3986, %rd3220;
	and.b32  	%r3987, %r3986, 7;
	setp.eq.s32 	%p881, %r3987, 0;
	selp.b32 	%r781, %r3986, %r3985, %p881;
	selp.b32 	%r8475, %r3985, %r3986, %p881;
	and.b32  	%r3988, %r781, 7;
	setp.ne.s32 	%p882, %r3988, 0;
	@%p882 bra 	$L__BB5_732;
$L__BB5_729:
	and.b32  	%r3989, %r8475, 7;
	setp.ne.s32 	%p883, %r3989, 0;
	@%p883 bra 	$L__BB5_742;
$L__BB5_730:
	shr.u32 	%r3990, %r8475, 3;
	shr.u32 	%r788, %r8475, 16;
	setp.ne.s32 	%p884, %r788, %r8178;
	sub.s32 	%r3991, %r3990, %r574;
	shl.b32 	%r3992, %r3991, 2;
	add.s32 	%r3994, %r3950, %r3992;
	add.s32 	%r789, %r3994, 65536;
	mul.wide.u32 	%rd835, %r3990, 4;
	add.s64 	%rd71, %rd12, %rd835;
	@%p884 bra 	$L__BB5_734;
	atom.shared.exch.b32 	%r8472, [%r789], -1;
	bra.uni 	$L__BB5_735;
$L__BB5_732:
	cvt.u64.u32 	%rd845, %r8475;
	shl.b64 	%rd846, %rd845, 32;
	cvt.u64.u32 	%rd847, %r781;
	or.b64  	%rd70, %rd846, %rd847;
	mul.wide.u32 	%rd848, %r781, 8;
	and.b32  	%r4023, %r8475, 7;
	cvt.u64.u32 	%rd849, %r4023;
	mov.b64 	%rd850, 56;
	cvt.u32.u64 	%r4024, %rd850;
	cvt.u32.u64 	%r4025, %rd848;
	and.b32  	%r4026, %r4025, %r4024;
	cvt.u32.u64 	%r4027, %rd849;
	or.b32  	%r4028, %r4026, %r4027;
	mov.b64 	%rd851, 9130730411292422402;
	shr.u64 	%rd852, %rd851, %r4028;
	mov.b64 	%rd853, 1736168554312260608;
	shr.u64 	%rd854, %rd853, %r4028;
	mov.b64 	%rd855, -506390041275138048;
	shr.u64 	%rd856, %rd855, %r4028;
	shl.b64 	%rd857, %rd856, 2;
	cvt.u32.u64 	%r4029, %rd854;
	mov.b64 	%rd858, 2;
	cvt.u32.u64 	%r4030, %rd858;
	and.b32  	%r4031, %r4029, %r4030;
	cvt.u32.u64 	%r4032, %rd852;
	mov.b64 	%rd859, 1;
	cvt.u32.u64 	%r4033, %rd859;
	and.b32  	%r4034, %r4032, %r4033;
	or.b32  	%r4035, %r4034, %r4031;
	cvt.u32.u64 	%r4036, %rd857;
	mov.b64 	%rd860, 4;
	cvt.u32.u64 	%r4037, %rd860;
	and.b32  	%r4038, %r4036, %r4037;
	or.b32  	%r4039, %r4035, %r4038;
	mov.b16 	%rs53, 1;
	shl.b16 	%rs54, %rs53, %r4039;
	and.b16  	%rs55, %rs54, 29;
	setp.eq.s16 	%p903, %rs55, 0;
	@%p903 bra 	$L__BB5_754;
	ld.local.u32 	%r4040, [%rd2+2328];
	add.s32 	%r4041, %r4040, 1;
	st.local.u32 	[%rd2+2328], %r4041;
	shl.b32 	%r4042, %r4040, 3;
	cvt.u64.u32 	%rd861, %r4042;
	and.b64  	%rd862, %rd861, 2040;
	add.s64 	%rd863, %rd2, %rd862;
	st.local.u64 	[%rd863+2336], %rd70;
	bra.uni 	$L__BB5_755;
$L__BB5_734:
	atom.global.exch.b32 	%r8472, [%rd71], -1;
$L__BB5_735:
	setp.eq.s32 	%p885, %r8472, -1;
	@%p885 bra 	$L__BB5_742;
	@%p884 bra 	$L__BB5_738;
	add.s32 	%r9065, %r9065, -1;
	atom.shared.exch.b32 	%r4002, [%r789], 0;
	bra.uni 	$L__BB5_741;
$L__BB5_738:
	mul.wide.u32 	%rd836, %r788, 4;
	add.s64 	%rd837, %rd13, %rd836;
	atom.global.add.u32 	%r3995, [%rd837], -1;
	setp.ne.s32 	%p887, %r3995, 1;
	@%p887 bra 	$L__BB5_740;
	atom.global.add.u32 	%r3996, [%rd14], 1;
	mul.hi.u32 	%r3997, %r3996, -2147450879;
	shr.u32 	%r3998, %r3997, 15;
	mul.lo.s32 	%r3999, %r3998, 65535;
	sub.s32 	%r4000, %r3996, %r3999;
	mul.wide.u32 	%rd838, %r4000, 4;
	add.s64 	%rd839, %rd10, %rd838;
	st.global.u32 	[%rd839], %r788;
$L__BB5_740:
	atom.global.exch.b32 	%r4001, [%rd71], 0;
$L__BB5_741:
	and.b32  	%r4003, %r8472, 7;
	setp.eq.s32 	%p888, %r4003, 0;
	mov.u32 	%r8475, %r8472;
	@%p888 bra 	$L__BB5_730;
$L__BB5_742:
	shr.u32 	%r4004, %r8475, 2;
	and.b32  	%r4005, %r4004, 1;
	setp.eq.b32 	%p889, %r4005, 1;
	and.b32  	%r4006, %r8475, 3;
	setp.eq.s32 	%p890, %r4006, 0;
	or.pred  	%p891, %p889, %p890;
	shr.u32 	%r797, %r781, 16;
	setp.ne.s32 	%p892, %r797, %r8178;
	shr.u32 	%r4007, %r8475, 16;
	setp.eq.s32 	%p893, %r4007, %r8178;
	and.pred  	%p894, %p892, %p893;
	and.pred  	%p895, %p891, %p894;
	not.pred 	%p896, %p895;
	@%p896 bra 	$L__BB5_744;
	cvt.u64.u32 	%rd867, %r8475;
	shl.b64 	%rd868, %rd867, 32;
	cvt.u64.u32 	%rd869, %r781;
	or.b64  	%rd870, %rd868, %rd869;
	ld.local.u32 	%r4046, [%rd2+272];
	add.s32 	%r4047, %r4046, 1;
	st.local.u32 	[%rd2+272], %r4047;
	mul.wide.u32 	%rd871, %r4046, 8;
	add.s64 	%rd872, %rd2, %rd871;
	st.local.u64 	[%rd872+280], %rd870;
	bra.uni 	$L__BB5_755;
$L__BB5_744:
	shr.u32 	%r4008, %r781, 3;
	sub.s32 	%r4009, %r4008, %r574;
	shl.b32 	%r4010, %r4009, 2;
	add.s32 	%r4012, %r3950, %r4010;
	add.s32 	%r798, %r4012, 65536;
	mul.wide.u32 	%rd840, %r4008, 4;
	add.s64 	%rd72, %rd12, %rd840;
	@%p892 bra 	$L__BB5_746;
	atom.shared.exch.b32 	%r8476, [%r798], %r8475;
	bra.uni 	$L__BB5_747;
$L__BB5_746:
	atom.global.exch.b32 	%r8476, [%rd72], %r8475;
$L__BB5_747:
	setp.eq.s32 	%p898, %r8476, -1;
	@%p898 bra 	$L__BB5_755;
	@%p892 bra 	$L__BB5_750;
	add.s32 	%r9065, %r9065, -1;
	atom.shared.exch.b32 	%r4020, [%r798], 0;
	bra.uni 	$L__BB5_753;
$L__BB5_750:
	mul.wide.u32 	%rd841, %r797, 4;
	add.s64 	%rd842, %rd13, %rd841;
	atom.global.add.u32 	%r4013, [%rd842], -1;
	setp.ne.s32 	%p900, %r4013, 1;
	@%p900 bra 	$L__BB5_752;
	atom.global.add.u32 	%r4014, [%rd14], 1;
	mul.hi.u32 	%r4015, %r4014, -2147450879;
	shr.u32 	%r4016, %r4015, 15;
	mul.lo.s32 	%r4017, %r4016, 65535;
	sub.s32 	%r4018, %r4014, %r4017;
	mul.wide.u32 	%rd843, %r4018, 4;
	add.s64 	%rd844, %rd10, %rd843;
	st.global.u32 	[%rd844], %r797;
$L__BB5_752:
	atom.global.exch.b32 	%r4019, [%rd72], 0;
$L__BB5_753:
	and.b32  	%r4021, %r8476, 7;
	setp.eq.s32 	%p901, %r4021, 0;
	selp.b32 	%r781, %r8476, %r8475, %p901;
	selp.b32 	%r8475, %r8475, %r8476, %p901;
	and.b32  	%r4022, %r781, 7;
	setp.eq.s32 	%p902, %r4022, 0;
	@%p902 bra 	$L__BB5_729;
	bra.uni 	$L__BB5_732;
$L__BB5_754:
	ld.local.u32 	%r4043, [%rd2+4388];
	add.s32 	%r4044, %r4043, 1;
	st.local.u32 	[%rd2+4388], %r4044;
	shl.b32 	%r4045, %r4043, 3;
	cvt.u64.u32 	%rd864, %r4045;
	and.b64  	%rd865, %rd864, 2040;
	add.s64 	%rd866, %rd2, %rd865;
	st.local.u64 	[%rd866+4392], %rd70;
$L__BB5_755:
	shl.b32 	%r4048, %r774, 3;
	or.b32  	%r4049, %r4048, %r777;
	{ .reg .b32 tmp; mov.b64 {tmp, %r4050}, %rd3220; }
	and.b32  	%r4051, %r4050, 7;
	setp.eq.s32 	%p904, %r4051, 0;
	selp.b32 	%r810, %r4050, %r4049, %p904;
	selp.b32 	%r8490, %r4049, %r4050, %p904;
	and.b32  	%r4052, %r810, 7;
	setp.ne.s32 	%p905, %r4052, 0;
	@%p905 bra 	$L__BB5_759;
$L__BB5_756:
	and.b32  	%r4053, %r8490, 7;
	setp.ne.s32 	%p906, %r4053, 0;
	@%p906 bra 	$L__BB5_769;
$L__BB5_757:
	shr.u32 	%r4054, %r8490, 3;
	shr.u32 	%r817, %r8490, 16;
	setp.ne.s32 	%p907, %r817, %r8178;
	sub.s32 	%r4055, %r4054, %r574;
	shl.b32 	%r4056, %r4055, 2;
	add.s32 	%r4058, %r3950, %r4056;
	add.s32 	%r818, %r4058, 65536;
	mul.wide.u32 	%rd873, %r4054, 4;
	add.s64 	%rd74, %rd12, %rd873;
	@%p907 bra 	$L__BB5_761;
	atom.shared.exch.b32 	%r8487, [%r818], -1;
	bra.uni 	$L__BB5_762;
$L__BB5_759:
	cvt.u64.u32 	%rd883, %r8490;
	shl.b64 	%rd884, %rd883, 32;
	cvt.u64.u32 	%rd885, %r810;
	or.b64  	%rd73, %rd884, %rd885;
	mul.wide.u32 	%rd886, %r810, 8;
	and.b32  	%r4087, %r8490, 7;
	cvt.u64.u32 	%rd887, %r4087;
	mov.b64 	%rd888, 56;
	cvt.u32.u64 	%r4088, %rd888;
	cvt.u32.u64 	%r4089, %rd886;
	and.b32  	%r4090, %r4089, %r4088;
	cvt.u32.u64 	%r4091, %rd887;
	or.b32  	%r4092, %r4090, %r4091;
	mov.b64 	%rd889, 9130730411292422402;
	shr.u64 	%rd890, %rd889, %r4092;
	mov.b64 	%rd891, 1736168554312260608;
	shr.u64 	%rd892, %rd891, %r4092;
	mov.b64 	%rd893, -506390041275138048;
	shr.u64 	%rd894, %rd893, %r4092;
	shl.b64 	%rd895, %rd894, 2;
	cvt.u32.u64 	%r4093, %rd892;
	mov.b64 	%rd896, 2;
	cvt.u32.u64 	%r4094, %rd896;
	and.b32  	%r4095, %r4093, %r4094;
	cvt.u32.u64 	%r4096, %rd890;
	mov.b64 	%rd897, 1;
	cvt.u32.u64 	%r4097, %rd897;
	and.b32  	%r4098, %r4096, %r4097;
	or.b32  	%r4099, %r4098, %r4095;
	cvt.u32.u64 	%r4100, %rd895;
	mov.b64 	%rd898, 4;
	cvt.u32.u64 	%r4101, %rd898;
	and.b32  	%r4102, %r4100, %r4101;
	or.b32  	%r4103, %r4099, %r4102;
	mov.b16 	%rs56, 1;
	shl.b16 	%rs57, %rs56, %r4103;
	and.b16  	%rs58, %rs57, 29;
	setp.eq.s16 	%p926, %rs58, 0;
	@%p926 bra 	$L__BB5_781;
	ld.local.u32 	%r4104, [%rd2+2328];
	add.s32 	%r4105, %r4104, 1;
	st.local.u32 	[%rd2+2328], %r4105;
	shl.b32 	%r4106, %r4104, 3;
	cvt.u64.u32 	%rd899, %r4106;
	and.b64  	%rd900, %rd899, 2040;
	add.s64 	%rd901, %rd2, %rd900;
	st.local.u64 	[%rd901+2336], %rd73;
	bra.uni 	$L__BB5_782;
$L__BB5_761:
	atom.global.exch.b32 	%r8487, [%rd74], -1;
$L__BB5_762:
	setp.eq.s32 	%p908, %r8487, -1;
	@%p908 bra 	$L__BB5_769;
	setp.ne.s32 	%p909, %r817, %r8178;
	@%p909 bra 	$L__BB5_765;
	add.s32 	%r9065, %r9065, -1;
	atom.shared.exch.b32 	%r4066, [%r818], 0;
	bra.uni 	$L__BB5_768;
$L__BB5_765:
	mul.wide.u32 	%rd874, %r817, 4;
	add.s64 	%rd875, %rd13, %rd874;
	atom.global.add.u32 	%r4059, [%rd875], -1;
	setp.ne.s32 	%p910, %r4059, 1;
	@%p910 bra 	$L__BB5_767;
	atom.global.add.u32 	%r4060, [%rd14], 1;
	mul.hi.u32 	%r4061, %r4060, -2147450879;
	shr.u32 	%r4062, %r4061, 15;
	mul.lo.s32 	%r4063, %r4062, 65535;
	sub.s32 	%r4064, %r4060, %r4063;
	mul.wide.u32 	%rd876, %r4064, 4;
	add.s64 	%rd877, %rd10, %rd876;
	st.global.u32 	[%rd877], %r817;
$L__BB5_767:
	atom.global.exch.b32 	%r4065, [%rd74], 0;
$L__BB5_768:
	and.b32  	%r4067, %r8487, 7;
	setp.eq.s32 	%p911, %r4067, 0;
	mov.u32 	%r8490, %r8487;
	@%p911 bra 	$L__BB5_757;
$L__BB5_769:
	shr.u32 	%r4068, %r8490, 2;
	and.b32  	%r4069, %r4068, 1;
	setp.eq.b32 	%p912, %r4069, 1;
	and.b32  	%r4070, %r8490, 3;
	setp.eq.s32 	%p913, %r4070, 0;
	or.pred  	%p914, %p912, %p913;
	shr.u32 	%r826, %r810, 16;
	setp.ne.s32 	%p915, %r826, %r8178;
	shr.u32 	%r4071, %r8490, 16;
	setp.eq.s32 	%p916, %r4071, %r8178;
	and.pred  	%p917, %p915, %p916;
	and.pred  	%p918, %p914, %p917;
	not.pred 	%p919, %p918;
	@%p919 bra 	$L__BB5_771;
	cvt.u64.u32 	%rd905, %r8490;
	shl.b64 	%rd906, %rd905, 32;
	cvt.u64.u32 	%rd907, %r810;
	or.b64  	%rd908, %rd906, %rd907;
	ld.local.u32 	%r4110, [%rd2+272];
	add.s32 	%r4111, %r4110, 1;
	st.local.u32 	[%rd2+272], %r4111;
	mul.wide.u32 	%rd909, %r4110, 8;
	add.s64 	%rd910, %rd2, %rd909;
	st.local.u64 	[%rd910+280], %rd908;
	bra.uni 	$L__BB5_782;
$L__BB5_771:
	shr.u32 	%r4072, %r810, 3;
	setp.ne.s32 	%p920, %r826, %r8178;
	sub.s32 	%r4073, %r4072, %r574;
	shl.b32 	%r4074, %r4073, 2;
	add.s32 	%r4076, %r3950, %r4074;
	add.s32 	%r827, %r4076, 65536;
	mul.wide.u32 	%rd878, %r4072, 4;
	add.s64 	%rd75, %rd12, %rd878;
	@%p920 bra 	$L__BB5_773;
	atom.shared.exch.b32 	%r8491, [%r827], %r8490;
	bra.uni 	$L__BB5_774;
$L__BB5_773:
	atom.global.exch.b32 	%r8491, [%rd75], %r8490;
$L__BB5_774:
	setp.eq.s32 	%p921, %r8491, -1;
	@%p921 bra 	$L__BB5_782;
	setp.ne.s32 	%p922, %r826, %r8178;
	@%p922 bra 	$L__BB5_777;
	add.s32 	%r9065, %r9065, -1;
	atom.shared.exch.b32 	%r4084, [%r827], 0;
	bra.uni 	$L__BB5_780;
$L__BB5_777:
	mul.wide.u32 	%rd879, %r826, 4;
	add.s64 	%rd880, %rd13, %rd879;
	atom.global.add.u32 	%r4077, [%rd880], -1;
	setp.ne.s32 	%p923, %r4077, 1;
	@%p923 bra 	$L__BB5_779;
	atom.global.add.u32 	%r4078, [%rd14], 1;
	mul.hi.u32 	%r4079, %r4078, -2147450879;
	shr.u32 	%r4080, %r4079, 15;
	mul.lo.s32 	%r4081, %r4080, 65535;
	sub.s32 	%r4082, %r4078, %r4081;
	mul.wide.u32 	%rd881, %r4082, 4;
	add.s64 	%rd882, %rd10, %rd881;
	st.global.u32 	[%rd882], %r826;
$L__BB5_779:
	atom.global.exch.b32 	%r4083, [%rd75], 0;
$L__BB5_780:
	and.b32  	%r4085, %r8491, 7;
	setp.eq.s32 	%p924, %r4085, 0;
	selp.b32 	%r810, %r8491, %r8490, %p924;
	selp.b32 	%r8490, %r8490, %r8491, %p924;
	and.b32  	%r4086, %r810, 7;
	setp.eq.s32 	%p925, %r4086, 0;
	@%p925 bra 	$L__BB5_756;
	bra.uni 	$L__BB5_759;
$L__BB5_781:
	ld.local.u32 	%r4107, [%rd2+4388];
	add.s32 	%r4108, %r4107, 1;
	st.local.u32 	[%rd2+4388], %r4108;
	shl.b32 	%r4109, %r4107, 3;
	cvt.u64.u32 	%rd902, %r4109;
	and.b64  	%rd903, %rd902, 2040;
	add.s64 	%rd904, %rd2, %rd903;
	st.local.u64 	[%rd904+4392], %rd73;
$L__BB5_782:
	and.b32  	%r836, %r40, 7;
	shl.b32 	%r4112, %r775, 3;
	or.b32  	%r4113, %r4112, %r836;
	cvt.u32.u64 	%r4114, %rd3221;
	and.b32  	%r4115, %r4114, 7;
	setp.eq.s32 	%p927, %r4115, 0;
	selp.b32 	%r840, %r4114, %r4113, %p927;
	selp.b32 	%r8505, %r4113, %r4114, %p927;
	and.b32  	%r4116, %r840, 7;
	setp.ne.s32 	%p928, %r4116, 0;
	@%p928 bra 	$L__BB5_786;
$L__BB5_783:
	and.b32  	%r4117, %r8505, 7;
	setp.ne.s32 	%p929, %r4117, 0;
	@%p929 bra 	$L__BB5_796;
$L__BB5_784:
	shr.u32 	%r4118, %r8505, 3;
	shr.u32 	%r847, %r8505, 16;
	setp.ne.s32 	%p930, %r847, %r8178;
	sub.s32 	%r4119, %r4118, %r574;
	shl.b32 	%r4120, %r4119, 2;
	add.s32 	%r4122, %r3950, %r4120;
	add.s32 	%r848, %r4122, 65536;
	mul.wide.u32 	%rd911, %r4118, 4;
	add.s64 	%rd77, %rd12, %rd911;
	@%p930 bra 	$L__BB5_788;
	atom.shared.exch.b32 	%r8502, [%r848], -1;
	bra.uni 	$L__BB5_789;
$L__BB5_786:
	cvt.u64.u32 	%rd921, %r8505;
	shl.b64 	%rd922, %rd921, 32;
	cvt.u64.u32 	%rd923, %r840;
	or.b64  	%rd76, %rd922, %rd923;
	mul.wide.u32 	%rd924, %r840, 8;
	and.b32  	%r4151, %r8505, 7;
	cvt.u64.u32 	%rd925, %r4151;
	mov.b64 	%rd926, 56;
	cvt.u32.u64 	%r4152, %rd926;
	cvt.u32.u64 	%r4153, %rd924;
	and.b32  	%r4154, %r4153, %r4152;
	cvt.u32.u64 	%r4155, %rd925;
	or.b32  	%r4156, %r4154, %r4155;
	mov.b64 	%rd927, 9130730411292422402;
	shr.u64 	%rd928, %rd927, %r4156;
	mov.b64 	%rd929, 1736168554312260608;
	shr.u64 	%rd930, %rd929, %r4156;
	mov.b64 	%rd931, -506390041275138048;
	shr.u64 	%rd932, %rd931, %r4156;
	shl.b64 	%rd933, %rd932, 2;
	cvt.u32.u64 	%r4157, %rd930;
	mov.b64 	%rd934, 2;
	cvt.u32.u64 	%r4158, %rd934;
	and.b32  	%r4159, %r4157, %r4158;
	cvt.u32.u64 	%r4160, %rd928;
	mov.b64 	%rd935, 1;
	cvt.u32.u64 	%r4161, %rd935;
	and.b32  	%r4162, %r4160, %r4161;
	or.b32  	%r4163, %r4162, %r4159;
	cvt.u32.u64 	%r4164, %rd933;
	mov.b64 	%rd936, 4;
	cvt.u32.u64 	%r4165, %rd936;
	and.b32  	%r4166, %r4164, %r4165;
	or.b32  	%r4167, %r4163, %r4166;
	mov.b16 	%rs59, 1;
	shl.b16 	%rs60, %rs59, %r4167;
	and.b16  	%rs61, %rs60, 29;
	setp.eq.s16 	%p949, %rs61, 0;
	@%p949 bra 	$L__BB5_808;
	ld.local.u32 	%r4168, [%rd2+2328];
	add.s32 	%r4169, %r4168, 1;
	st.local.u32 	[%rd2+2328], %r4169;
	shl.b32 	%r4170, %r4168, 3;
	cvt.u64.u32 	%rd937, %r4170;
	and.b64  	%rd938, %rd937, 2040;
	add.s64 	%rd939, %rd2, %rd938;
	st.local.u64 	[%rd939+2336], %rd76;
	bra.uni 	$L__BB5_809;
$L__BB5_788:
	atom.global.exch.b32 	%r8502, [%rd77], -1;
$L__BB5_789:
	setp.eq.s32 	%p931, %r8502, -1;
	@%p931 bra 	$L__BB5_796;
	setp.ne.s32 	%p932, %r847, %r8178;
	@%p932 bra 	$L__BB5_792;
	add.s32 	%r9065, %r9065, -1;
	atom.shared.exch.b32 	%r4130, [%r848], 0;
	bra.uni 	$L__BB5_795;
$L__BB5_792:
	mul.wide.u32 	%rd912, %r847, 4;
	add.s64 	%rd913, %rd13, %rd912;
	atom.global.add.u32 	%r4123, [%rd913], -1;
	setp.ne.s32 	%p933, %r4123, 1;
	@%p933 bra 	$L__BB5_794;
	atom.global.add.u32 	%r4124, [%rd14], 1;
	mul.hi.u32 	%r4125, %r4124, -2147450879;
	shr.u32 	%r4126, %r4125, 15;
	mul.lo.s32 	%r4127, %r4126, 65535;
	sub.s32 	%r4128, %r4124, %r4127;
	mul.wide.u32 	%rd914, %r4128, 4;
	add.s64 	%rd915, %rd10, %rd914;
	st.global.u32 	[%rd915], %r847;
$L__BB5_794:
	atom.global.exch.b32 	%r4129, [%rd77], 0;
$L__BB5_795:
	and.b32  	%r4131, %r8502, 7;
	setp.eq.s32 	%p934, %r4131, 0;
	mov.u32 	%r8505, %r8502;
	@%p934 bra 	$L__BB5_784;
$L__BB5_796:
	shr.u32 	%r4132, %r8505, 2;
	and.b32  	%r4133, %r4132, 1;
	setp.eq.b32 	%p935, %r4133, 1;
	and.b32  	%r4134, %r8505, 3;
	setp.eq.s32 	%p936, %r4134, 0;
	or.pred  	%p937, %p935, %p936;
	shr.u32 	%r856, %r840, 16;
	setp.ne.s32 	%p938, %r856, %r8178;
	shr.u32 	%r4135, %r8505, 16;
	setp.eq.s32 	%p939, %r4135, %r8178;
	and.pred  	%p940, %p938, %p939;
	and.pred  	%p941, %p937, %p940;
	not.pred 	%p942, %p941;
	@%p942 bra 	$L__BB5_798;
	cvt.u64.u32 	%rd943, %r8505;
	shl.b64 	%rd944, %rd943, 32;
	cvt.u64.u32 	%rd945, %r840;
	or.b64  	%rd946, %rd944, %rd945;
	ld.local.u32 	%r4174, [%rd2+272];
	add.s32 	%r4175, %r4174, 1;
	st.local.u32 	[%rd2+272], %r4175;
	mul.wide.u32 	%rd947, %r4174, 8;
	add.s64 	%rd948, %rd2, %rd947;
	st.local.u64 	[%rd948+280], %rd946;
	bra.uni 	$L__BB5_809;
$L__BB5_798:
	shr.u32 	%r4136, %r840, 3;
	setp.ne.s32 	%p943, %r856, %r8178;
	sub.s32 	%r4137, %r4136, %r574;
	shl.b32 	%r4138, %r4137, 2;
	add.s32 	%r4140, %r3950, %r4138;
	add.s32 	%r857, %r4140, 65536;
	mul.wide.u32 	%rd916, %r4136, 4;
	add.s64 	%rd78, %rd12, %rd916;
	@%p943 bra 	$L__BB5_800;
	atom.shared.exch.b32 	%r8506, [%r857], %r8505;
	bra.uni 	$L__BB5_801;
$L__BB5_800:
	atom.global.exch.b32 	%r8506, [%rd78], %r8505;
$L__BB5_801:
	setp.eq.s32 	%p944, %r8506, -1;
	@%p944 bra 	$L__BB5_809;
	setp.ne.s32 	%p945, %r856, %r8178;
	@%p945 bra 	$L__BB5_804;
	add.s32 	%r9065, %r9065, -1;
	atom.shared.exch.b32 	%r4148, [%r857], 0;
	bra.uni 	$L__BB5_807;
$L__BB5_804:
	mul.wide.u32 	%rd917, %r856, 4;
	add.s64 	%rd918, %rd13, %rd917;
	atom.global.add.u32 	%r4141, [%rd918], -1;
	setp.ne.s32 	%p946, %r4141, 1;
	@%p946 bra 	$L__BB5_806;
	atom.global.add.u32 	%r4142, [%rd14], 1;
	mul.hi.u32 	%r4143, %r4142, -2147450879;
	shr.u32 	%r4144, %r4143, 15;
	mul.lo.s32 	%r4145, %r4144, 65535;
	sub.s32 	%r4146, %r4142, %r4145;
	mul.wide.u32 	%rd919, %r4146, 4;
	add.s64 	%rd920, %rd10, %rd919;
	st.global.u32 	[%rd920], %r856;
$L__BB5_806:
	atom.global.exch.b32 	%r4147, [%rd78], 0;
$L__BB5_807:
	and.b32  	%r4149, %r8506, 7;
	setp.eq.s32 	%p947, %r4149, 0;
	selp.b32 	%r840, %r8506, %r8505, %p947;
	selp.b32 	%r8505, %r8505, %r8506, %p947;
	and.b32  	%r4150, %r840, 7;
	setp.eq.s32 	%p948, %r4150, 0;
	@%p948 bra 	$L__BB5_783;
	bra.uni 	$L__BB5_786;
$L__BB5_808:
	ld.local.u32 	%r4171, [%rd2+4388];
	add.s32 	%r4172, %r4171, 1;
	st.local.u32 	[%rd2+4388], %r4172;
	shl.b32 	%r4173, %r4171, 3;
	cvt.u64.u32 	%rd940, %r4173;
	and.b64  	%rd941, %rd940, 2040;
	add.s64 	%rd942, %rd2, %rd941;
	st.local.u64 	[%rd942+4392], %rd76;
$L__BB5_809:
	add.s32 	%r9066, %r9066, 3;
	shl.b32 	%r4176, %r776, 3;
	or.b32  	%r4177, %r4176, %r836;
	{ .reg .b32 tmp; mov.b64 {tmp, %r4178}, %rd3221; }
	and.b32  	%r4179, %r4178, 7;
	setp.eq.s32 	%p950, %r4179, 0;
	selp.b32 	%r870, %r4178, %r4177, %p950;
	selp.b32 	%r8520, %r4177, %r4178, %p950;
	and.b32  	%r4180, %r870, 7;
	setp.ne.s32 	%p951, %r4180, 0;
	@%p951 bra 	$L__BB5_813;
$L__BB5_810:
	and.b32  	%r4181, %r8520, 7;
	setp.ne.s32 	%p952, %r4181, 0;
	@%p952 bra 	$L__BB5_824;
$L__BB5_811:
	shr.u32 	%r4182, %r8520, 3;
	shr.u32 	%r877, %r8520, 16;
	setp.ne.s32 	%p953, %r877, %r8178;
	sub.s32 	%r4183, %r4182, %r574;
	shl.b32 	%r4184, %r4183, 2;
	add.s32 	%r4186, %r3950, %r4184;
	add.s32 	%r878, %r4186, 65536;
	mul.wide.u32 	%rd949, %r4182, 4;
	add.s64 	%rd80, %rd12, %rd949;
	@%p953 bra 	$L__BB5_816;
	atom.shared.exch.b32 	%r8517, [%r878], -1;
	bra.uni 	$L__BB5_817;
$L__BB5_813:
	cvt.u64.u32 	%rd959, %r8520;
	shl.b64 	%rd960, %rd959, 32;
	cvt.u64.u32 	%rd961, %r870;
	or.b64  	%rd79, %rd960, %rd961;
	mul.wide.u32 	%rd962, %r870, 8;
	and.b32  	%r4215, %r8520, 7;
	cvt.u64.u32 	%rd963, %r4215;
	mov.b64 	%rd964, 56;
	cvt.u32.u64 	%r4216, %rd964;
	cvt.u32.u64 	%r4217, %rd962;
	and.b32  	%r4218, %r4217, %r4216;
	cvt.u32.u64 	%r4219, %rd963;
	or.b32  	%r4220, %r4218, %r4219;
	mov.b64 	%rd965, 9130730411292422402;
	shr.u64 	%rd966, %rd965, %r4220;
	mov.b64 	%rd967, 1736168554312260608;
	shr.u64 	%rd968, %rd967, %r4220;
	mov.b64 	%rd969, -506390041275138048;
	shr.u64 	%rd970, %rd969, %r4220;
	shl.b64 	%rd971, %rd970, 2;
	cvt.u32.u64 	%r4221, %rd968;
	mov.b64 	%rd972, 2;
	cvt.u32.u64 	%r4222, %rd972;
	and.b32  	%r4223, %r4221, %r4222;
	cvt.u32.u64 	%r4224, %rd966;
	mov.b64 	%rd973, 1;
	cvt.u32.u64 	%r4225, %rd973;
	and.b32  	%r4226, %r4224, %r4225;
	or.b32  	%r4227, %r4226, %r4223;
	cvt.u32.u64 	%r4228, %rd971;
	mov.b64 	%rd974, 4;
	cvt.u32.u64 	%r4229, %rd974;
	and.b32  	%r4230, %r4228, %r4229;
	or.b32  	%r4231, %r4227, %r4230;
	mov.b16 	%rs62, 1;
	shl.b16 	%rs63, %rs62, %r4231;
	and.b16  	%rs64, %rs63, 29;
	setp.eq.s16 	%p973, %rs64, 0;
	@%p973 bra 	$L__BB5_815;
	ld.local.u32 	%r4232, [%rd2+2328];
	add.s32 	%r4233, %r4232, 1;
	st.local.u32 	[%rd2+2328], %r4233;
	shl.b32 	%r4234, %r4232, 3;
	cvt.u64.u32 	%rd975, %r4234;
	and.b64  	%rd976, %rd975, 2040;
	add.s64 	%rd977, %rd2, %rd976;
	st.local.u64 	[%rd977+2336], %rd79;
	mov.pred 	%p3100, 0;
	bra.uni 	$L__BB5_1206;
$L__BB5_815:
	ld.local.u32 	%r4235, [%rd2+4388];
	add.s32 	%r4236, %r4235, 1;
	st.local.u32 	[%rd2+4388], %r4236;
	shl.b32 	%r4237, %r4235, 3;
	cvt.u64.u32 	%rd978, %r4237;
	and.b64  	%rd979, %rd978, 2040;
	add.s64 	%rd980, %rd2, %rd979;
	st.local.u64 	[%rd980+4392], %rd79;
	mov.pred 	%p3100, 0;
	bra.uni 	$L__BB5_1206;
$L__BB5_816:
	atom.global.exch.b32 	%r8517, [%rd80], -1;
$L__BB5_817:
	setp.eq.s32 	%p954, %r8517, -1;
	@%p954 bra 	$L__BB5_824;
	setp.ne.s32 	%p955, %r877, %r8178;
	@%p955 bra 	$L__BB5_820;
	add.s32 	%r9065, %r9065, -1;
	atom.shared.exch.b32 	%r4194, [%r878], 0;
	bra.uni 	$L__BB5_823;
$L__BB5_820:
	mul.wide.u32 	%rd950, %r877, 4;
	add.s64 	%rd951, %rd13, %rd950;
	atom.global.add.u32 	%r4187, [%rd951], -1;
	setp.ne.s32 	%p956, %r4187, 1;
	@%p956 bra 	$L__BB5_822;
	atom.global.add.u32 	%r4188, [%rd14], 1;
	mul.hi.u32 	%r4189, %r4188, -2147450879;
	shr.u32 	%r4190, %r4189, 15;
	mul.lo.s32 	%r4191, %r4190, 65535;
	sub.s32 	%r4192, %r4188, %r4191;
	mul.wide.u32 	%rd952, %r4192, 4;
	add.s64 	%rd953, %rd10, %rd952;
	st.global.u32 	[%rd953], %r877;
$L__BB5_822:
	atom.global.exch.b32 	%r4193, [%rd80], 0;
$L__BB5_823:
	and.b32  	%r4195, %r8517, 7;
	setp.eq.s32 	%p957, %r4195, 0;
	mov.u32 	%r8520, %r8517;
	@%p957 bra 	$L__BB5_811;
$L__BB5_824:
	shr.u32 	%r4196, %r8520, 2;
	and.b32  	%r4197, %r4196, 1;
	setp.eq.b32 	%p958, %r4197, 1;
	and.b32  	%r4198, %r8520, 3;
	setp.eq.s32 	%p959, %r4198, 0;
	or.pred  	%p960, %p958, %p959;
	shr.u32 	%r886, %r870, 16;
	setp.ne.s32 	%p961, %r886, %r8178;
	shr.u32 	%r4199, %r8520, 16;
	setp.eq.s32 	%p962, %r4199, %r8178;
	and.pred  	%p963, %p961, %p962;
	and.pred  	%p964, %p960, %p963;
	not.pred 	%p965, %p964;
	@%p965 bra 	$L__BB5_826;
	cvt.u64.u32 	%rd981, %r8520;
	shl.b64 	%rd982, %rd981, 32;
	cvt.u64.u32 	%rd983, %r870;
	or.b64  	%rd984, %rd982, %rd983;
	ld.local.u32 	%r4238, [%rd2+272];
	add.s32 	%r4239, %r4238, 1;
	st.local.u32 	[%rd2+272], %r4239;
	mul.wide.u32 	%rd985, %r4238, 8;
	add.s64 	%rd986, %rd2, %rd985;
	st.local.u64 	[%rd986+280], %rd984;
	mov.pred 	%p3100, 0;
	bra.uni 	$L__BB5_1206;
$L__BB5_826:
	shr.u32 	%r4200, %r870, 3;
	setp.ne.s32 	%p966, %r886, %r8178;
	sub.s32 	%r4201, %r4200, %r574;
	shl.b32 	%r4202, %r4201, 2;
	add.s32 	%r4204, %r3950, %r4202;
	add.s32 	%r887, %r4204, 65536;
	mul.wide.u32 	%rd954, %r4200, 4;
	add.s64 	%rd81, %rd12, %rd954;
	@%p966 bra 	$L__BB5_828;
	atom.shared.exch.b32 	%r8521, [%r887], %r8520;
	bra.uni 	$L__BB5_829;
$L__BB5_828:
	atom.global.exch.b32 	%r8521, [%rd81], %r8520;
$L__BB5_829:
	setp.eq.s32 	%p968, %r8521, -1;
	mov.pred 	%p3100, 0;
	@%p968 bra 	$L__BB5_1206;
	setp.ne.s32 	%p969, %r886, %r8178;
	@%p969 bra 	$L__BB5_832;
	add.s32 	%r9065, %r9065, -1;
	atom.shared.exch.b32 	%r4212, [%r887], 0;
	bra.uni 	$L__BB5_835;
$L__BB5_832:
	mul.wide.u32 	%rd955, %r886, 4;
	add.s64 	%rd956, %rd13, %rd955;
	atom.global.add.u32 	%r4205, [%rd956], -1;
	setp.ne.s32 	%p970, %r4205, 1;
	@%p970 bra 	$L__BB5_834;
	atom.global.add.u32 	%r4206, [%rd14], 1;
	mul.hi.u32 	%r4207, %r4206, -2147450879;
	shr.u32 	%r4208, %r4207, 15;
	mul.lo.s32 	%r4209, %r4208, 65535;
	sub.s32 	%r4210, %r4206, %r4209;
	mul.wide.u32 	%rd957, %r4210, 4;
	add.s64 	%rd958, %rd10, %rd957;
	st.global.u32 	[%rd958], %r886;
$L__BB5_834:
	atom.global.exch.b32 	%r4211, [%rd81], 0;
$L__BB5_835:
	and.b32  	%r4213, %r8521, 7;
	setp.eq.s32 	%p971, %r4213, 0;
	selp.b32 	%r870, %r8521, %r8520, %p971;
	selp.b32 	%r8520, %r8520, %r8521, %p971;
	and.b32  	%r4214, %r870, 7;
	setp.eq.s32 	%p972, %r4214, 0;
	@%p972 bra 	$L__BB5_810;
	bra.uni 	$L__BB5_813;
$L__BB5_836:
	ld.local.v2.u32 	{%r3101, %r895}, [%rd2+4384];
	sub.s32 	%r3102, %r3101, %r895;
	add.s32 	%r896, %r3102, 256;
	shl.b32 	%r897, %r8178, 13;
	ld.local.u32 	%r898, [%rd2+4];
	shl.b32 	%r3103, %r898, 3;
	mov.u32 	%r3104, shared_mem;
	add.s32 	%r3105, %r3104, %r3103;
	ld.shared.u64 	%rd531, [%r3105];
	setp.eq.s64 	%p259, %rd531, 0;
	setp.ne.s32 	%p260, %r898, 0;
	add.s32 	%r8523, %r898, %r897;
	add.s32 	%r3106, %r898, 256;
	and.b32  	%r8524, %r3106, 8191;
	mov.pred 	%p3098, 0;
	and.pred  	%p261, %p260, %p259;
	@%p261 bra 	$L__BB5_868;
	shl.b32 	%r3107, %r8524, 3;
	add.s32 	%r3109, %r3104, %r3107;
	ld.shared.u64 	%rd532, [%r3109];
	setp.eq.s64 	%p263, %rd532, 0;
	and.b32  	%r901, %r898, 8191;
	setp.ne.s32 	%p264, %r901, 7936;
	add.s32 	%r8523, %r8524, %r897;
	add.s32 	%r3110, %r898, 512;
	and.b32  	%r8524, %r3110, 8191;
	and.pred  	%p265, %p264, %p263;
	@%p265 bra 	$L__BB5_868;
	shl.b32 	%r3111, %r8524, 3;
	add.s32 	%r3113, %r3104, %r3111;
	ld.shared.u64 	%rd533, [%r3113];
	setp.eq.s64 	%p267, %rd533, 0;
	setp.ne.s32 	%p268, %r901, 7680;
	add.s32 	%r8523, %r8524, %r897;
	add.s32 	%r3114, %r898, 768;
	and.b32  	%r8524, %r3114, 8191;
	and.pred  	%p269, %p268, %p267;
	@%p269 bra 	$L__BB5_868;
	shl.b32 	%r3115, %r8524, 3;
	add.s32 	%r3117, %r3104, %r3115;
	ld.shared.u64 	%rd534, [%r3117];
	setp.eq.s64 	%p271, %rd534, 0;
	setp.ne.s32 	%p272, %r901, 7424;
	add.s32 	%r8523, %r8524, %r897;
	add.s32 	%r3118, %r898, 1024;
	and.b32  	%r8524, %r3118, 8191;
	and.pred  	%p273, %p272, %p271;
	@%p273 bra 	$L__BB5_868;
	shl.b32 	%r3119, %r8524, 3;
	add.s32 	%r3121, %r3104, %r3119;
	ld.shared.u64 	%rd535, [%r3121];
	setp.eq.s64 	%p275, %rd535, 0;
	setp.ne.s32 	%p276, %r901, 7168;
	add.s32 	%r8523, %r8524, %r897;
	add.s32 	%r3122, %r898, 1280;
	and.b32  	%r8524, %r3122, 8191;
	and.pred  	%p277, %p276, %p275;
	@%p277 bra 	$L__BB5_868;
	shl.b32 	%r3123, %r8524, 3;
	add.s32 	%r3125, %r3104, %r3123;
	ld.shared.u64 	%rd536, [%r3125];
	setp.eq.s64 	%p279, %rd536, 0;
	setp.ne.s32 	%p280, %r901, 6912;
	add.s32 	%r8523, %r8524, %r897;
	add.s32 	%r3126, %r898, 1536;
	and.b32  	%r8524, %r3126, 8191;
	and.pred  	%p281, %p280, %p279;
	@%p281 bra 	$L__BB5_868;
	shl.b32 	%r3127, %r8524, 3;
	add.s32 	%r3129, %r3104, %r3127;
	ld.shared.u64 	%rd537, [%r3129];
	setp.eq.s64 	%p283, %rd537, 0;
	setp.ne.s32 	%p284, %r901, 6656;
	add.s32 	%r8523, %r8524, %r897;
	add.s32 	%r3130, %r898, 1792;
	and.b32  	%r8524, %r3130, 8191;
	and.pred  	%p285, %p284, %p283;
	@%p285 bra 	$L__BB5_868;
	shl.b32 	%r3131, %r8524, 3;
	add.s32 	%r3133, %r3104, %r3131;
	ld.shared.u64 	%rd538, [%r3133];
	setp.eq.s64 	%p287, %rd538, 0;
	setp.ne.s32 	%p288, %r901, 6400;
	add.s32 	%r8523, %r8524, %r897;
	add.s32 	%r3134, %r898, 2048;
	and.b32  	%r8524, %r3134, 8191;
	and.pred  	%p289, %p288, %p287;
	@%p289 bra 	$L__BB5_868;
	shl.b32 	%r3135, %r8524, 3;
	add.s32 	%r3137, %r3104, %r3135;
	ld.shared.u64 	%rd539, [%r3137];
	setp.eq.s64 	%p291, %rd539, 0;
	setp.ne.s32 	%p292, %r901, 6144;
	add.s32 	%r8523, %r8524, %r897;
	add.s32 	%r3138, %r898, 2304;
	and.b32  	%r8524, %r3138, 8191;
	and.pred  	%p293, %p292, %p291;
	@%p293 bra 	$L__BB5_868;
	shl.b32 	%r3139, %r8524, 3;
	add.s32 	%r3141, %r3104, %r3139;
	ld.shared.u64 	%rd540, [%r3141];
	setp.eq.s64 	%p295, %rd540, 0;
	setp.ne.s32 	%p296, %r901, 5888;
	add.s32 	%r8523, %r8524, %r897;
	add.s32 	%r3142, %r898, 2560;
	and.b32  	%r8524, %r3142, 8191;
	and.pred  	%p297, %p296, %p295;
	@%p297 bra 	$L__BB5_868;
	shl.b32 	%r3143, %r8524, 3;
	add.s32 	%r3145, %r3104, %r3143;
	ld.shared.u64 	%rd541, [%r3145];
	setp.eq.s64 	%p299, %rd541, 0;
	setp.ne.s32 	%p300, %r901, 5632;
	add.s32 	%r8523, %r8524, %r897;
	add.s32 	%r3146, %r898, 2816;
	and.b32  	%r8524, %r3146, 8191;
	and.pred  	%p301, %p300, %p299;
	@%p301 bra 	$L__BB5_868;
	shl.b32 	%r3147, %r8524, 3;
	add.s32 	%r3149, %r3104, %r3147;
	ld.shared.u64 	%rd542, [%r3149];
	setp.eq.s64 	%p303, %rd542, 0;
	setp.ne.s32 	%p304, %r901, 5376;
	add.s32 	%r8523, %r8524, %r897;
	add.s32 	%r3150, %r898, 3072;
	and.b32  	%r8524, %r3150, 8191;
	and.pred  	%p305, %p304, %p303;
	@%p305 bra 	$L__BB5_868;
	shl.b32 	%r3151, %r8524, 3;
	add.s32 	%r3153, %r3104, %r3151;
	ld.shared.u64 	%rd543, [%r3153];
	setp.eq.s64 	%p307, %rd543, 0;
	setp.ne.s32 	%p308, %r901, 5120;
	add.s32 	%r8523, %r8524, %r897;
	add.s32 	%r3154, %r898, 3328;
	and.b32  	%r8524, %r3154, 8191;
	and.pred  	%p309, %p308, %p307;
	@%p309 bra 	$L__BB5_868;
	shl.b32 	%r3155, %r8524, 3;
	add.s32 	%r3157, %r3104, %r3155;
	ld.shared.u64 	%rd544, [%r3157];
	setp.eq.s64 	%p311, %rd544, 0;
	setp.ne.s32 	%p312, %r901, 4864;
	add.s32 	%r8523, %r8524, %r897;
	add.s32 	%r3158, %r898, 3584;
	and.b32  	%r8524, %r3158, 8191;
	and.pred  	%p313, %p312, %p311;
	@%p313 bra 	$L__BB5_868;
	shl.b32 	%r3159, %r8524, 3;
	add.s32 	%r3161, %r3104, %r3159;
	ld.shared.u64 	%rd545, [%r3161];
	setp.eq.s64 	%p315, %rd545, 0;
	setp.ne.s32 	%p316, %r901, 4608;
	add.s32 	%r8523, %r8524, %r897;
	add.s32 	%r3162, %r898, 3840;
	and.b32  	%r8524, %r3162, 8191;
	and.pred  	%p317, %p316, %p315;
	@%p317 bra 	$L__BB5_868;
	shl.b32 	%r3163, %r8524, 3;
	add.s32 	%r3165, %r3104, %r3163;
	ld.shared.u64 	%rd546, [%r3165];
	setp.eq.s64 	%p319, %rd546, 0;
	setp.ne.s32 	%p320, %r901, 4352;
	add.s32 	%r8523, %r8524, %r897;
	xor.b32  	%r931, %r901, 4096;
	and.pred  	%p321, %p320, %p319;
	mov.u32 	%r8524, %r931;
	@%p321 bra 	$L__BB5_868;
	shl.b32 	%r3166, %r931, 3;
	add.s32 	%r3168, %r3104, %r3166;
	ld.shared.u64 	%rd547, [%r3168];
	setp.eq.s64 	%p323, %rd547, 0;
	setp.ne.s32 	%p324, %r901, 4096;
	add.s32 	%r8523, %r931, %r897;
	add.s32 	%r3169, %r931, 256;
	and.b32  	%r8524, %r3169, 8191;
	and.pred  	%p325, %p324, %p323;
	@%p325 bra 	$L__BB5_868;
	shl.b32 	%r3170, %r8524, 3;
	add.s32 	%r3172, %r3104, %r3170;
	ld.shared.u64 	%rd548, [%r3172];
	setp.eq.s64 	%p327, %rd548, 0;
	setp.ne.s32 	%p328, %r901, 3840;
	add.s32 	%r8523, %r8524, %r897;
	add.s32 	%r3173, %r931, 512;
	and.b32  	%r8524, %r3173, 8191;
	and.pred  	%p329, %p328, %p327;
	@%p329 bra 	$L__BB5_868;
	shl.b32 	%r3174, %r8524, 3;
	add.s32 	%r3176, %r3104, %r3174;
	ld.shared.u64 	%rd549, [%r3176];
	setp.eq.s64 	%p331, %rd549, 0;
	setp.ne.s32 	%p332, %r901, 3584;
	add.s32 	%r8523, %r8524, %r897;
	add.s32 	%r3177, %r931, 768;
	and.b32  	%r8524, %r3177, 8191;
	and.pred  	%p333, %p332, %p331;
	@%p333 bra 	$L__BB5_868;
	shl.b32 	%r3178, %r8524, 3;
	add.s32 	%r3180, %r3104, %r3178;
	ld.shared.u64 	%rd550, [%r3180];
	setp.eq.s64 	%p335, %rd550, 0;
	setp.ne.s32 	%p336, %r901, 3328;
	add.s32 	%r8523, %r8524, %r897;
	add.s32 	%r3181, %r931, 1024;
	and.b32  	%r8524, %r3181, 8191;
	and.pred  	%p337, %p336, %p335;
	@%p337 bra 	$L__BB5_868;
	shl.b32 	%r3182, %r8524, 3;
	add.s32 	%r3184, %r3104, %r3182;
	ld.shared.u64 	%rd551, [%r3184];
	setp.eq.s64 	%p339, %rd551, 0;
	setp.ne.s32 	%p340, %r901, 3072;
	add.s32 	%r8523, %r8524, %r897;
	add.s32 	%r3185, %r931, 1280;
	and.b32  	%r8524, %r3185, 8191;
	and.pred  	%p341, %p340, %p339;
	@%p341 bra 	$L__BB5_868;
	shl.b32 	%r3186, %r8524, 3;
	add.s32 	%r3188, %r3104, %r3186;
	ld.shared.u64 	%rd552, [%r3188];
	setp.eq.s64 	%p343, %rd552, 0;
	setp.ne.s32 	%p344, %r901, 2816;
	add.s32 	%r8523, %r8524, %r897;
	add.s32 	%r3189, %r931, 1536;
	and.b32  	%r8524, %r3189, 8191;
	and.pred  	%p345, %p344, %p343;
	@%p345 bra 	$L__BB5_868;
	shl.b32 	%r3190, %r8524, 3;
	add.s32 	%r3192, %r3104, %r3190;
	ld.shared.u64 	%rd553, [%r3192];
	setp.eq.s64 	%p347, %rd553, 0;
	setp.ne.s32 	%p348, %r901, 2560;
	add.s32 	%r8523, %r8524, %r897;
	add.s32 	%r3193, %r931, 1792;
	and.b32  	%r8524, %r3193, 8191;
	and.pred  	%p349, %p348, %p347;
	@%p349 bra 	$L__BB5_868;
	shl.b32 	%r3194, %r8524, 3;
	add.s32 	%r3196, %r3104, %r3194;
	ld.shared.u64 	%rd554, [%r3196];
	setp.eq.s64 	%p351, %rd554, 0;
	setp.ne.s32 	%p352, %r901, 2304;
	add.s32 	%r8523, %r8524, %r897;
	add.s32 	%r3197, %r931, 2048;
	and.b32  	%r8524, %r3197, 8191;
	and.pred  	%p353, %p352, %p351;
	@%p353 bra 	$L__BB5_868;
	shl.b32 	%r3198, %r8524, 3;
	add.s32 	%r3200, %r3104, %r3198;
	ld.shared.u64 	%rd555, [%r3200];
	setp.eq.s64 	%p355, %rd555, 0;
	setp.ne.s32 	%p356, %r901, 2048;
	add.s32 	%r8523, %r8524, %r897;
	add.s32 	%r3201, %r931, 2304;
	and.b32  	%r8524, %r3201, 8191;
	and.pred  	%p357, %p356, %p355;
	@%p357 bra 	$L__BB5_868;
	shl.b32 	%r3202, %r8524, 3;
	add.s32 	%r3204, %r3104, %r3202;
	ld.shared.u64 	%rd556, [%r3204];
	setp.eq.s64 	%p359, %rd556, 0;
	setp.ne.s32 	%p360, %r901, 1792;
	add.s32 	%r8523, %r8524, %r897;
	add.s32 	%r3205, %r931, 2560;
	and.b32  	%r8524, %r3205, 8191;
	and.pred  	%p361, %p360, %p359;
	@%p361 bra 	$L__BB5_868;
	shl.b32 	%r3206, %r8524, 3;
	add.s32 	%r3208, %r3104, %r3206;
	ld.shared.u64 	%rd557, [%r3208];
	setp.eq.s64 	%p363, %rd557, 0;
	setp.ne.s32 	%p364, %r901, 1536;
	add.s32 	%r8523, %r8524, %r897;
	add.s32 	%r3209, %r931, 2816;
	and.b32  	%r8524, %r3209, 8191;
	and.pred  	%p365, %p364, %p363;
	@%p365 bra 	$L__BB5_868;
	shl.b32 	%r3210, %r8524, 3;
	add.s32 	%r3212, %r3104, %r3210;
	ld.shared.u64 	%rd558, [%r3212];
	setp.eq.s64 	%p367, %rd558, 0;
	setp.ne.s32 	%p368, %r901, 1280;
	add.s32 	%r8523, %r8524, %r897;
	add.s32 	%r3213, %r931, 3072;
	and.b32  	%r8524, %r3213, 8191;
	and.pred  	%p369, %p368, %p367;
	@%p369 bra 	$L__BB5_868;
	shl.b32 	%r3214, %r8524, 3;
	add.s32 	%r3216, %r3104, %r3214;
	ld.shared.u64 	%rd559, [%r3216];
	setp.eq.s64 	%p371, %rd559, 0;
	setp.ne.s32 	%p372, %r901, 1024;
	add.s32 	%r8523, %r8524, %r897;
	add.s32 	%r3217, %r931, 3328;
	and.b32  	%r8524, %r3217, 8191;
	and.pred  	%p373, %p372, %p371;
	@%p373 bra 	$L__BB5_868;
	shl.b32 	%r3218, %r8524, 3;
	add.s32 	%r3220, %r3104, %r3218;
	ld.shared.u64 	%rd560, [%r3220];
	setp.eq.s64 	%p375, %rd560, 0;
	setp.ne.s32 	%p376, %r901, 768;
	add.s32 	%r8523, %r8524, %r897;
	add.s32 	%r3221, %r931, 3584;
	and.b32  	%r8524, %r3221, 8191;
	and.pred  	%p377, %p376, %p375;
	@%p377 bra 	$L__BB5_868;
	shl.b32 	%r3222, %r8524, 3;
	add.s32 	%r3224, %r3104, %r3222;
	ld.shared.u64 	%rd561, [%r3224];
	setp.eq.s64 	%p379, %rd561, 0;
	setp.ne.s32 	%p380, %r901, 512;
	add.s32 	%r8523, %r8524, %r897;
	add.s32 	%r3225, %r931, 3840;
	and.b32  	%r8524, %r3225, 8191;
	and.pred  	%p381, %p380, %p379;
	@%p381 bra 	$L__BB5_868;
	ld.local.u32 	%r3226, [%rd2+16];
	shl.b32 	%r3227, %r8524, 3;
	add.s32 	%r3229, %r3104, %r3227;
	ld.shared.u64 	%rd562, [%r3229];
	setp.ne.s64 	%p383, %rd562, 0;
	setp.eq.s32 	%p384, %r901, 256;
	add.s32 	%r3230, %r8524, %r897;
	selp.b32 	%r3231, %r3226, %r3230, %p383;
	selp.b32 	%r8523, %r3226, %r3231, %p384;
	mov.pred 	%p3098, -1;
	mov.u32 	%r8524, %r901;
$L__BB5_868:
	st.local.u32 	[%rd2+4], %r8524;
	st.local.u32 	[%rd2+16], %r8523;
	sub.s32 	%r3232, 256, %r37;
	min.u32 	%r3233, %r896, %r3232;
	setp.eq.s32 	%p385, %r3233, 0;
	or.pred  	%p386, %p385, %p3098;
	@%p386 bra 	$L__BB5_1202;
	shr.u32 	%r965, %r40, 3;
	shr.u32 	%r966, %r39, 3;
	shr.u32 	%r967, %r39, 16;
	setp.ne.s32 	%p387, %r967, %r8178;
	@%p387 bra 	$L__BB5_871;
	add.s32 	%r9066, %r9066, -1;
	sub.s32 	%r3240, %r966, %r897;
	shl.b32 	%r3241, %r3240, 3;
	add.s32 	%r3243, %r3104, %r3241;
	atom.shared.exch.b64 	%rd3222, [%r3243], 0;
	bra.uni 	$L__BB5_874;
$L__BB5_871:
	mul.wide.u32 	%rd563, %r967, 4;
	add.s64 	%rd564, %rd13, %rd563;
	atom.global.add.u32 	%r3234, [%rd564], -1;
	setp.ne.s32 	%p388, %r3234, 1;
	@%p388 bra 	$L__BB5_873;
	atom.global.add.u32 	%r3235, [%rd14], 1;
	mul.hi.u32 	%r3236, %r3235, -2147450879;
	shr.u32 	%r3237, %r3236, 15;
	mul.lo.s32 	%r3238, %r3237, 65535;
	sub.s32 	%r3239, %r3235, %r3238;
	mul.wide.u32 	%rd565, %r3239, 4;
	add.s64 	%rd566, %rd10, %rd565;
	st.global.u32 	[%rd566], %r967;
$L__BB5_873:
	mul.wide.u32 	%rd567, %r966, 8;
	add.s64 	%rd568, %rd18, %rd567;
	atom.global.exch.b64 	%rd3222, [%rd568+134217736], 0;
$L__BB5_874:
	and.b64  	%rd569, %rd3222, 7;
	setp.ne.s64 	%p389, %rd569, 3;
	@%p389 bra 	$L__BB5_1019;
	cvt.u32.u64 	%r970, %rd3222;
	shr.u32 	%r971, %r970, 3;
	cvt.u16.u32 	%rs36, %r965;
	and.b16  	%rs2, %rs36, 15;
	cvt.u16.u32 	%rs37, %r971;
	and.b16  	%rs3, %rs37, 15;
	or.b16  	%rs38, %rs37, %rs36;
	and.b16  	%rs39, %rs38, 15;
	setp.eq.s16 	%p417, %rs39, 0;
	mov.b32 	%r8528, 1;
	@%p417 bra 	$L__BB5_992;
	setp.ne.s16 	%p418, %rs2, 0;
	setp.eq.s16 	%p419, %rs3, 0;
	or.pred  	%p420, %p418, %p419;
	@%p420 bra 	$L__BB5_878;
	and.b32  	%r3498, %r971, 536870896;
	shr.u32 	%r3499, %r40, 7;
	and.b32  	%r3500, %r3499, 15;
	or.b32  	%r8528, %r3498, %r3500;
	bra.uni 	$L__BB5_992;
$L__BB5_878:
	setp.ne.s16 	%p421, %rs3, 0;
	setp.eq.s16 	%p422, %rs2, 0;
	or.pred  	%p423, %p422, %p421;
	@%p423 bra 	$L__BB5_880;
	and.b32  	%r3495, %r965, 536870896;
	shr.u32 	%r3496, %r970, 7;
	and.b32  	%r3497, %r3496, 15;
	or.b32  	%r8528, %r3497, %r3495;
	bra.uni 	$L__BB5_992;
$L__BB5_880:
	min.u16 	%rs42, %rs2, %rs3;
	setp.gt.u16 	%p424, %rs42, 3;
	@%p424 bra 	$L__BB5_992;
	max.u16 	%rs45, %rs2, %rs3;
	setp.lt.u16 	%p425, %rs45, 4;
	@%p425 bra 	$L__BB5_992;
	setp.gt.u16 	%p426, %rs2, 3;
	selp.b16 	%rs4, %rs2, %rs3, %p426;
	selp.b16 	%rs46, %rs3, %rs2, %p426;
	setp.eq.s16 	%p427, %rs46, 3;
	@%p427 bra 	$L__BB5_939;
	setp.eq.s16 	%p428, %rs46, 2;
	@%p428 bra 	$L__BB5_912;
	setp.ne.s16 	%p429, %rs46, 1;
	@%p429 bra 	$L__BB5_992;
	shr.u32 	%r974, %r40, 7;
	and.b32  	%r975, %r974, 16777215;
	shr.u32 	%r976, %r970, 7;
	and.b32  	%r977, %r976, 16777215;
	setp.gt.s16 	%p520, %rs4, 9;
	@%p520 bra 	$L__BB5_895;
	setp.gt.s16 	%p528, %rs4, 6;
	@%p528 bra 	$L__BB5_891;
	setp.eq.s16 	%p532, %rs4, 4;
	@%p532 bra 	$L__BB5_904;
	setp.eq.s16 	%p533, %rs4, 5;
	@%p533 bra 	$L__BB5_905;
	setp.eq.s16 	%p534, %rs4, 6;
	@%p534 bra 	$L__BB5_890;
	bra.uni 	$L__BB5_992;
$L__BB5_890:
	mul.lo.s32 	%r3486, %r974, %r976;
	shl.b32 	%r3487, %r3486, 4;
	and.b32  	%r3488, %r3487, 268435440;
	or.b32  	%r8528, %r3488, 1;
	bra.uni 	$L__BB5_992;
$L__BB5_891:
	setp.eq.s16 	%p529, %rs4, 7;
	@%p529 bra 	$L__BB5_906;
	setp.eq.s16 	%p530, %rs4, 8;
	@%p530 bra 	$L__BB5_907;
	setp.eq.s16 	%p531, %rs4, 9;
	@%p531 bra 	$L__BB5_894;
	bra.uni 	$L__BB5_992;
$L__BB5_894:
	setp.eq.s32 	%p538, %r975, %r977;
	selp.b32 	%r8528, 17, 1, %p538;
	bra.uni 	$L__BB5_992;
$L__BB5_895:
	setp.gt.s16 	%p521, %rs4, 12;
	@%p521 bra 	$L__BB5_900;
	setp.eq.s16 	%p525, %rs4, 10;
	@%p525 bra 	$L__BB5_908;
	setp.eq.s16 	%p526, %rs4, 11;
	@%p526 bra 	$L__BB5_909;
	setp.eq.s16 	%p527, %rs4, 12;
	@%p527 bra 	$L__BB5_899;
	bra.uni 	$L__BB5_992;
$L__BB5_899:
	setp.gt.u32 	%p535, %r975, %r977;
	selp.b32 	%r8528, 17, 1, %p535;
	bra.uni 	$L__BB5_992;
$L__BB5_900:
	setp.eq.s16 	%p522, %rs4, 13;
	@%p522 bra 	$L__BB5_910;
	setp.eq.s16 	%p523, %rs4, 14;
	@%p523 bra 	$L__BB5_911;
	setp.eq.s16 	%p524, %rs4, 15;
	@%p524 bra 	$L__BB5_903;
	bra.uni 	$L__BB5_992;
$L__BB5_903:
	xor.b32  	%r3473, %r976, %r974;
	shl.b32 	%r3474, %r3473, 4;
	and.b32  	%r3475, %r3474, 268435440;
	or.b32  	%r8528, %r3475, 1;
	bra.uni 	$L__BB5_992;
$L__BB5_904:
	add.s32 	%r3492, %r977, %r975;
	shl.b32 	%r3493, %r3492, 4;
	and.b32  	%r3494, %r3493, 268435440;
	or.b32  	%r8528, %r3494, 1;
	bra.uni 	$L__BB5_992;
$L__BB5_905:
	sub.s32 	%r3489, %r975, %r977;
	shl.b32 	%r3490, %r3489, 4;
	and.b32  	%r3491, %r3490, 268435440;
	or.b32  	%r8528, %r3491, 1;
	bra.uni 	$L__BB5_992;
$L__BB5_906:
	div.u32 	%r3484, %r975, %r977;
	shl.b32 	%r3485, %r3484, 4;
	or.b32  	%r8528, %r3485, 1;
	bra.uni 	$L__BB5_992;
$L__BB5_907:
	rem.u32 	%r3482, %r975, %r977;
	shl.b32 	%r3483, %r3482, 4;
	or.b32  	%r8528, %r3483, 1;
	bra.uni 	$L__BB5_992;
$L__BB5_908:
	setp.eq.s32 	%p537, %r975, %r977;
	selp.b32 	%r8528, 1, 17, %p537;
	bra.uni 	$L__BB5_992;
$L__BB5_909:
	setp.lt.u32 	%p536, %r975, %r977;
	selp.b32 	%r8528, 17, 1, %p536;
	bra.uni 	$L__BB5_992;
$L__BB5_910:
	and.b32  	%r3479, %r976, %r974;
	shl.b32 	%r3480, %r3479, 4;
	and.b32  	%r3481, %r3480, 268435440;
	or.b32  	%r8528, %r3481, 1;
	bra.uni 	$L__BB5_992;
$L__BB5_911:
	or.b32  	%r3476, %r976, %r974;
	shl.b32 	%r3477, %r3476, 4;
	and.b32  	%r3478, %r3477, 268435440;
	or.b32  	%r8528, %r3478, 1;
	bra.uni 	$L__BB5_992;
$L__BB5_912:
	shr.u32 	%r990, %r40, 7;
	and.b32  	%r991, %r990, 16777215;
	shr.u32 	%r992, %r970, 7;
	and.b32  	%r993, %r992, 16777215;
	mov.b32 	%r8528, 2;
	setp.gt.s16 	%p501, %rs4, 9;
	@%p501 bra 	$L__BB5_922;
	setp.gt.s16 	%p509, %rs4, 6;
	@%p509 bra 	$L__BB5_918;
	setp.eq.s16 	%p513, %rs4, 4;
	@%p513 bra 	$L__BB5_931;
	setp.eq.s16 	%p514, %rs4, 5;
	@%p514 bra 	$L__BB5_932;
	setp.eq.s16 	%p515, %rs4, 6;
	@%p515 bra 	$L__BB5_917;
	bra.uni 	$L__BB5_992;
$L__BB5_917:
	mul.lo.s32 	%r3463, %r990, %r992;
	shl.b32 	%r3464, %r3463, 4;
	and.b32  	%r3465, %r3464, 16777200;
	or.b32  	%r8528, %r3465, 2;
	bra.uni 	$L__BB5_992;
$L__BB5_918:
	setp.eq.s16 	%p510, %rs4, 7;
	@%p510 bra 	$L__BB5_933;
	setp.eq.s16 	%p511, %rs4, 8;
	@%p511 bra 	$L__BB5_934;
	setp.eq.s16 	%p512, %rs4, 9;
	@%p512 bra 	$L__BB5_921;
	bra.uni 	$L__BB5_992;
$L__BB5_921:
	setp.eq.s32 	%p519, %r991, %r993;
	selp.b32 	%r8528, 18, 2, %p519;
	bra.uni 	$L__BB5_992;
$L__BB5_922:
	setp.gt.s16 	%p502, %rs4, 12;
	@%p502 bra 	$L__BB5_927;
	setp.eq.s16 	%p506, %rs4, 10;
	@%p506 bra 	$L__BB5_935;
	setp.eq.s16 	%p507, %rs4, 11;
	@%p507 bra 	$L__BB5_936;
	setp.eq.s16 	%p508, %rs4, 12;
	@%p508 bra 	$L__BB5_926;
	bra.uni 	$L__BB5_992;
$L__BB5_926:
	setp.gt.u32 	%p516, %r991, %r993;
	selp.b32 	%r8528, 18, 2, %p516;
	bra.uni 	$L__BB5_992;
$L__BB5_927:
	setp.eq.s16 	%p503, %rs4, 13;
	@%p503 bra 	$L__BB5_937;
	setp.eq.s16 	%p504, %rs4, 14;
	@%p504 bra 	$L__BB5_938;
	setp.eq.s16 	%p505, %rs4, 15;
	@%p505 bra 	$L__BB5_930;
	bra.uni 	$L__BB5_992;
$L__BB5_930:
	xor.b32  	%r3448, %r992, %r990;
	shl.b32 	%r3449, %r3448, 4;
	and.b32  	%r3450, %r3449, 16777200;
	or.b32  	%r8528, %r3450, 2;
	bra.uni 	$L__BB5_992;
$L__BB5_931:
	add.s32 	%r3469, %r993, %r991;
	shl.b32 	%r3470, %r3469, 4;
	and.b32  	%r3471, %r3470, 16777200;
	or.b32  	%r8528, %r3471, 2;
	bra.uni 	$L__BB5_992;
$L__BB5_932:
	sub.s32 	%r3466, %r991, %r993;
	shl.b32 	%r3467, %r3466, 4;
	and.b32  	%r3468, %r3467, 16777200;
	or.b32  	%r8528, %r3468, 2;
	bra.uni 	$L__BB5_992;
$L__BB5_933:
	div.u32 	%r3460, %r991, %r993;
	shl.b32 	%r3461, %r3460, 4;
	and.b32  	%r3462, %r3461, 16777200;
	or.b32  	%r8528, %r3462, 2;
	bra.uni 	$L__BB5_992;
$L__BB5_934:
	rem.u32 	%r3457, %r991, %r993;
	shl.b32 	%r3458, %r3457, 4;
	and.b32  	%r3459, %r3458, 16777200;
	or.b32  	%r8528, %r3459, 2;
	bra.uni 	$L__BB5_992;
$L__BB5_935:
	setp.eq.s32 	%p518, %r991, %r993;
	selp.b32 	%r8528, 2, 18, %p518;
	bra.uni 	$L__BB5_992;
$L__BB5_936:
	setp.lt.u32 	%p517, %r991, %r993;
	selp.b32 	%r8528, 18, 2, %p517;
	bra.uni 	$L__BB5_992;
$L__BB5_937:
	and.b32  	%r3454, %r992, %r990;
	shl.b32 	%r3455, %r3454, 4;
	and.b32  	%r3456, %r3455, 16777200;
	or.b32  	%r8528, %r3456, 2;
	bra.uni 	$L__BB5_992;
$L__BB5_938:
	or.b32  	%r3451, %r992, %r990;
	shl.b32 	%r3452, %r3451, 4;
	and.b32  	%r3453, %r3452, 16777200;
	or.b32  	%r8528, %r3453, 2;
	bra.uni 	$L__BB5_992;
$L__BB5_939:
	shr.u32 	%r3316, %r40, 7;
	shr.u32 	%r3317, %r40, 23;
	and.b32  	%r3318, %r3317, 127;
	and.b32  	%r3319, %r3316, 65535;
	shl.b32 	%r3320, %r965, 4;
	and.b32  	%r3321, %r3320, -2147483648;
	and.b32  	%r3322, %r40, 1073741696;
	add.s32 	%r3323, %r3322, 536870912;
	or.b32  	%r3324, %r3319, %r3318;
	setp.eq.s32 	%p430, %r3324, 0;
	selp.b32 	%r3325, 0, %r3323, %p430;
	or.b32  	%r3326, %r3325, %r3321;
	mov.b32 	%f1, %r3326;
	shr.u32 	%r3327, %r970, 7;
	shr.u32 	%r3328, %r970, 23;
	and.b32  	%r3329, %r3328, 127;
	and.b32  	%r3330, %r3327, 65535;
	shl.b32 	%r1006, %r971, 4;
	and.b32  	%r3331, %r1006, -2147483648;
	and.b32  	%r3332, %r970, 1073741696;
	add.s32 	%r3333, %r3332, 536870912;
	or.b32  	%r3334, %r3330, %r3329;
	setp.eq.s32 	%p431, %r3334, 0;
	selp.b32 	%r3335, 0, %r3333, %p431;
	or.b32  	%r3336, %r3335, %r3331;
	mov.b32 	%f2, %r3336;
	mov.b32 	%r8528, -67108861;
	setp.gt.s16 	%p432, %rs4, 9;
	@%p432 bra 	$L__BB5_949;
	setp.gt.s16 	%p440, %rs4, 6;
	@%p440 bra 	$L__BB5_945;
	setp.eq.s16 	%p444, %rs4, 4;
	@%p444 bra 	$L__BB5_960;
	setp.eq.s16 	%p445, %rs4, 5;
	@%p445 bra 	$L__BB5_961;
	setp.eq.s16 	%p446, %rs4, 6;
	@%p446 bra 	$L__BB5_944;
	bra.uni 	$L__BB5_992;
$L__BB5_944:
	mul.f32 	%f229, %f1, %f2;
	mov.b32 	%r3417, %f229;
	shr.u32 	%r3418, %r3417, 8;
	and.b32  	%r3419, %r3418, 8388608;
	shr.u32 	%r3420, %r3417, 7;
	and.b32  	%r3421, %r3420, 16711680;
	add.s32 	%r3422, %r3421, 264241152;
	or.b32  	%r3423, %r3419, %r3422;
	and.b32  	%r3424, %r3420, 65535;
	or.b32  	%r3425, %r3423, %r3424;
	shl.b32 	%r3426, %r3425, 4;
	or.b32  	%r8528, %r3426, 3;
	bra.uni 	$L__BB5_992;
$L__BB5_945:
	setp.eq.s16 	%p441, %rs4, 7;
	@%p441 bra 	$L__BB5_962;
	setp.eq.s16 	%p442, %rs4, 8;
	@%p442 bra 	$L__BB5_963;
	setp.eq.s16 	%p443, %rs4, 9;
	@%p443 bra 	$L__BB5_948;
	bra.uni 	$L__BB5_992;
$L__BB5_948:
	setp.eq.f32 	%p486, %f1, %f2;
	selp.b32 	%r8528, 17, 1, %p486;
	bra.uni 	$L__BB5_992;
$L__BB5_949:
	setp.gt.s16 	%p433, %rs4, 12;
	@%p433 bra 	$L__BB5_954;
	setp.eq.s16 	%p437, %rs4, 10;
	@%p437 bra 	$L__BB5_976;
	setp.eq.s16 	%p438, %rs4, 11;
	@%p438 bra 	$L__BB5_977;
	setp.eq.s16 	%p439, %rs4, 12;
	@%p439 bra 	$L__BB5_953;
	bra.uni 	$L__BB5_992;
$L__BB5_953:
	setp.gt.f32 	%p483, %f1, %f2;
	selp.b32 	%r8528, 17, 1, %p483;
	bra.uni 	$L__BB5_992;
$L__BB5_954:
	setp.eq.s16 	%p434, %rs4, 13;
	@%p434 bra 	$L__BB5_978;
	setp.eq.s16 	%p435, %rs4, 14;
	@%p435 bra 	$L__BB5_985;
	setp.eq.s16 	%p436, %rs4, 15;
	mov.f32 	%f394, 0f3F800000;
	@%p436 bra 	$L__BB5_957;
	bra.uni 	$L__BB5_992;
$L__BB5_957:
	mul.f32 	%f78, %f2, 0f3F000000;
	cvt.rzi.f32.f32 	%f79, %f78;
	add.f32 	%f80, %f79, %f79;
	sub.f32 	%f81, %f2, %f80;
	abs.f32 	%f31, %f81;
	abs.f32 	%f32, %f1;
	setp.lt.f32 	%p447, %f32, 0f00800000;
	mul.f32 	%f82, %f32, 0f4B800000;
	selp.f32 	%f83, %f82, %f32, %p447;
	selp.f32 	%f84, 0fC1C00000, 0f00000000, %p447;
	mov.b32 	%r3337, %f83;
	add.s32 	%r3338, %r3337, -1060439283;
	and.b32  	%r3339, %r3338, -8388608;
	sub.s32 	%r3340, %r3337, %r3339;
	mov.b32 	%f85, %r3340;
	cvt.rn.f32.s32 	%f86, %r3339;
	fma.rn.f32 	%f87, %f86, 0f34000000, %f84;
	add.f32 	%f88, %f85, 0fBF800000;
	add.f32 	%f89, %f85, 0f3F800000;
	rcp.approx.ftz.f32 	%f90, %f89;
	add.f32 	%f91, %f88, %f88;
	mul.f32 	%f92, %f91, %f90;
	mul.f32 	%f93, %f92, %f92;
	sub.f32 	%f94, %f88, %f92;
	add.f32 	%f95, %f94, %f94;
	neg.f32 	%f96, %f92;
	fma.rn.f32 	%f97, %f96, %f88, %f95;
	mul.rn.f32 	%f98, %f90, %f97;
	fma.rn.f32 	%f99, %f93, 0f3A2C32E4, 0f3B52E7DB;
	fma.rn.f32 	%f100, %f99, %f93, 0f3C93BB73;
	fma.rn.f32 	%f101, %f100, %f93, 0f3DF6384F;
	mul.rn.f32 	%f102, %f101, %f93;
	fma.rn.f32 	%f103, %f92, 0f3FB8AA3B, %f87;
	sub.f32 	%f104, %f87, %f103;
	fma.rn.f32 	%f105, %f92, 0f3FB8AA3B, %f104;
	fma.rn.f32 	%f106, %f98, 0f3FB8AA3B, %f105;
	fma.rn.f32 	%f107, %f92, 0f32A55E34, %f106;
	mul.f32 	%f108, %f102, 0f40400000;
	fma.rn.f32 	%f109, %f108, %f98, %f107;
	fma.rn.f32 	%f110, %f102, %f92, %f109;
	add.rn.f32 	%f111, %f103, %f110;
	neg.f32 	%f112, %f103;
	add.rn.f32 	%f113, %f111, %f112;
	neg.f32 	%f114, %f113;
	add.rn.f32 	%f115, %f110, %f114;
	mul.rn.f32 	%f116, %f111, %f2;
	neg.f32 	%f117, %f116;
	fma.rn.f32 	%f118, %f111, %f2, %f117;
	fma.rn.f32 	%f119, %f115, %f2, %f118;
	cvt.rni.f32.f32 	%f120, %f116;
	sub.f32 	%f121, %f116, %f120;
	add.f32 	%f122, %f121, %f119;
	fma.rn.f32 	%f123, %f122, 0f391FCB8E, 0f3AAF85ED;
	fma.rn.f32 	%f124, %f123, %f122, 0f3C1D9856;
	fma.rn.f32 	%f125, %f124, %f122, 0f3D6357BB;
	fma.rn.f32 	%f126, %f125, %f122, 0f3E75FDEC;
	fma.rn.f32 	%f127, %f126, %f122, 0f3F317218;
	fma.rn.f32 	%f128, %f127, %f122, 0f3F800000;
	cvt.rzi.s32.f32 	%r3341, %f120;
	setp.gt.f32 	%p448, %f120, 0f00000000;
	selp.b32 	%r3342, 0, -2097152000, %p448;
	add.s32 	%r3343, %r3342, 2130706432;
	mov.b32 	%f129, %r3343;
	mul.f32 	%f130, %f128, %f129;
	shl.b32 	%r3344, %r3341, 23;
	sub.s32 	%r3345, %r3344, %r3342;
	mov.b32 	%f131, %r3345;
	mul.f32 	%f132, %f130, %f131;
	abs.f32 	%f133, %f116;
	setp.gt.f32 	%p449, %f133, 0f43180000;
	setp.lt.f32 	%p450, %f116, 0f00000000;
	selp.f32 	%f134, 0f00000000, 0f7F800000, %p450;
	selp.f32 	%f33, %f134, %f132, %p449;
	setp.eq.f32 	%p451, %f1, 0f3F800000;
	setp.eq.f32 	%p452, %f2, 0f00000000;
	or.pred  	%p453, %p451, %p452;
	@%p453 bra 	$L__BB5_991;
	setp.num.f32 	%p454, %f32, %f32;
	abs.f32 	%f135, %f2;
	setp.num.f32 	%p455, %f135, %f135;
	and.pred  	%p456, %p454, %p455;
	@%p456 bra 	$L__BB5_986;
	add.rn.f32 	%f394, %f1, %f2;
	bra.uni 	$L__BB5_991;
$L__BB5_960:
	add.f32 	%f231, %f1, %f2;
	mov.b32 	%r3437, %f231;
	shr.u32 	%r3438, %r3437, 8;
	and.b32  	%r3439, %r3438, 8388608;
	shr.u32 	%r3440, %r3437, 7;
	and.b32  	%r3441, %r3440, 16711680;
	add.s32 	%r3442, %r3441, 264241152;
	or.b32  	%r3443, %r3439, %r3442;
	and.b32  	%r3444, %r3440, 65535;
	or.b32  	%r3445, %r3443, %r3444;
	shl.b32 	%r3446, %r3445, 4;
	or.b32  	%r8528, %r3446, 3;
	bra.uni 	$L__BB5_992;
$L__BB5_961:
	sub.f32 	%f230, %f1, %f2;
	mov.b32 	%r3427, %f230;
	shr.u32 	%r3428, %r3427, 8;
	and.b32  	%r3429, %r3428, 8388608;
	shr.u32 	%r3430, %r3427, 7;
	and.b32  	%r3431, %r3430, 16711680;
	add.s32 	%r3432, %r3431, 264241152;
	or.b32  	%r3433, %r3429, %r3432;
	and.b32  	%r3434, %r3430, 65535;
	or.b32  	%r3435, %r3433, %r3434;
	shl.b32 	%r3436, %r3435, 4;
	or.b32  	%r8528, %r3436, 3;
	bra.uni 	$L__BB5_992;
$L__BB5_962:
	div.rn.f32 	%f228, %f1, %f2;
	mov.b32 	%r3407, %f228;
	shr.u32 	%r3408, %r3407, 8;
	and.b32  	%r3409, %r3408, 8388608;
	shr.u32 	%r3410, %r3407, 7;
	and.b32  	%r3411, %r3410, 16711680;
	add.s32 	%r3412, %r3411, 264241152;
	or.b32  	%r3413, %r3409, %r3412;
	and.b32  	%r3414, %r3410, 65535;
	or.b32  	%r3415, %r3413, %r3414;
	shl.b32 	%r3416, %r3415, 4;
	or.b32  	%r8528, %r3416, 3;
	bra.uni 	$L__BB5_992;
$L__BB5_963:
	abs.f32 	%f3, %f2;
	abs.f32 	%f391, %f1;
	setp.lt.f32 	%p487, %f391, %f3;
	@%p487 bra 	$L__BB5_975;
	mul.f32 	%f5, %f3, 0f4B000000;
	setp.gtu.f32 	%p488, %f391, %f5;
	@%p488 bra 	$L__BB5_971;
	div.approx.f32 	%f205, %f391, %f3;
	cvt.rzi.f32.f32 	%f389, %f205;
	neg.f32 	%f7, %f3;
	fma.rn.f32 	%f8, %f7, %f389, %f391;
	mov.b32 	%r1011, %f8;
	mov.b32 	%r3389, %f3;
	setp.lt.u32 	%p489, %r1011, %r3389;
	@%p489 bra 	$L__BB5_970;
	setp.lt.u32 	%p490, %r1011, -2147483647;
	@%p490 bra 	$L__BB5_968;
	add.f32 	%f210, %f389, 0fBF800000;
	setp.lt.f32 	%p493, %f8, %f7;
	add.f32 	%f211, %f210, 0fBF800000;
	selp.f32 	%f389, %f211, %f210, %p493;
	bra.uni 	$L__BB5_970;
$L__BB5_968:
	add.f32 	%f389, %f389, 0f3F800000;
	add.f32 	%f206, %f3, %f3;
	setp.ltu.f32 	%p491, %f8, %f206;
	@%p491 bra 	$L__BB5_970;
	add.f32 	%f207, %f389, 0f3F800000;
	fma.rn.f32 	%f208, %f3, 0fC0400000, %f8;
	setp.ge.f32 	%p492, %f208, 0f00000000;
	add.f32 	%f209, %f207, 0f3F800000;
	selp.f32 	%f389, %f209, %f207, %p492;
$L__BB5_970:
	fma.rn.f32 	%f391, %f7, %f389, %f391;
	bra.uni 	$L__BB5_975;
$L__BB5_971:
	mov.b32 	%r1012, %f391;
	mov.b32 	%r3390, %f5;
	and.b32  	%r1013, %r3390, -8388608;
	and.b32  	%r3391, %r1012, 8388607;
	or.b32  	%r8526, %r3391, 1065353216;
	and.b32  	%r3392, %r3390, 8388607;
	or.b32  	%r1015, %r3392, 1065353216;
	mov.b32 	%f390, %r8526;
	sub.s32 	%r3393, %r1012, %r1013;
	add.s32 	%r3394, %r3393, 192937984;
	and.b32  	%r8527, %r3394, -8388608;
	setp.eq.s32 	%p494, %r8527, 0;
	@%p494 bra 	$L__BB5_974;
	mov.b32 	%f212, %r1015;
	rcp.approx.ftz.f32 	%f15, %f212;
	neg.f32 	%f16, %f212;
$L__BB5_973:
	min.u32 	%r3395, %r8527, 192937984;
	add.s32 	%r3396, %r8526, %r3395;
	mov.b32 	%f213, %r3396;
	mul.f32 	%f214, %f15, %f213;
	fma.rn.f32 	%f215, %f16, %f214, %f213;
	fma.rn.f32 	%f216, %f215, %f15, %f214;
	fma.rn.f32 	%f217, %f16, %f216, %f213;
	fma.rz.f32 	%f218, %f217, %f15, %f216;
	cvt.rzi.f32.f32 	%f219, %f218;
	fma.rn.f32 	%f390, %f16, %f219, %f213;
	sub.s32 	%r8527, %r8527, %r3395;
	mov.b32 	%r8526, %f390;
	setp.ne.s32 	%p495, %r8527, 0;
	setp.ne.s32 	%p496, %r8526, 0;
	and.pred  	%p497, %p495, %p496;
	@%p497 bra 	$L__BB5_973;
$L__BB5_974:
	mov.b32 	%f221, %r1013;
	setp.leu.f32 	%p498, %f3, 0f00000000;
	setp.gt.u32 	%p499, %r1012, 2139095039;
	selp.f32 	%f222, 0f7FFFFFFF, %f221, %p498;
	selp.f32 	%f223, 0f7FFFFFFF, %f222, %p499;
	mul.f32 	%f224, %f390, 0f34000000;
	mul.f32 	%f391, %f223, %f224;
$L__BB5_975:
	abs.f32 	%f225, %f391;
	setp.nan.f32 	%p500, %f225, %f225;
	copysign.f32 	%f226, %f1, %f391;
	selp.f32 	%f227, %f391, %f226, %p500;
	mov.b32 	%r3397, %f227;
	shr.u32 	%r3398, %r3397, 8;
	and.b32  	%r3399, %r3398, 8388608;
	shr.u32 	%r3400, %r3397, 7;
	and.b32  	%r3401, %r3400, 16711680;
	add.s32 	%r3402, %r3401, 264241152;
	or.b32  	%r3403, %r3399, %r3402;
	and.b32  	%r3404, %r3400, 65535;
	or.b32  	%r3405, %r3403, %r3404;
	shl.b32 	%r3406, %r3405, 4;
	or.b32  	%r8528, %r3406, 3;
	bra.uni 	$L__BB5_992;
$L__BB5_976:
	setp.neu.f32 	%p485, %f1, %f2;
	selp.b32 	%r8528, 17, 1, %p485;
	bra.uni 	$L__BB5_992;
$L__BB5_977:
	setp.lt.f32 	%p484, %f1, %f2;
	selp.b32 	%r8528, 17, 1, %p484;
	bra.uni 	$L__BB5_992;
$L__BB5_978:
	abs.f32 	%f21, %f2;
	abs.f32 	%f22, %f1;
	setp.leu.f32 	%p474, %f22, %f21;
	setp.gt.f32 	%p475, %f22, %f21;
	selp.f32 	%f23, %f22, %f21, %p475;
	selp.f32 	%f184, %f21, %f22, %p475;
	div.rn.f32 	%f185, %f184, %f23;
	mul.f32 	%f186, %f185, %f185;
	fma.rn.f32 	%f187, %f186, 0f3B33710B, 0fBC807748;
	fma.rn.f32 	%f188, %f187, %f186, 0f3D2CDAB2;
	fma.rn.f32 	%f189, %f188, %f186, 0fBD992D10;
	fma.rn.f32 	%f190, %f189, %f186, 0f3DD9EA6C;
	fma.rn.f32 	%f191, %f190, %f186, 0fBE117CB1;
	fma.rn.f32 	%f192, %f191, %f186, 0f3E4CBCE0;
	fma.rn.f32 	%f193, %f192, %f186, 0fBEAAAA7D;
	mul.f32 	%f194, %f186, %f193;
	fma.rn.f32 	%f24, %f194, %f185, %f185;
	@%p474 bra 	$L__BB5_980;
	neg.f32 	%f197, %f24;
	fma.rn.f32 	%f198, 0f3F6EE581, 0f3FD774EB, %f197;
	fma.rn.f32 	%f199, 0f3F6EE581, 0f3FD774EB, %f24;
	setp.lt.s32 	%p477, %r1006, 0;
	selp.f32 	%f392, %f199, %f198, %p477;
	bra.uni 	$L__BB5_981;
$L__BB5_980:
	neg.f32 	%f195, %f24;
	fma.rn.f32 	%f196, 0f3FEEE581, 0f3FD774EB, %f195;
	setp.lt.s32 	%p476, %r1006, 0;
	selp.f32 	%f392, %f196, %f24, %p476;
$L__BB5_981:
	setp.neu.f32 	%p478, %f23, 0f00000000;
	@%p478 bra 	$L__BB5_983;
	setp.lt.s32 	%p481, %r1006, 0;
	selp.f32 	%f393, 0f40490FDB, 0f00000000, %p481;
	bra.uni 	$L__BB5_984;
$L__BB5_983:
	setp.eq.f32 	%p479, %f21, %f22;
	setp.lt.s32 	%p480, %r1006, 0;
	selp.f32 	%f200, 0f4016CBE4, 0f3F490FDB, %p480;
	selp.f32 	%f393, %f200, %f392, %p479;
$L__BB5_984:
	add.f32 	%f201, %f22, %f21;
	abs.f32 	%f202, %f201;
	setp.nan.f32 	%p482, %f202, %f202;
	copysign.f32 	%f203, %f1, %f393;
	selp.f32 	%f204, %f201, %f203, %p482;
	mov.b32 	%r3379, %f204;
	shr.u32 	%r3380, %r3379, 8;
	and.b32  	%r3381, %r3380, 8388608;
	shr.u32 	%r3382, %r3379, 7;
	and.b32  	%r3383, %r3382, 16711680;
	add.s32 	%r3384, %r3383, 264241152;
	or.b32  	%r3385, %r3381, %r3384;
	and.b32  	%r3386, %r3382, 65535;
	or.b32  	%r3387, %r3385, %r3386;
	shl.b32 	%r3388, %r3387, 4;
	or.b32  	%r8528, %r3388, 3;
	bra.uni 	$L__BB5_992;
$L__BB5_985:
	setp.lt.f32 	%p468, %f2, 0f00800000;
	mul.f32 	%f141, %f2, 0f4B000000;
	selp.f32 	%f142, %f141, %f2, %p468;
	selp.f32 	%f143, 0fC1B80000, 0f00000000, %p468;
	mov.b32 	%r3361, %f142;
	add.s32 	%r3362, %r3361, -1059760811;
	and.b32  	%r3363, %r3362, -8388608;
	sub.s32 	%r3364, %r3361, %r3363;
	mov.b32 	%f144, %r3364;
	cvt.rn.f32.s32 	%f145, %r3363;
	fma.rn.f32 	%f146, %f145, 0f34000000, %f143;
	add.f32 	%f147, %f144, 0fBF800000;
	fma.rn.f32 	%f148, %f147, 0fBE055027, 0f3E1039F6;
	fma.rn.f32 	%f149, %f148, %f147, 0fBDF8CDCC;
	fma.rn.f32 	%f150, %f149, %f147, 0f3E0F2955;
	fma.rn.f32 	%f151, %f150, %f147, 0fBE2AD8B9;
	fma.rn.f32 	%f152, %f151, %f147, 0f3E4CED0B;
	fma.rn.f32 	%f153, %f152, %f147, 0fBE7FFF22;
	fma.rn.f32 	%f154, %f153, %f147, 0f3EAAAA78;
	fma.rn.f32 	%f155, %f154, %f147, 0fBF000000;
	mul.f32 	%f156, %f147, %f155;
	fma.rn.f32 	%f157, %f156, %f147, %f147;
	fma.rn.f32 	%f158, %f146, 0f3F317218, %f157;
	setp.gt.u32 	%p469, %r3361, 2139095039;
	fma.rn.f32 	%f159, %f142, 0f7F800000, 0f7F800000;
	selp.f32 	%f160, %f159, %f158, %p469;
	setp.eq.f32 	%p470, %f142, 0f00000000;
	selp.f32 	%f161, 0fFF800000, %f160, %p470;
	setp.lt.f32 	%p471, %f1, 0f00800000;
	mul.f32 	%f162, %f1, 0f4B000000;
	selp.f32 	%f163, %f162, %f1, %p471;
	selp.f32 	%f164, 0fC1B80000, 0f00000000, %p471;
	mov.b32 	%r3365, %f163;
	add.s32 	%r3366, %r3365, -1059760811;
	and.b32  	%r3367, %r3366, -8388608;
	sub.s32 	%r3368, %r3365, %r3367;
	mov.b32 	%f165, %r3368;
	cvt.rn.f32.s32 	%f166, %r3367;
	fma.rn.f32 	%f167, %f166, 0f34000000, %f164;
	add.f32 	%f168, %f165, 0fBF800000;
	fma.rn.f32 	%f169, %f168, 0fBE055027, 0f3E1039F6;
	fma.rn.f32 	%f170, %f169, %f168, 0fBDF8CDCC;
	fma.rn.f32 	%f171, %f170, %f168, 0f3E0F2955;
	fma.rn.f32 	%f172, %f171, %f168, 0fBE2AD8B9;
	fma.rn.f32 	%f173, %f172, %f168, 0f3E4CED0B;
	fma.rn.f32 	%f174, %f173, %f168, 0fBE7FFF22;
	fma.rn.f32 	%f175, %f174, %f168, 0f3EAAAA78;
	fma.rn.f32 	%f176, %f175, %f168, 0fBF000000;
	mul.f32 	%f177, %f168, %f176;
	fma.rn.f32 	%f178, %f177, %f168, %f168;
	fma.rn.f32 	%f179, %f167, 0f3F317218, %f178;
	setp.gt.u32 	%p472, %r3365, 2139095039;
	fma.rn.f32 	%f180, %f163, 0f7F800000, 0f7F800000;
	selp.f32 	%f181, %f180, %f179, %p472;
	setp.eq.f32 	%p473, %f163, 0f00000000;
	selp.f32 	%f182, 0fFF800000, %f181, %p473;
	div.rn.f32 	%f183, %f161, %f182;
	mov.b32 	%r3369, %f183;
	shr.u32 	%r3370, %r3369, 8;
	and.b32  	%r3371, %r3370, 8388608;
	shr.u32 	%r3372, %r3369, 7;
	and.b32  	%r3373, %r3372, 16711680;
	add.s32 	%r3374, %r3373, 264241152;
	or.b32  	%r3375, %r3371, %r3374;
	and.b32  	%r3376, %r3372, 65535;
	or.b32  	%r3377, %r3375, %r3376;
	shl.b32 	%r3378, %r3377, 4;
	or.b32  	%r8528, %r3378, 3;
	bra.uni 	$L__BB5_992;
$L__BB5_986:
	setp.neu.f32 	%p457, %f1, 0f00000000;
	setp.neu.f32 	%p458, %f32, 0f7F800000;
	and.pred  	%p459, %p457, %p458;
	@%p459 bra 	$L__BB5_988;
	setp.neu.f32 	%p466, %f31, 0f3F800000;
	add.f32 	%f140, %f1, %f1;
	mov.b32 	%r3346, %f140;
	setp.lt.f32 	%p467, %f2, 0f00000000;
	xor.b32  	%r3347, %r3346, 2139095040;
	selp.b32 	%r3348, %r3347, %r3346, %p467;
	and.b32  	%r3349, %r3348, 2147483647;
	selp.b32 	%r3350, %r3349, %r3348, %p466;
	mov.b32 	%f394, %r3350;
	bra.uni 	$L__BB5_991;
$L__BB5_988:
	setp.eq.f32 	%p460, %f1, 0fBF800000;
	setp.eq.f32 	%p461, %f135, 0f7F800000;
	and.pred  	%p462, %p460, %p461;
	@%p462 bra 	$L__BB5_991;
	setp.geu.f32 	%p463, %f1, 0f00000000;
	mov.f32 	%f394, %f33;
	@%p463 bra 	$L__BB5_991;
	setp.neu.f32 	%p464, %f31, 0f3F800000;
	neg.f32 	%f137, %f33;
	selp.f32 	%f138, %f33, %f137, %p464;
	cvt.rmi.f32.f32 	%f139, %f2;
	setp.neu.f32 	%p465, %f139, %f2;
	selp.f32 	%f394, 0f7FFFFFFF, %f138, %p465;
$L__BB5_991:
	mov.b32 	%r3351, %f394;
	shr.u32 	%r3352, %r3351, 8;
	and.b32  	%r3353, %r3352, 8388608;
	shr.u32 	%r3354, %r3351, 7;
	and.b32  	%r3355, %r3354, 16711680;
	add.s32 	%r3356, %r3355, 264241152;
	or.b32  	%r3357, %r3353, %r3356;
	and.b32  	%r3358, %r3354, 65535;
	or.b32  	%r3359, %r3357, %r3358;
	shl.b32 	%r3360, %r3359, 4;
	or.b32  	%r8528, %r3360, 3;
$L__BB5_992:
	shl.b32 	%r3501, %r8528, 3;
	or.b32  	%r3502, %r3501, 3;
	{ .reg .b32 tmp; mov.b64 {tmp, %r3503}, %rd3222; }
	and.b32  	%r3504, %r3503, 7;
	setp.eq.s32 	%p539, %r3504, 0;
	selp.b32 	%r1033, %r3503, %r3502, %p539;
	selp.b32 	%r8540, %r3502, %r3503, %p539;
	and.b32  	%r3505, %r1033, 7;
	setp.ne.s32 	%p540, %r3505, 0;
	@%p540 bra 	$L__BB5_996;
$L__BB5_993:
	and.b32  	%r3506, %r8540, 7;
	setp.ne.s32 	%p541, %r3506, 0;
	@%p541 bra 	$L__BB5_1007;
$L__BB5_994:
	shr.u32 	%r3507, %r8540, 3;
	shr.u32 	%r1040, %r8540, 16;
	setp.ne.s32 	%p542, %r1040, %r8178;
	sub.s32 	%r3508, %r3507, %r897;
	shl.b32 	%r3509, %r3508, 2;
	add.s32 	%r3511, %r3104, %r3509;
	add.s32 	%r1041, %r3511, 65536;
	mul.wide.u32 	%rd612, %r3507, 4;
	add.s64 	%rd86, %rd12, %rd612;
	@%p542 bra 	$L__BB5_999;
	atom.shared.exch.b32 	%r8537, [%r1041], -1;
	bra.uni 	$L__BB5_1000;
$L__BB5_996:
	cvt.u64.u32 	%rd622, %r8540;
	shl.b64 	%rd623, %rd622, 32;
	cvt.u64.u32 	%rd624, %r1033;
	or.b64  	%rd85, %rd623, %rd624;
	mul.wide.u32 	%rd625, %r1033, 8;
	and.b32  	%r3540, %r8540, 7;
	cvt.u64.u32 	%rd626, %r3540;
	mov.b64 	%rd627, 56;
	cvt.u32.u64 	%r3541, %rd627;
	cvt.u32.u64 	%r3542, %rd625;
	and.b32  	%r3543, %r3542, %r3541;
	cvt.u32.u64 	%r3544, %rd626;
	or.b32  	%r3545, %r3543, %r3544;
	mov.b64 	%rd628, 9130730411292422402;
	shr.u64 	%rd629, %rd628, %r3545;
	mov.b64 	%rd630, 1736168554312260608;
	shr.u64 	%rd631, %rd630, %r3545;
	mov.b64 	%rd632, -506390041275138048;
	shr.u64 	%rd633, %rd632, %r3545;
	shl.b64 	%rd634, %rd633, 2;
	cvt.u32.u64 	%r3546, %rd631;
	mov.b64 	%rd635, 2;
	cvt.u32.u64 	%r3547, %rd635;
	and.b32  	%r3548, %r3546, %r3547;
	cvt.u32.u64 	%r3549, %rd629;
	mov.b64 	%rd636, 1;
	cvt.u32.u64 	%r3550, %rd636;
	and.b32  	%r3551, %r3549, %r3550;
	or.b32  	%r3552, %r3551, %r3548;
	cvt.u32.u64 	%r3553, %rd634;
	mov.b64 	%rd637, 4;
	cvt.u32.u64 	%r3554, %rd637;
	and.b32  	%r3555, %r3553, %r3554;
	or.b32  	%r3556, %r3552, %r3555;
	mov.b16 	%rs50, 1;
	shl.b16 	%rs51, %rs50, %r3556;
	and.b16  	%rs52, %rs51, 29;
	setp.eq.s16 	%p562, %rs52, 0;
	@%p562 bra 	$L__BB5_998;
	add.s32 	%r3557, %r37, 1;
	st.local.u32 	[%rd2+2328], %r3557;
	shl.b32 	%r3558, %r37, 3;
	cvt.u64.u32 	%rd638, %r3558;
	and.b64  	%rd639, %rd638, 2040;
	add.s64 	%rd640, %rd2, %rd639;
	st.local.u64 	[%rd640+2336], %rd85;
	mov.pred 	%p3100, 0;
	bra.uni 	$L__BB5_1206;
$L__BB5_998:
	add.s32 	%r3559, %r895, 1;
	st.local.u32 	[%rd2+4388], %r3559;
	shl.b32 	%r3560, %r895, 3;
	cvt.u64.u32 	%rd641, %r3560;
	and.b64  	%rd642, %rd641, 2040;
	add.s64 	%rd643, %rd2, %rd642;
	st.local.u64 	[%rd643+4392], %rd85;
	mov.pred 	%p3100, 0;
	bra.uni 	$L__BB5_1206;
$L__BB5_999:
	atom.global.exch.b32 	%r8537, [%rd86], -1;
$L__BB5_1000:
	setp.eq.s32 	%p543, %r8537, -1;
	@%p543 bra 	$L__BB5_1007;
	setp.ne.s32 	%p544, %r1040, %r8178;
	@%p544 bra 	$L__BB5_1003;
	add.s32 	%r9065, %r9065, -1;
	atom.shared.exch.b32 	%r3519, [%r1041], 0;
	bra.uni 	$L__BB5_1006;
$L__BB5_1003:
	mul.wide.u32 	%rd613, %r1040, 4;
	add.s64 	%rd614, %rd13, %rd613;
	atom.global.add.u32 	%r3512, [%rd614], -1;
	setp.ne.s32 	%p545, %r3512, 1;
	@%p545 bra 	$L__BB5_1005;
	atom.global.add.u32 	%r3513, [%rd14], 1;
	mul.hi.u32 	%r3514, %r3513, -2147450879;
	shr.u32 	%r3515, %r3514, 15;
	mul.lo.s32 	%r3516, %r3515, 65535;
	sub.s32 	%r3517, %r3513, %r3516;
	mul.wide.u32 	%rd615, %r3517, 4;
	add.s64 	%rd616, %rd10, %rd615;
	st.global.u32 	[%rd616], %r1040;
$L__BB5_1005:
	atom.global.exch.b32 	%r3518, [%rd86], 0;
$L__BB5_1006:
	and.b32  	%r3520, %r8537, 7;
	setp.eq.s32 	%p546, %r3520, 0;
	mov.u32 	%r8540, %r8537;
	@%p546 bra 	$L__BB5_994;
$L__BB5_1007:
	shr.u32 	%r3521, %r8540, 2;
	and.b32  	%r3522, %r3521, 1;
	setp.eq.b32 	%p547, %r3522, 1;
	and.b32  	%r3523, %r8540, 3;
	setp.eq.s32 	%p548, %r3523, 0;
	or.pred  	%p549, %p547, %p548;
	shr.u32 	%r1049, %r1033, 16;
	setp.ne.s32 	%p550, %r1049, %r8178;
	shr.u32 	%r3524, %r8540, 16;
	setp.eq.s32 	%p551, %r3524, %r8178;
	and.pred  	%p552, %p550, %p551;
	and.pred  	%p553, %p549, %p552;
	not.pred 	%p554, %p553;
	@%p554 bra 	$L__BB5_1009;
	cvt.u64.u32 	%rd644, %r8540;
	shl.b64 	%rd645, %rd644, 32;
	cvt.u64.u32 	%rd646, %r1033;
	or.b64  	%rd647, %rd645, %rd646;
	ld.local.u32 	%r3561, [%rd2+272];
	add.s32 	%r3562, %r3561, 1;
	st.local.u32 	[%rd2+272], %r3562;
	mul.wide.u32 	%rd648, %r3561, 8;
	add.s64 	%rd649, %rd2, %rd648;
	st.local.u64 	[%rd649+280], %rd647;
	mov.pred 	%p3100, 0;
	bra.uni 	$L__BB5_1206;
$L__BB5_1009:
	shr.u32 	%r3525, %r1033, 3;
	setp.ne.s32 	%p555, %r1049, %r8178;
	sub.s32 	%r3526, %r3525, %r897;
	shl.b32 	%r3527, %r3526, 2;
	add.s32 	%r3529, %r3104, %r3527;
	add.s32 	%r1050, %r3529, 65536;
	mul.wide.u32 	%rd617, %r3525, 4;
	add.s64 	%rd87, %rd12, %rd617;
	@%p555 bra 	$L__BB5_1011;
	atom.shared.exch.b32 	%r8541, [%r1050], %r8540;
	bra.uni 	$L__BB5_1012;
$L__BB5_1011:
	atom.global.exch.b32 	%r8541, [%rd87], %r8540;
$L__BB5_1012:
	setp.eq.s32 	%p557, %r8541, -1;
	mov.pred 	%p3100, 0;
	@%p557 bra 	$L__BB5_1206;
	setp.ne.s32 	%p558, %r1049, %r8178;
	@%p558 bra 	$L__BB5_1015;
	add.s32 	%r9065, %r9065, -1;
	atom.shared.exch.b32 	%r3537, [%r1050], 0;
	bra.uni 	$L__BB5_1018;
$L__BB5_1015:
	mul.wide.u32 	%rd618, %r1049, 4;
	add.s64 	%rd619, %rd13, %rd618;
	atom.global.add.u32 	%r3530, [%rd619], -1;
	setp.ne.s32 	%p559, %r3530, 1;
	@%p559 bra 	$L__BB5_1017;
	atom.global.add.u32 	%r3531, [%rd14], 1;
	mul.hi.u32 	%r3532, %r3531, -2147450879;
	shr.u32 	%r3533, %r3532, 15;
	mul.lo.s32 	%r3534, %r3533, 65535;
	sub.s32 	%r3535, %r3531, %r3534;
	mul.wide.u32 	%rd620, %r3535, 4;
	add.s64 	%rd621, %rd10, %rd620;
	st.global.u32 	[%rd621], %r1049;
$L__BB5_1017:
	atom.global.exch.b32 	%r3536, [%rd87], 0;
$L__BB5_1018:
	and.b32  	%r3538, %r8541, 7;
	setp.eq.s32 	%p560, %r3538, 0;
	selp.b32 	%r1033, %r8541, %r8540, %p560;
	selp.b32 	%r8540, %r8540, %r8541, %p560;
	and.b32  	%r3539, %r1033, 7;
	setp.eq.s32 	%p561, %r3539, 0;
	@%p561 bra 	$L__BB5_993;
	bra.uni 	$L__BB5_996;
$L__BB5_1019:
	xor.b32  	%r3244, %r40, -2147483648;
	and.b64  	%rd570, %rd3222, -4294967296;
	cvt.u64.u32 	%rd571, %r3244;
	or.b64  	%rd572, %rd570, %rd571;
	add.s32 	%r9066, %r9066, 1;
	sub.s32 	%r3245, %r8523, %r897;
	shl.b32 	%r3246, %r3245, 3;
	add.s32 	%r3248, %r3104, %r3246;
	atom.shared.exch.b64 	%rd573, [%r3248], %rd572;
	shl.b32 	%r3249, %r8523, 3;
	or.b32  	%r3250, %r3249, 6;
	cvt.u32.u64 	%r3251, %rd3222;
	and.b32  	%r3252, %r3251, 7;
	setp.eq.s32 	%p390, %r3252, 0;
	selp.b32 	%r1062, %r3251, %r3250, %p390;
	selp.b32 	%r8554, %r3250, %r3251, %p390;
	and.b32  	%r3253, %r1062, 7;
	setp.ne.s32 	%p391, %r3253, 0;
	@%p391 bra 	$L__BB5_1023;
$L__BB5_1020:
	and.b32  	%r3254, %r8554, 7;
	setp.ne.s32 	%p392, %r3254, 0;
	@%p392 bra 	$L__BB5_1034;
$L__BB5_1021:
	shr.u32 	%r3255, %r8554, 3;
	shr.u32 	%r1069, %r8554, 16;
	setp.ne.s32 	%p393, %r1069, %r8178;
	sub.s32 	%r3256, %r3255, %r897;
	shl.b32 	%r3257, %r3256, 2;
	add.s32 	%r3259, %r3104, %r3257;
	add.s32 	%r1070, %r3259, 65536;
	mul.wide.u32 	%rd574, %r3255, 4;
	add.s64 	%rd89, %rd12, %rd574;
	@%p393 bra 	$L__BB5_1026;
	atom.shared.exch.b32 	%r8551, [%r1070], -1;
	bra.uni 	$L__BB5_1027;
$L__BB5_1023:
	cvt.u64.u32 	%rd584, %r8554;
	shl.b64 	%rd585, %rd584, 32;
	cvt.u64.u32 	%rd586, %r1062;
	or.b64  	%rd88, %rd585, %rd586;
	mul.wide.u32 	%rd587, %r1062, 8;
	and.b32  	%r3288, %r8554, 7;
	cvt.u64.u32 	%rd588, %r3288;
	mov.b64 	%rd589, 56;
	cvt.u32.u64 	%r3289, %rd589;
	cvt.u32.u64 	%r3290, %rd587;
	and.b32  	%r3291, %r3290, %r3289;
	cvt.u32.u64 	%r3292, %rd588;
	or.b32  	%r3293, %r3291, %r3292;
	mov.b64 	%rd590, 9130730411292422402;
	shr.u64 	%rd591, %rd590, %r3293;
	mov.b64 	%rd592, 1736168554312260608;
	shr.u64 	%rd593, %rd592, %r3293;
	mov.b64 	%rd594, -506390041275138048;
	shr.u64 	%rd595, %rd594, %r3293;
	shl.b64 	%rd596, %rd595, 2;
	cvt.u32.u64 	%r3294, %rd593;
	mov.b64 	%rd597, 2;
	cvt.u32.u64 	%r3295, %rd597;
	and.b32  	%r3296, %r3294, %r3295;
	cvt.u32.u64 	%r3297, %rd591;
	mov.b64 	%rd598, 1;
	cvt.u32.u64 	%r3298, %rd598;
	and.b32  	%r3299, %r3297, %r3298;
	or.b32  	%r3300, %r3299, %r3296;
	cvt.u32.u64 	%r3301, %rd596;
	mov.b64 	%rd599, 4;
	cvt.u32.u64 	%r3302, %rd599;
	and.b32  	%r3303, %r3301, %r3302;
	or.b32  	%r3304, %r3300, %r3303;
	mov.b16 	%rs33, 1;
	shl.b16 	%rs34, %rs33, %r3304;
	and.b16  	%rs35, %rs34, 29;
	setp.eq.s16 	%p413, %rs35, 0;
	@%p413 bra 	$L__BB5_1025;
	add.s32 	%r3305, %r37, 1;
	st.local.u32 	[%rd2+2328], %r3305;
	shl.b32 	%r3306, %r37, 3;
	cvt.u64.u32 	%rd600, %r3306;
	and.b64  	%rd601, %rd600, 2040;
	add.s64 	%rd602, %rd2, %rd601;
	st.local.u64 	[%rd602+2336], %rd88;
	mov.pred 	%p3100, 0;
	bra.uni 	$L__BB5_1206;
$L__BB5_1025:
	add.s32 	%r3307, %r895, 1;
	st.local.u32 	[%rd2+4388], %r3307;
	shl.b32 	%r3308, %r895, 3;
	cvt.u64.u32 	%rd603, %r3308;
	and.b64  	%rd604, %rd603, 2040;
	add.s64 	%rd605, %rd2, %rd604;
	st.local.u64 	[%rd605+4392], %rd88;
	mov.pred 	%p3100, 0;
	bra.uni 	$L__BB5_1206;
$L__BB5_1026:
	atom.global.exch.b32 	%r8551, [%rd89], -1;
$L__BB5_1027:
	setp.eq.s32 	%p394, %r8551, -1;
	@%p394 bra 	$L__BB5_1034;
	setp.ne.s32 	%p395, %r1069, %r8178;
	@%p395 bra 	$L__BB5_1030;
	add.s32 	%r9065, %r9065, -1;
	atom.shared.exch.b32 	%r3267, [%r1070], 0;
	bra.uni 	$L__BB5_1033;
$L__BB5_1030:
	mul.wide.u32 	%rd575, %r1069, 4;
	add.s64 	%rd576, %rd13, %rd575;
	atom.global.add.u32 	%r3260, [%rd576], -1;
	setp.ne.s32 	%p396, %r3260, 1;
	@%p396 bra 	$L__BB5_1032;
	atom.global.add.u32 	%r3261, [%rd14], 1;
	mul.hi.u32 	%r3262, %r3261, -2147450879;
	shr.u32 	%r3263, %r3262, 15;
	mul.lo.s32 	%r3264, %r3263, 65535;
	sub.s32 	%r3265, %r3261, %r3264;
	mul.wide.u32 	%rd577, %r3265, 4;
	add.s64 	%rd578, %rd10, %rd577;
	st.global.u32 	[%rd578], %r1069;
$L__BB5_1032:
	atom.global.exch.b32 	%r3266, [%rd89], 0;
$L__BB5_1033:
	and.b32  	%r3268, %r8551, 7;
	setp.eq.s32 	%p397, %r3268, 0;
	mov.u32 	%r8554, %r8551;
	@%p397 bra 	$L__BB5_1021;
$L__BB5_1034:
	shr.u32 	%r3269, %r8554, 2;
	and.b32  	%r3270, %r3269, 1;
	setp.eq.b32 	%p398, %r3270, 1;
	and.b32  	%r3271, %r8554, 3;
	setp.eq.s32 	%p399, %r3271, 0;
	or.pred  	%p400, %p398, %p399;
	shr.u32 	%r1078, %r1062, 16;
	setp.ne.s32 	%p401, %r1078, %r8178;
	shr.u32 	%r3272, %r8554, 16;
	setp.eq.s32 	%p402, %r3272, %r8178;
	and.pred  	%p403, %p401, %p402;
	and.pred  	%p404, %p400, %p403;
	not.pred 	%p405, %p404;
	@%p405 bra 	$L__BB5_1036;
	cvt.u64.u32 	%rd606, %r8554;
	shl.b64 	%rd607, %rd606, 32;
	cvt.u64.u32 	%rd608, %r1062;
	or.b64  	%rd609, %rd607, %rd608;
	ld.local.u32 	%r3309, [%rd2+272];
	add.s32 	%r3310, %r3309, 1;
	st.local.u32 	[%rd2+272], %r3310;
	mul.wide.u32 	%rd610, %r3309, 8;
	add.s64 	%rd611, %rd2, %rd610;
	st.local.u64 	[%rd611+280], %rd609;
	mov.pred 	%p3100, 0;
	bra.uni 	$L__BB5_1206;
$L__BB5_1036:
	shr.u32 	%r3273, %r1062, 3;
	setp.ne.s32 	%p406, %r1078, %r8178;
	sub.s32 	%r3274, %r3273, %r897;
	shl.b32 	%r3275, %r3274, 2;
	add.s32 	%r3277, %r3104, %r3275;
	add.s32 	%r1079, %r3277, 65536;
	mul.wide.u32 	%rd579, %r3273, 4;
	add.s64 	%rd90, %rd12, %rd579;
	@%p406 bra 	$L__BB5_1038;
	atom.shared.exch.b32 	%r8555, [%r1079], %r8554;
	bra.uni 	$L__BB5_1039;
$L__BB5_1038:
	atom.global.exch.b32 	%r8555, [%rd90], %r8554;
$L__BB5_1039:
	setp.eq.s32 	%p408, %r8555, -1;
	mov.pred 	%p3100, 0;
	@%p408 bra 	$L__BB5_1206;
	setp.ne.s32 	%p409, %r1078, %r8178;
	@%p409 bra 	$L__BB5_1042;
	add.s32 	%r9065, %r9065, -1;
	atom.shared.exch.b32 	%r3285, [%r1079], 0;
	bra.uni 	$L__BB5_1045;
$L__BB5_1042:
	mul.wide.u32 	%rd580, %r1078, 4;
	add.s64 	%rd581, %rd13, %rd580;
	atom.global.add.u32 	%r3278, [%rd581], -1;
	setp.ne.s32 	%p410, %r3278, 1;
	@%p410 bra 	$L__BB5_1044;
	atom.global.add.u32 	%r3279, [%rd14], 1;
	mul.hi.u32 	%r3280, %r3279, -2147450879;
	shr.u32 	%r3281, %r3280, 15;
	mul.lo.s32 	%r3282, %r3281, 65535;
	sub.s32 	%r3283, %r3279, %r3282;
	mul.wide.u32 	%rd582, %r3283, 4;
	add.s64 	%rd583, %rd10, %rd582;
	st.global.u32 	[%rd583], %r1078;
$L__BB5_1044:
	atom.global.exch.b32 	%r3284, [%rd90], 0;
$L__BB5_1045:
	and.b32  	%r3286, %r8555, 7;
	setp.eq.s32 	%p411, %r3286, 0;
	selp.b32 	%r1062, %r8555, %r8554, %p411;
	selp.b32 	%r8554, %r8554, %r8555, %p411;
	and.b32  	%r3287, %r1062, 7;
	setp.eq.s32 	%p412, %r3287, 0;
	@%p412 bra 	$L__BB5_1020;
	bra.uni 	$L__BB5_1023;
$L__BB5_1046:
	setp.eq.s16 	%p38, %rs1, 6;
	@%p38 bra 	$L__BB5_836;
	ld.local.v2.u32 	{%r2786, %r2787}, [%rd2+4384];
	sub.s32 	%r2788, %r2786, %r2787;
	add.s32 	%r2789, %r2788, 256;
	sub.s32 	%r2790, 256, %r37;
	min.u32 	%r1087, %r2789, %r2790;
	shl.b32 	%r1088, %r8178, 13;
	ld.local.u32 	%r1089, [%rd2+4];
	shl.b32 	%r2791, %r1089, 3;
	mov.u32 	%r2792, shared_mem;
	add.s32 	%r2793, %r2792, %r2791;
	ld.shared.u64 	%rd344, [%r2793];
	setp.ne.s64 	%p43, %rd344, 0;
	setp.eq.s32 	%p44, %r1089, 0;
	or.pred  	%p45, %p44, %p43;
	mov.b32 	%r8558, 0;
	@%p45 bra 	$L__BB5_1049;
	add.s32 	%r2795, %r1089, %r1088;
	st.local.u32 	[%rd2+16], %r2795;
	mov.b32 	%r8558, 1;
$L__BB5_1049:
	add.s32 	%r2796, %r1089, 256;
	and.b32  	%r1091, %r2796, 8191;
	shl.b32 	%r2797, %r2796, 3;
	and.b32  	%r2798, %r2797, 65528;
	add.s32 	%r2800, %r2792, %r2798;
	ld.shared.u64 	%rd345, [%r2800];
	setp.ne.s64 	%p46, %rd345, 0;
	and.b32  	%r1092, %r1089, 8191;
	setp.eq.s32 	%p47, %r1092, 7936;
	or.pred  	%p48, %p47, %p46;
	@%p48 bra 	$L__BB5_1051;
	add.s32 	%r2801, %r1091, %r1088;
	add.s32 	%r1093, %r8558, 1;
	mul.wide.u32 	%rd346, %r8558, 4;
	add.s64 	%rd347, %rd2, %rd346;
	st.local.u32 	[%rd347+16], %r2801;
	mov.u32 	%r8558, %r1093;
$L__BB5_1051:
	add.s32 	%r2802, %r1089, 512;
	and.b32  	%r8588, %r2802, 8191;
	setp.gt.u32 	%p50, %r8558, 1;
	mov.pred 	%p3099, 0;
	@%p50 bra 	$L__BB5_1141;
	shl.b32 	%r2803, %r8588, 3;
	add.s32 	%r2805, %r2792, %r2803;
	ld.shared.u64 	%rd348, [%r2805];
	setp.ne.s64 	%p51, %rd348, 0;
	setp.eq.s32 	%p52, %r1092, 7680;
	or.pred  	%p53, %p52, %p51;
	@%p53 bra 	$L__BB5_1054;
	add.s32 	%r2806, %r8588, %r1088;
	add.s32 	%r1096, %r8558, 1;
	mul.wide.u32 	%rd349, %r8558, 4;
	add.s64 	%rd350, %rd2, %rd349;
	st.local.u32 	[%rd350+16], %r2806;
	mov.u32 	%r8558, %r1096;
$L__BB5_1054:
	add.s32 	%r2807, %r1089, 768;
	and.b32  	%r8588, %r2807, 8191;
	setp.gt.u32 	%p55, %r8558, 1;
	@%p55 bra 	$L__BB5_1141;
	shl.b32 	%r2808, %r8588, 3;
	add.s32 	%r2810, %r2792, %r2808;
	ld.shared.u64 	%rd351, [%r2810];
	setp.ne.s64 	%p56, %rd351, 0;
	setp.eq.s32 	%p57, %r1092, 7424;
	or.pred  	%p58, %p57, %p56;
	@%p58 bra 	$L__BB5_1057;
	add.s32 	%r2811, %r8588, %r1088;
	add.s32 	%r1099, %r8558, 1;
	mul.wide.u32 	%rd352, %r8558, 4;
	add.s64 	%rd353, %rd2, %rd352;
	st.local.u32 	[%rd353+16], %r2811;
	mov.u32 	%r8558, %r1099;
$L__BB5_1057:
	add.s32 	%r2812, %r1089, 1024;
	and.b32  	%r8588, %r2812, 8191;
	setp.gt.u32 	%p60, %r8558, 1;
	@%p60 bra 	$L__BB5_1141;
	shl.b32 	%r2813, %r8588, 3;
	add.s32 	%r2815, %r2792, %r2813;
	ld.shared.u64 	%rd354, [%r2815];
	setp.ne.s64 	%p61, %rd354, 0;
	setp.eq.s32 	%p62, %r1092, 7168;
	or.pred  	%p63, %p62, %p61;
	@%p63 bra 	$L__BB5_1060;
	add.s32 	%r2816, %r8588, %r1088;
	add.s32 	%r1102, %r8558, 1;
	mul.wide.u32 	%rd355, %r8558, 4;
	add.s64 	%rd356, %rd2, %rd355;
	st.local.u32 	[%rd356+16], %r2816;
	mov.u32 	%r8558, %r1102;
$L__BB5_1060:
	add.s32 	%r2817, %r1089, 1280;
	and.b32  	%r8588, %r2817, 8191;
	setp.gt.u32 	%p65, %r8558, 1;
	@%p65 bra 	$L__BB5_1141;
	shl.b32 	%r2818, %r8588, 3;
	add.s32 	%r2820, %r2792, %r2818;
	ld.shared.u64 	%rd357, [%r2820];
	setp.ne.s64 	%p66, %rd357, 0;
	setp.eq.s32 	%p67, %r1092, 6912;
	or.pred  	%p68, %p67, %p66;
	@%p68 bra 	$L__BB5_1063;
	add.s32 	%r2821, %r8588, %r1088;
	add.s32 	%r1105, %r8558, 1;
	mul.wide.u32 	%rd358, %r8558, 4;
	add.s64 	%rd359, %rd2, %rd358;
	st.local.u32 	[%rd359+16], %r2821;
	mov.u32 	%r8558, %r1105;
$L__BB5_1063:
	add.s32 	%r2822, %r1089, 1536;
	and.b32  	%r8588, %r2822, 8191;
	setp.gt.u32 	%p70, %r8558, 1;
	@%p70 bra 	$L__BB5_1141;
	shl.b32 	%r2823, %r8588, 3;
	add.s32 	%r2825, %r2792, %r2823;
	ld.shared.u64 	%rd360, [%r2825];
	setp.ne.s64 	%p71, %rd360, 0;
	setp.eq.s32 	%p72, %r1092, 6656;
	or.pred  	%p73, %p72, %p71;
	@%p73 bra 	$L__BB5_1066;
	add.s32 	%r2826, %r8588, %r1088;
	add.s32 	%r1108, %r8558, 1;
	mul.wide.u32 	%rd361, %r8558, 4;
	add.s64 	%rd362, %rd2, %rd361;
	st.local.u32 	[%rd362+16], %r2826;
	mov.u32 	%r8558, %r1108;
$L__BB5_1066:
	add.s32 	%r2827, %r1089, 1792;
	and.b32  	%r8588, %r2827, 8191;
	setp.gt.u32 	%p75, %r8558, 1;
	@%p75 bra 	$L__BB5_1141;
	shl.b32 	%r2828, %r8588, 3;
	add.s32 	%r2830, %r2792, %r2828;
	ld.shared.u64 	%rd363, [%r2830];
	setp.ne.s64 	%p76, %rd363, 0;
	setp.eq.s32 	%p77, %r1092, 6400;
	or.pred  	%p78, %p77, %p76;
	@%p78 bra 	$L__BB5_1069;
	add.s32 	%r2831, %r8588, %r1088;
	add.s32 	%r1111, %r8558, 1;
	mul.wide.u32 	%rd364, %r8558, 4;
	add.s64 	%rd365, %rd2, %rd364;
	st.local.u32 	[%rd365+16], %r2831;
	mov.u32 	%r8558, %r1111;
$L__BB5_1069:
	add.s32 	%r2832, %r1089, 2048;
	and.b32  	%r8588, %r2832, 8191;
	setp.gt.u32 	%p80, %r8558, 1;
	@%p80 bra 	$L__BB5_1141;
	shl.b32 	%r2833, %r8588, 3;
	add.s32 	%r2835, %r2792, %r2833;
	ld.shared.u64 	%rd366, [%r2835];
	setp.ne.s64 	%p81, %rd366, 0;
	setp.eq.s32 	%p82, %r1092, 6144;
	or.pred  	%p83, %p82, %p81;
	@%p83 bra 	$L__BB5_1072;
	add.s32 	%r2836, %r8588, %r1088;
	add.s32 	%r1114, %r8558, 1;
	mul.wide.u32 	%rd367, %r8558, 4;
	add.s64 	%rd368, %rd2, %rd367;
	st.local.u32 	[%rd368+16], %r2836;
	mov.u32 	%r8558, %r1114;
$L__BB5_1072:
	add.s32 	%r2837, %r1089, 2304;
	and.b32  	%r8588, %r2837, 8191;
	setp.gt.u32 	%p85, %r8558, 1;
	@%p85 bra 	$L__BB5_1141;
	shl.b32 	%r2838, %r8588, 3;
	add.s32 	%r2840, %r2792, %r2838;
	ld.shared.u64 	%rd369, [%r2840];
	setp.ne.s64 	%p86, %rd369, 0;
	setp.eq.s32 	%p87, %r1092, 5888;
	or.pred  	%p88, %p87, %p86;
	@%p88 bra 	$L__BB5_1075;
	add.s32 	%r2841, %r8588, %r1088;
	add.s32 	%r1117, %r8558, 1;
	mul.wide.u32 	%rd370, %r8558, 4;
	add.s64 	%rd371, %rd2, %rd370;
	st.local.u32 	[%rd371+16], %r2841;
	mov.u32 	%r8558, %r1117;
$L__BB5_1075:
	add.s32 	%r2842, %r1089, 2560;
	and.b32  	%r8588, %r2842, 8191;
	setp.gt.u32 	%p90, %r8558, 1;
	@%p90 bra 	$L__BB5_1141;
	shl.b32 	%r2843, %r8588, 3;
	add.s32 	%r2845, %r2792, %r2843;
	ld.shared.u64 	%rd372, [%r2845];
	setp.ne.s64 	%p91, %rd372, 0;
	setp.eq.s32 	%p92, %r1092, 5632;
	or.pred  	%p93, %p92, %p91;
	@%p93 bra 	$L__BB5_1078;
	add.s32 	%r2846, %r8588, %r1088;
	add.s32 	%r1120, %r8558, 1;
	mul.wide.u32 	%rd373, %r8558, 4;
	add.s64 	%rd374, %rd2, %rd373;
	st.local.u32 	[%rd374+16], %r2846;
	mov.u32 	%r8558, %r1120;
$L__BB5_1078:
	add.s32 	%r2847, %r1089, 2816;
	and.b32  	%r8588, %r2847, 8191;
	setp.gt.u32 	%p95, %r8558, 1;
	@%p95 bra 	$L__BB5_1141;
	shl.b32 	%r2848, %r8588, 3;
	add.s32 	%r2850, %r2792, %r2848;
	ld.shared.u64 	%rd375, [%r2850];
	setp.ne.s64 	%p96, %rd375, 0;
	setp.eq.s32 	%p97, %r1092, 5376;
	or.pred  	%p98, %p97, %p96;
	@%p98 bra 	$L__BB5_1081;
	add.s32 	%r2851, %r8588, %r1088;
	add.s32 	%r1123, %r8558, 1;
	mul.wide.u32 	%rd376, %r8558, 4;
	add.s64 	%rd377, %rd2, %rd376;
	st.local.u32 	[%rd377+16], %r2851;
	mov.u32 	%r8558, %r1123;
$L__BB5_1081:
	add.s32 	%r2852, %r1089, 3072;
	and.b32  	%r8588, %r2852, 8191;
	setp.gt.u32 	%p100, %r8558, 1;
	@%p100 bra 	$L__BB5_1141;
	shl.b32 	%r2853, %r8588, 3;
	add.s32 	%r2855, %r2792, %r2853;
	ld.shared.u64 	%rd378, [%r2855];
	setp.ne.s64 	%p101, %rd378, 0;
	setp.eq.s32 	%p102, %r1092, 5120;
	or.pred  	%p103, %p102, %p101;
	@%p103 bra 	$L__BB5_1084;
	add.s32 	%r2856, %r8588, %r1088;
	add.s32 	%r1126, %r8558, 1;
	mul.wide.u32 	%rd379, %r8558, 4;
	add.s64 	%rd380, %rd2, %rd379;
	st.local.u32 	[%rd380+16], %r2856;
	mov.u32 	%r8558, %r1126;
$L__BB5_1084:
	add.s32 	%r2857, %r1089, 3328;
	and.b32  	%r8588, %r2857, 8191;
	setp.gt.u32 	%p105, %r8558, 1;
	@%p105 bra 	$L__BB5_1141;
	shl.b32 	%r2858, %r8588, 3;
	add.s32 	%r2860, %r2792, %r2858;
	ld.shared.u64 	%rd381, [%r2860];
	setp.ne.s64 	%p106, %rd381, 0;
	setp.eq.s32 	%p107, %r1092, 4864;
	or.pred  	%p108, %p107, %p106;
	@%p108 bra 	$L__BB5_1087;
	add.s32 	%r2861, %r8588, %r1088;
	add.s32 	%r1129, %r8558, 1;
	mul.wide.u32 	%rd382, %r8558, 4;
	add.s64 	%rd383, %rd2, %rd382;
	st.local.u32 	[%rd383+16], %r2861;
	mov.u32 	%r8558, %r1129;
$L__BB5_1087:
	add.s32 	%r2862, %r1089, 3584;
	and.b32  	%r8588, %r2862, 8191;
	setp.gt.u32 	%p110, %r8558, 1;
	@%p110 bra 	$L__BB5_1141;
	shl.b32 	%r2863, %r8588, 3;
	add.s32 	%r2865, %r2792, %r2863;
	ld.shared.u64 	%rd384, [%r2865];
	setp.ne.s64 	%p111, %rd384, 0;
	setp.eq.s32 	%p112, %r1092, 4608;
	or.pred  	%p113, %p112, %p111;
	@%p113 bra 	$L__BB5_1090;
	add.s32 	%r2866, %r8588, %r1088;
	add.s32 	%r1132, %r8558, 1;
	mul.wide.u32 	%rd385, %r8558, 4;
	add.s64 	%rd386, %rd2, %rd385;
	st.local.u32 	[%rd386+16], %r2866;
	mov.u32 	%r8558, %r1132;
$L__BB5_1090:
	add.s32 	%r2867, %r1089, 3840;
	and.b32  	%r8588, %r2867, 8191;
	setp.gt.u32 	%p115, %r8558, 1;
	@%p115 bra 	$L__BB5_1141;
	shl.b32 	%r2868, %r8588, 3;
	add.s32 	%r2870, %r2792, %r2868;
	ld.shared.u64 	%rd387, [%r2870];
	setp.ne.s64 	%p116, %rd387, 0;
	setp.eq.s32 	%p117, %r1092, 4352;
	or.pred  	%p118, %p117, %p116;
	@%p118 bra 	$L__BB5_1093;
	add.s32 	%r2871, %r8588, %r1088;
	add.s32 	%r1135, %r8558, 1;
	mul.wide.u32 	%rd388, %r8558, 4;
	add.s64 	%rd389, %rd2, %rd388;
	st.local.u32 	[%rd389+16], %r2871;
	mov.u32 	%r8558, %r1135;
$L__BB5_1093:
	xor.b32  	%r1137, %r1092, 4096;
	setp.gt.u32 	%p120, %r8558, 1;
	mov.u32 	%r8588, %r1137;
	@%p120 bra 	$L__BB5_1141;
	shl.b32 	%r2872, %r1137, 3;
	add.s32 	%r2874, %r2792, %r2872;
	ld.shared.u64 	%rd390, [%r2874];
	setp.ne.s64 	%p121, %rd390, 0;
	setp.eq.s32 	%p122, %r1092, 4096;
	or.pred  	%p123, %p122, %p121;
	@%p123 bra 	$L__BB5_1096;
	add.s32 	%r2875, %r1137, %r1088;
	add.s32 	%r1138, %r8558, 1;
	mul.wide.u32 	%rd391, %r8558, 4;
	add.s64 	%rd392, %rd2, %rd391;
	st.local.u32 	[%rd392+16], %r2875;
	mov.u32 	%r8558, %r1138;
$L__BB5_1096:
	add.s32 	%r2876, %r1137, 256;
	and.b32  	%r8588, %r2876, 8191;
	setp.gt.u32 	%p125, %r8558, 1;
	@%p125 bra 	$L__BB5_1141;
	shl.b32 	%r2877, %r8588, 3;
	add.s32 	%r2879, %r2792, %r2877;
	ld.shared.u64 	%rd393, [%r2879];
	setp.ne.s64 	%p126, %rd393, 0;
	setp.eq.s32 	%p127, %r1092, 3840;
	or.pred  	%p128, %p127, %p126;
	@%p128 bra 	$L__BB5_1099;
	add.s32 	%r2880, %r8588, %r1088;
	add.s32 	%r1141, %r8558, 1;
	mul.wide.u32 	%rd394, %r8558, 4;
	add.s64 	%rd395, %rd2, %rd394;
	st.local.u32 	[%rd395+16], %r2880;
	mov.u32 	%r8558, %r1141;
$L__BB5_1099:
	add.s32 	%r2881, %r1137, 512;
	and.b32  	%r8588, %r2881, 8191;
	setp.gt.u32 	%p130, %r8558, 1;
	@%p130 bra 	$L__BB5_1141;
	shl.b32 	%r2882, %r8588, 3;
	add.s32 	%r2884, %r2792, %r2882;
	ld.shared.u64 	%rd396, [%r2884];
	setp.ne.s64 	%p131, %rd396, 0;
	setp.eq.s32 	%p132, %r1092, 3584;
	or.pred  	%p133, %p132, %p131;
	@%p133 bra 	$L__BB5_1102;
	add.s32 	%r2885, %r8588, %r1088;
	add.s32 	%r1144, %r8558, 1;
	mul.wide.u32 	%rd397, %r8558, 4;
	add.s64 	%rd398, %rd2, %rd397;
	st.local.u32 	[%rd398+16], %r2885;
	mov.u32 	%r8558, %r1144;
$L__BB5_1102:
	add.s32 	%r2886, %r1137, 768;
	and.b32  	%r8588, %r2886, 8191;
	setp.gt.u32 	%p135, %r8558, 1;
	@%p135 bra 	$L__BB5_1141;
	shl.b32 	%r2887, %r8588, 3;
	add.s32 	%r2889, %r2792, %r2887;
	ld.shared.u64 	%rd399, [%r2889];
	setp.ne.s64 	%p136, %rd399, 0;
	setp.eq.s32 	%p137, %r1092, 3328;
	or.pred  	%p138, %p137, %p136;
	@%p138 bra 	$L__BB5_1105;
	add.s32 	%r2890, %r8588, %r1088;
	add.s32 	%r1147, %r8558, 1;
	mul.wide.u32 	%rd400, %r8558, 4;
	add.s64 	%rd401, %rd2, %rd400;
	st.local.u32 	[%rd401+16], %r2890;
	mov.u32 	%r8558, %r1147;
$L__BB5_1105:
	add.s32 	%r2891, %r1137, 1024;
	and.b32  	%r8588, %r2891, 8191;
	setp.gt.u32 	%p140, %r8558, 1;
	@%p140 bra 	$L__BB5_1141;
	shl.b32 	%r2892, %r8588, 3;
	add.s32 	%r2894, %r2792, %r2892;
	ld.shared.u64 	%rd402, [%r2894];
	setp.ne.s64 	%p141, %rd402, 0;
	setp.eq.s32 	%p142, %r1092, 3072;
	or.pred  	%p143, %p142, %p141;
	@%p143 bra 	$L__BB5_1108;
	add.s32 	%r2895, %r8588, %r1088;
	add.s32 	%r1150, %r8558, 1;
	mul.wide.u32 	%rd403, %r8558, 4;
	add.s64 	%rd404, %rd2, %rd403;
	st.local.u32 	[%rd404+16], %r2895;
	mov.u32 	%r8558, %r1150;
$L__BB5_1108:
	add.s32 	%r2896, %r1137, 1280;
	and.b32  	%r8588, %r2896, 8191;
	setp.gt.u32 	%p145, %r8558, 1;
	@%p145 bra 	$L__BB5_1141;
	shl.b32 	%r2897, %r8588, 3;
	add.s32 	%r2899, %r2792, %r2897;
	ld.shared.u64 	%rd405, [%r2899];
	setp.ne.s64 	%p146, %rd405, 0;
	setp.eq.s32 	%p147, %r1092, 2816;
	or.pred  	%p148, %p147, %p146;
	@%p148 bra 	$L__BB5_1111;
	add.s32 	%r2900, %r8588, %r1088;
	add.s32 	%r1153, %r8558, 1;
	mul.wide.u32 	%rd406, %r8558, 4;
	add.s64 	%rd407, %rd2, %rd406;
	st.local.u32 	[%rd407+16], %r2900;
	mov.u32 	%r8558, %r1153;
$L__BB5_1111:
	add.s32 	%r2901, %r1137, 1536;
	and.b32  	%r8588, %r2901, 8191;
	setp.gt.u32 	%p150, %r8558, 1;
	@%p150 bra 	$L__BB5_1141;
	shl.b32 	%r2902, %r8588, 3;
	add.s32 	%r2904, %r2792, %r2902;
	ld.shared.u64 	%rd408, [%r2904];
	setp.ne.s64 	%p151, %rd408, 0;
	setp.eq.s32 	%p152, %r1092, 2560;
	or.pred  	%p153, %p152, %p151;
	@%p153 bra 	$L__BB5_1114;
	add.s32 	%r2905, %r8588, %r1088;
	add.s32 	%r1156, %r8558, 1;
	mul.wide.u32 	%rd409, %r8558, 4;
	add.s64 	%rd410, %rd2, %rd409;
	st.local.u32 	[%rd410+16], %r2905;
	mov.u32 	%r8558, %r1156;
$L__BB5_1114:
	add.s32 	%r2906, %r1137, 1792;
	and.b32  	%r8588, %r2906, 8191;
	setp.gt.u32 	%p155, %r8558, 1;
	@%p155 bra 	$L__BB5_1141;
	shl.b32 	%r2907, %r8588, 3;
	add.s32 	%r2909, %r2792, %r2907;
	ld.shared.u64 	%rd411, [%r2909];
	setp.ne.s64 	%p156, %rd411, 0;
	setp.eq.s32 	%p157, %r1092, 2304;
	or.pred  	%p158, %p157, %p156;
	@%p158 bra 	$L__BB5_1117;
	add.s32 	%r2910, %r8588, %r1088;
	add.s32 	%r1159, %r8558, 1;
	mul.wide.u32 	%rd412, %r8558, 4;
	add.s64 	%rd413, %rd2, %rd412;
	st.local.u32 	[%rd413+16], %r2910;
	mov.u32 	%r8558, %r1159;
$L__BB5_1117:
	add.s32 	%r2911, %r1137, 2048;
	and.b32  	%r8588, %r2911, 8191;
	setp.gt.u32 	%p160, %r8558, 1;
	@%p160 bra 	$L__BB5_1141;
	shl.b32 	%r2912, %r8588, 3;
	add.s32 	%r2914, %r2792, %r2912;
	ld.shared.u64 	%rd414, [%r2914];
	setp.ne.s64 	%p161, %rd414, 0;
	setp.eq.s32 	%p162, %r1092, 2048;
	or.pred  	%p163, %p162, %p161;
	@%p163 bra 	$L__BB5_1120;
	add.s32 	%r2915, %r8588, %r1088;
	add.s32 	%r1162, %r8558, 1;
	mul.wide.u32 	%rd415, %r8558, 4;
	add.s64 	%rd416, %rd2, %rd415;
	st.local.u32 	[%rd416+16], %r2915;
	mov.u32 	%r8558, %r1162;
$L__BB5_1120:
	add.s32 	%r2916, %r1137, 2304;
	and.b32  	%r8588, %r2916, 8191;
	setp.gt.u32 	%p165, %r8558, 1;
	@%p165 bra 	$L__BB5_1141;
	shl.b32 	%r2917, %r8588, 3;
	add.s32 	%r2919, %r2792, %r2917;
	ld.shared.u64 	%rd417, [%r2919];
	setp.ne.s64 	%p166, %rd417, 0;
	setp.eq.s32 	%p167, %r1092, 1792;
	or.pred  	%p168, %p167, %p166;
	@%p168 bra 	$L__BB5_1123;
	add.s32 	%r2920, %r8588, %r1088;
	add.s32 	%r1165, %r8558, 1;
	mul.wide.u32 	%rd418, %r8558, 4;
	add.s64 	%rd419, %rd2, %rd418;
	st.local.u32 	[%rd419+16], %r2920;
	mov.u32 	%r8558, %r1165;
$L__BB5_1123:
	add.s32 	%r2921, %r1137, 2560;
	and.b32  	%r8588, %r2921, 8191;
	setp.gt.u32 	%p170, %r8558, 1;
	@%p170 bra 	$L__BB5_1141;
	shl.b32 	%r2922, %r8588, 3;
	add.s32 	%r2924, %r2792, %r2922;
	ld.shared.u64 	%rd420, [%r2924];
	setp.ne.s64 	%p171, %rd420, 0;
	setp.eq.s32 	%p172, %r1092, 1536;
	or.pred  	%p173, %p172, %p171;
	@%p173 bra 	$L__BB5_1126;
	add.s32 	%r2925, %r8588, %r1088;
	add.s32 	%r1168, %r8558, 1;
	mul.wide.u32 	%rd421, %r8558, 4;
	add.s64 	%rd422, %rd2, %rd421;
	st.local.u32 	[%rd422+16], %r2925;
	mov.u32 	%r8558, %r1168;
$L__BB5_1126:
	add.s32 	%r2926, %r1137, 2816;
	and.b32  	%r8588, %r2926, 8191;
	setp.gt.u32 	%p175, %r8558, 1;
	@%p175 bra 	$L__BB5_1141;
	shl.b32 	%r2927, %r8588, 3;
	add.s32 	%r2929, %r2792, %r2927;
	ld.shared.u64 	%rd423, [%r2929];
	setp.ne.s64 	%p176, %rd423, 0;
	setp.eq.s32 	%p177, %r1092, 1280;
	or.pred  	%p178, %p177, %p176;
	@%p178 bra 	$L__BB5_1129;
	add.s32 	%r2930, %r8588, %r1088;
	add.s32 	%r1171, %r8558, 1;
	mul.wide.u32 	%rd424, %r8558, 4;
	add.s64 	%rd425, %rd2, %rd424;
	st.local.u32 	[%rd425+16], %r2930;
	mov.u32 	%r8558, %r1171;
$L__BB5_1129:
	add.s32 	%r2931, %r1137, 3072;
	and.b32  	%r8588, %r2931, 8191;
	setp.gt.u32 	%p180, %r8558, 1;
	@%p180 bra 	$L__BB5_1141;
	shl.b32 	%r2932, %r8588, 3;
	add.s32 	%r2934, %r2792, %r2932;
	ld.shared.u64 	%rd426, [%r2934];
	setp.ne.s64 	%p181, %rd426, 0;
	setp.eq.s32 	%p182, %r1092, 1024;
	or.pred  	%p183, %p182, %p181;
	@%p183 bra 	$L__BB5_1132;
	add.s32 	%r2935, %r8588, %r1088;
	add.s32 	%r1174, %r8558, 1;
	mul.wide.u32 	%rd427, %r8558, 4;
	add.s64 	%rd428, %rd2, %rd427;
	st.local.u32 	[%rd428+16], %r2935;
	mov.u32 	%r8558, %r1174;
$L__BB5_1132:
	add.s32 	%r2936, %r1137, 3328;
	and.b32  	%r8588, %r2936, 8191;
	setp.gt.u32 	%p185, %r8558, 1;
	@%p185 bra 	$L__BB5_1141;
	shl.b32 	%r2937, %r8588, 3;
	add.s32 	%r2939, %r2792, %r2937;
	ld.shared.u64 	%rd429, [%r2939];
	setp.ne.s64 	%p186, %rd429, 0;
	setp.eq.s32 	%p187, %r1092, 768;
	or.pred  	%p188, %p187, %p186;
	@%p188 bra 	$L__BB5_1135;
	add.s32 	%r2940, %r8588, %r1088;
	add.s32 	%r1177, %r8558, 1;
	mul.wide.u32 	%rd430, %r8558, 4;
	add.s64 	%rd431, %rd2, %rd430;
	st.local.u32 	[%rd431+16], %r2940;
	mov.u32 	%r8558, %r1177;
$L__BB5_1135:
	add.s32 	%r2941, %r1137, 3584;
	and.b32  	%r8588, %r2941, 8191;
	setp.gt.u32 	%p190, %r8558, 1;
	@%p190 bra 	$L__BB5_1141;
	shl.b32 	%r2942, %r8588, 3;
	add.s32 	%r2944, %r2792, %r2942;
	ld.shared.u64 	%rd432, [%r2944];
	setp.ne.s64 	%p191, %rd432, 0;
	setp.eq.s32 	%p192, %r1092, 512;
	or.pred  	%p193, %p192, %p191;
	@%p193 bra 	$L__BB5_1138;
	add.s32 	%r2945, %r8588, %r1088;
	add.s32 	%r1180, %r8558, 1;
	mul.wide.u32 	%rd433, %r8558, 4;
	add.s64 	%rd434, %rd2, %rd433;
	st.local.u32 	[%rd434+16], %r2945;
	mov.u32 	%r8558, %r1180;
$L__BB5_1138:
	add.s32 	%r2946, %r1137, 3840;
	and.b32  	%r1182, %r2946, 8191;
	setp.gt.u32 	%p195, %r8558, 1;
	mov.u32 	%r8588, %r1182;
	@%p195 bra 	$L__BB5_1141;
	shl.b32 	%r2947, %r1182, 3;
	add.s32 	%r2949, %r2792, %r2947;
	ld.shared.u64 	%rd435, [%r2949];
	setp.ne.s64 	%p197, %rd435, 0;
	setp.eq.s32 	%p198, %r1092, 256;
	or.pred  	%p199, %p198, %p197;
	mov.pred 	%p3099, -1;
	mov.u32 	%r8588, %r1092;
	@%p199 bra 	$L__BB5_1141;
	add.s32 	%r2950, %r1182, %r1088;
	mul.wide.u32 	%rd436, %r8558, 4;
	add.s64 	%rd437, %rd2, %rd436;
	st.local.u32 	[%rd437+16], %r2950;
	mov.u32 	%r8588, %r1092;
$L__BB5_1141:
	st.local.u32 	[%rd2+4], %r8588;
	setp.eq.s32 	%p201, %r1087, 0;
	or.pred  	%p202, %p201, %p3099;
	@%p202 bra 	$L__BB5_1202;
	shr.u32 	%r1184, %r39, 3;
	shr.u32 	%r1185, %r39, 16;
	setp.ne.s32 	%p203, %r1185, %r8178;
	@%p203 bra 	$L__BB5_1144;
	sub.s32 	%r2957, %r1184, %r1088;
	shl.b32 	%r2958, %r2957, 3;
	add.s32 	%r2960, %r2792, %r2958;
	atom.shared.exch.b64 	%rd3223, [%r2960], 0;
	bra.uni 	$L__BB5_1147;
$L__BB5_1144:
	mul.wide.u32 	%rd438, %r1185, 4;
	add.s64 	%rd439, %rd13, %rd438;
	atom.global.add.u32 	%r2951, [%rd439], -1;
	setp.ne.s32 	%p204, %r2951, 1;
	@%p204 bra 	$L__BB5_1146;
	atom.global.add.u32 	%r2952, [%rd14], 1;
	mul.hi.u32 	%r2953, %r2952, -2147450879;
	shr.u32 	%r2954, %r2953, 15;
	mul.lo.s32 	%r2955, %r2954, 65535;
	sub.s32 	%r2956, %r2952, %r2955;
	mul.wide.u32 	%rd440, %r2956, 4;
	add.s64 	%rd441, %rd10, %rd440;
	st.global.u32 	[%rd441], %r1185;
$L__BB5_1146:
	mul.wide.u32 	%rd442, %r1184, 8;
	add.s64 	%rd443, %rd18, %rd442;
	atom.global.exch.b64 	%rd3223, [%rd443+134217736], 0;
	add.s32 	%r9066, %r9066, 1;
$L__BB5_1147:
	cvt.u32.u64 	%r1219, %rd3223;
	and.b32  	%r2961, %r40, 2147483520;
	setp.ne.s32 	%p205, %r2961, 0;
	@%p205 bra 	$L__BB5_1175;
	ld.local.u32 	%r3035, [%rd2+16];
	shr.u64 	%rd490, %rd3223, 32;
	or.b64  	%rd491, %rd490, 8589934592;
	sub.s32 	%r3036, %r3035, %r1088;
	shl.b32 	%r3037, %r3036, 3;
	add.s32 	%r3039, %r2792, %r3037;
	atom.shared.exch.b64 	%rd492, [%r3039], %rd491;
	shl.b32 	%r3040, %r3035, 3;
	or.b32  	%r8601, %r3040, 4;
	and.b32  	%r3041, %r1219, 7;
	setp.ne.s32 	%p232, %r3041, 0;
	@%p232 bra 	$L__BB5_1152;
$L__BB5_1149:
	and.b32  	%r3042, %r8601, 7;
	setp.ne.s32 	%p233, %r3042, 0;
	@%p233 bra 	$L__BB5_1163;
$L__BB5_1150:
	shr.u32 	%r3043, %r8601, 3;
	shr.u32 	%r1198, %r8601, 16;
	setp.ne.s32 	%p234, %r1198, %r8178;
	sub.s32 	%r3044, %r3043, %r1088;
	shl.b32 	%r3045, %r3044, 2;
	add.s32 	%r3047, %r2792, %r3045;
	add.s32 	%r1199, %r3047, 65536;
	mul.wide.u32 	%rd493, %r3043, 4;
	add.s64 	%rd95, %rd12, %rd493;
	@%p234 bra 	$L__BB5_1155;
	atom.shared.exch.b32 	%r8598, [%r1199], -1;
	bra.uni 	$L__BB5_1156;
$L__BB5_1152:
	cvt.u64.u32 	%rd503, %r8601;
	shl.b64 	%rd504, %rd503, 32;
	cvt.u64.u32 	%rd505, %r1219;
	or.b64  	%rd94, %rd504, %rd505;
	mul.wide.u32 	%rd506, %r1219, 8;
	and.b32  	%r3076, %r8601, 7;
	cvt.u64.u32 	%rd507, %r3076;
	mov.b64 	%rd508, 56;
	cvt.u32.u64 	%r3077, %rd508;
	cvt.u32.u64 	%r3078, %rd506;
	and.b32  	%r3079, %r3078, %r3077;
	cvt.u32.u64 	%r3080, %rd507;
	or.b32  	%r3081, %r3079, %r3080;
	mov.b64 	%rd509, 9130730411292422402;
	shr.u64 	%rd510, %rd509, %r3081;
	mov.b64 	%rd511, 1736168554312260608;
	shr.u64 	%rd512, %rd511, %r3081;
	mov.b64 	%rd513, -506390041275138048;
	shr.u64 	%rd514, %rd513, %r3081;
	shl.b64 	%rd515, %rd514, 2;
	cvt.u32.u64 	%r3082, %rd512;
	mov.b64 	%rd516, 2;
	cvt.u32.u64 	%r3083, %rd516;
	and.b32  	%r3084, %r3082, %r3083;
	cvt.u32.u64 	%r3085, %rd510;
	mov.b64 	%rd517, 1;
	cvt.u32.u64 	%r3086, %rd517;
	and.b32  	%r3087, %r3085, %r3086;
	or.b32  	%r3088, %r3087, %r3084;
	cvt.u32.u64 	%r3089, %rd515;
	mov.b64 	%rd518, 4;
	cvt.u32.u64 	%r3090, %rd518;
	and.b32  	%r3091, %r3089, %r3090;
	or.b32  	%r3092, %r3088, %r3091;
	mov.b16 	%rs30, 1;
	shl.b16 	%rs31, %rs30, %r3092;
	and.b16  	%rs32, %rs31, 29;
	setp.eq.s16 	%p254, %rs32, 0;
	@%p254 bra 	$L__BB5_1154;
	ld.local.u32 	%r3093, [%rd2+2328];
	add.s32 	%r3094, %r3093, 1;
	st.local.u32 	[%rd2+2328], %r3094;
	shl.b32 	%r3095, %r3093, 3;
	cvt.u64.u32 	%rd519, %r3095;
	and.b64  	%rd520, %rd519, 2040;
	add.s64 	%rd521, %rd2, %rd520;
	st.local.u64 	[%rd521+2336], %rd94;
	mov.pred 	%p3100, 0;
	bra.uni 	$L__BB5_1206;
$L__BB5_1154:
	ld.local.u32 	%r3096, [%rd2+4388];
	add.s32 	%r3097, %r3096, 1;
	st.local.u32 	[%rd2+4388], %r3097;
	shl.b32 	%r3098, %r3096, 3;
	cvt.u64.u32 	%rd522, %r3098;
	and.b64  	%rd523, %rd522, 2040;
	add.s64 	%rd524, %rd2, %rd523;
	st.local.u64 	[%rd524+4392], %rd94;
	mov.pred 	%p3100, 0;
	bra.uni 	$L__BB5_1206;
$L__BB5_1155:
	atom.global.exch.b32 	%r8598, [%rd95], -1;
$L__BB5_1156:
	setp.eq.s32 	%p235, %r8598, -1;
	@%p235 bra 	$L__BB5_1163;
	setp.ne.s32 	%p236, %r1198, %r8178;
	@%p236 bra 	$L__BB5_1159;
	add.s32 	%r9065, %r9065, -1;
	atom.shared.exch.b32 	%r3055, [%r1199], 0;
	bra.uni 	$L__BB5_1162;
$L__BB5_1159:
	mul.wide.u32 	%rd494, %r1198, 4;
	add.s64 	%rd495, %rd13, %rd494;
	atom.global.add.u32 	%r3048, [%rd495], -1;
	setp.ne.s32 	%p237, %r3048, 1;
	@%p237 bra 	$L__BB5_1161;
	atom.global.add.u32 	%r3049, [%rd14], 1;
	mul.hi.u32 	%r3050, %r3049, -2147450879;
	shr.u32 	%r3051, %r3050, 15;
	mul.lo.s32 	%r3052, %r3051, 65535;
	sub.s32 	%r3053, %r3049, %r3052;
	mul.wide.u32 	%rd496, %r3053, 4;
	add.s64 	%rd497, %rd10, %rd496;
	st.global.u32 	[%rd497], %r1198;
$L__BB5_1161:
	atom.global.exch.b32 	%r3054, [%rd95], 0;
$L__BB5_1162:
	and.b32  	%r3056, %r8598, 7;
	setp.eq.s32 	%p238, %r3056, 0;
	mov.u32 	%r8601, %r8598;
	@%p238 bra 	$L__BB5_1150;
$L__BB5_1163:
	shr.u32 	%r3057, %r8601, 2;
	and.b32  	%r3058, %r3057, 1;
	setp.eq.b32 	%p239, %r3058, 1;
	and.b32  	%r3059, %r8601, 3;
	setp.eq.s32 	%p240, %r3059, 0;
	or.pred  	%p241, %p239, %p240;
	shr.u32 	%r1207, %r1219, 16;
	setp.ne.s32 	%p242, %r1207, %r8178;
	shr.u32 	%r3060, %r8601, 16;
	setp.eq.s32 	%p243, %r3060, %r8178;
	and.pred  	%p244, %p242, %p243;
	and.pred  	%p245, %p241, %p244;
	not.pred 	%p246, %p245;
	@%p246 bra 	$L__BB5_1165;
	cvt.u64.u32 	%rd525, %r8601;
	shl.b64 	%rd526, %rd525, 32;
	cvt.u64.u32 	%rd527, %r1219;
	or.b64  	%rd528, %rd526, %rd527;
	ld.local.u32 	%r3099, [%rd2+272];
	add.s32 	%r3100, %r3099, 1;
	st.local.u32 	[%rd2+272], %r3100;
	mul.wide.u32 	%rd529, %r3099, 8;
	add.s64 	%rd530, %rd2, %rd529;
	st.local.u64 	[%rd530+280], %rd528;
	mov.pred 	%p3100, 0;
	bra.uni 	$L__BB5_1206;
$L__BB5_1165:
	shr.u32 	%r3061, %r1219, 3;
	setp.ne.s32 	%p247, %r1207, %r8178;
	sub.s32 	%r3062, %r3061, %r1088;
	shl.b32 	%r3063, %r3062, 2;
	add.s32 	%r3065, %r2792, %r3063;
	add.s32 	%r1208, %r3065, 65536;
	mul.wide.u32 	%rd498, %r3061, 4;
	add.s64 	%rd96, %rd12, %rd498;
	@%p247 bra 	$L__BB5_1167;
	atom.shared.exch.b32 	%r8602, [%r1208], %r8601;
	bra.uni 	$L__BB5_1168;
$L__BB5_1167:
	atom.global.exch.b32 	%r8602, [%rd96], %r8601;
$L__BB5_1168:
	setp.eq.s32 	%p249, %r8602, -1;
	mov.pred 	%p3100, 0;
	@%p249 bra 	$L__BB5_1206;
	setp.ne.s32 	%p250, %r1207, %r8178;
	@%p250 bra 	$L__BB5_1171;
	add.s32 	%r9065, %r9065, -1;
	atom.shared.exch.b32 	%r3073, [%r1208], 0;
	bra.uni 	$L__BB5_1174;
$L__BB5_1171:
	mul.wide.u32 	%rd499, %r1207, 4;
	add.s64 	%rd500, %rd13, %rd499;
	atom.global.add.u32 	%r3066, [%rd500], -1;
	setp.ne.s32 	%p251, %r3066, 1;
	@%p251 bra 	$L__BB5_1173;
	atom.global.add.u32 	%r3067, [%rd14], 1;
	mul.hi.u32 	%r3068, %r3067, -2147450879;
	shr.u32 	%r3069, %r3068, 15;
	mul.lo.s32 	%r3070, %r3069, 65535;
	sub.s32 	%r3071, %r3067, %r3070;
	mul.wide.u32 	%rd501, %r3071, 4;
	add.s64 	%rd502, %rd10, %rd501;
	st.global.u32 	[%rd502], %r1207;
$L__BB5_1173:
	atom.global.exch.b32 	%r3072, [%rd96], 0;
$L__BB5_1174:
	and.b32  	%r3074, %r8602, 7;
	setp.eq.s32 	%p252, %r3074, 0;
	selp.b32 	%r1219, %r8602, %r8601, %p252;
	selp.b32 	%r8601, %r8601, %r8602, %p252;
	and.b32  	%r3075, %r1219, 7;
	setp.eq.s32 	%p253, %r3075, 0;
	@%p253 bra 	$L__BB5_1149;
	bra.uni 	$L__BB5_1152;
$L__BB5_1175:
	ld.local.v2.u32 	{%r2962, %r2963}, [%rd2+16];
	cvt.u64.u32 	%rd444, %r2963;
	shl.b64 	%rd445, %rd444, 35;
	or.b64  	%rd446, %rd445, 17179869186;
	sub.s32 	%r2964, %r2962, %r1088;
	shl.b32 	%r2965, %r2964, 3;
	add.s32 	%r2967, %r2792, %r2965;
	atom.shared.exch.b64 	%rd447, [%r2967], %rd446;
	add.s32 	%r2968, %r40, 2147483520;
	and.b32  	%r2969, %r2968, 2147483520;
	or.b32  	%r2970, %r2969, 11;
	and.b64  	%rd448, %rd3223, -4294967296;
	cvt.u64.u32 	%rd449, %r2970;
	or.b64  	%rd450, %rd448, %rd449;
	add.s32 	%r9066, %r9066, 1;
	sub.s32 	%r2971, %r2963, %r1088;
	shl.b32 	%r2972, %r2971, 3;
	add.s32 	%r2973, %r2792, %r2972;
	atom.shared.exch.b64 	%rd451, [%r2973], %rd450;
	shl.b32 	%r2974, %r2962, 3;
	or.b32  	%r8615, %r2974, 4;
	and.b32  	%r2975, %r1219, 7;
	setp.ne.s32 	%p206, %r2975, 0;
	@%p206 bra 	$L__BB5_1179;
$L__BB5_1176:
	and.b32  	%r2976, %r8615, 7;
	setp.ne.s32 	%p207, %r2976, 0;
	@%p207 bra 	$L__BB5_1190;
$L__BB5_1177:
	shr.u32 	%r2977, %r8615, 3;
	shr.u32 	%r1226, %r8615, 16;
	setp.ne.s32 	%p208, %r1226, %r8178;
	sub.s32 	%r2978, %r2977, %r1088;
	shl.b32 	%r2979, %r2978, 2;
	add.s32 	%r2981, %r2792, %r2979;
	add.s32 	%r1227, %r2981, 65536;
	mul.wide.u32 	%rd452, %r2977, 4;
	add.s64 	%rd98, %rd12, %rd452;
	@%p208 bra 	$L__BB5_1182;
	atom.shared.exch.b32 	%r8612, [%r1227], -1;
	bra.uni 	$L__BB5_1183;
$L__BB5_1179:
	cvt.u64.u32 	%rd462, %r8615;
	shl.b64 	%rd463, %rd462, 32;
	cvt.u64.u32 	%rd464, %r1219;
	or.b64  	%rd97, %rd463, %rd464;
	mul.wide.u32 	%rd465, %r1219, 8;
	and.b32  	%r3010, %r8615, 7;
	cvt.u64.u32 	%rd466, %r3010;
	mov.b64 	%rd467, 56;
	cvt.u32.u64 	%r3011, %rd467;
	cvt.u32.u64 	%r3012, %rd465;
	and.b32  	%r3013, %r3012, %r3011;
	cvt.u32.u64 	%r3014, %rd466;
	or.b32  	%r3015, %r3013, %r3014;
	mov.b64 	%rd468, 9130730411292422402;
	shr.u64 	%rd469, %rd468, %r3015;
	mov.b64 	%rd470, 1736168554312260608;
	shr.u64 	%rd471, %rd470, %r3015;
	mov.b64 	%rd472, -506390041275138048;
	shr.u64 	%rd473, %rd472, %r3015;
	shl.b64 	%rd474, %rd473, 2;
	cvt.u32.u64 	%r3016, %rd471;
	mov.b64 	%rd475, 2;
	cvt.u32.u64 	%r3017, %rd475;
	and.b32  	%r3018, %r3016, %r3017;
	cvt.u32.u64 	%r3019, %rd469;
	mov.b64 	%rd476, 1;
	cvt.u32.u64 	%r3020, %rd476;
	and.b32  	%r3021, %r3019, %r3020;
	or.b32  	%r3022, %r3021, %r3018;
	cvt.u32.u64 	%r3023, %rd474;
	mov.b64 	%rd477, 4;
	cvt.u32.u64 	%r3024, %rd477;
	and.b32  	%r3025, %r3023, %r3024;
	or.b32  	%r3026, %r3022, %r3025;
	mov.b16 	%rs27, 1;
	shl.b16 	%rs28, %rs27, %r3026;
	and.b16  	%rs29, %rs28, 29;
	setp.eq.s16 	%p228, %rs29, 0;
	@%p228 bra 	$L__BB5_1181;
	ld.local.u32 	%r3027, [%rd2+2328];
	add.s32 	%r3028, %r3027, 1;
	st.local.u32 	[%rd2+2328], %r3028;
	shl.b32 	%r3029, %r3027, 3;
	cvt.u64.u32 	%rd478, %r3029;
	and.b64  	%rd479, %rd478, 2040;
	add.s64 	%rd480, %rd2, %rd479;
	st.local.u64 	[%rd480+2336], %rd97;
	mov.pred 	%p3100, 0;
	bra.uni 	$L__BB5_1206;
$L__BB5_1181:
	ld.local.u32 	%r3030, [%rd2+4388];
	add.s32 	%r3031, %r3030, 1;
	st.local.u32 	[%rd2+4388], %r3031;
	shl.b32 	%r3032, %r3030, 3;
	cvt.u64.u32 	%rd481, %r3032;
	and.b64  	%rd482, %rd481, 2040;
	add.s64 	%rd483, %rd2, %rd482;
	st.local.u64 	[%rd483+4392], %rd97;
	mov.pred 	%p3100, 0;
	bra.uni 	$L__BB5_1206;
$L__BB5_1182:
	atom.global.exch.b32 	%r8612, [%rd98], -1;
$L__BB5_1183:
	setp.eq.s32 	%p209, %r8612, -1;
	@%p209 bra 	$L__BB5_1190;
	setp.ne.s32 	%p210, %r1226, %r8178;
	@%p210 bra 	$L__BB5_1186;
	add.s32 	%r9065, %r9065, -1;
	atom.shared.exch.b32 	%r2989, [%r1227], 0;
	bra.uni 	$L__BB5_1189;
$L__BB5_1186:
	mul.wide.u32 	%rd453, %r1226, 4;
	add.s64 	%rd454, %rd13, %rd453;
	atom.global.add.u32 	%r2982, [%rd454], -1;
	setp.ne.s32 	%p211, %r2982, 1;
	@%p211 bra 	$L__BB5_1188;
	atom.global.add.u32 	%r2983, [%rd14], 1;
	mul.hi.u32 	%r2984, %r2983, -2147450879;
	shr.u32 	%r2985, %r2984, 15;
	mul.lo.s32 	%r2986, %r2985, 65535;
	sub.s32 	%r2987, %r2983, %r2986;
	mul.wide.u32 	%rd455, %r2987, 4;
	add.s64 	%rd456, %rd10, %rd455;
	st.global.u32 	[%rd456], %r1226;
$L__BB5_1188:
	atom.global.exch.b32 	%r2988, [%rd98], 0;
$L__BB5_1189:
	and.b32  	%r2990, %r8612, 7;
	setp.eq.s32 	%p212, %r2990, 0;
	mov.u32 	%r8615, %r8612;
	@%p212 bra 	$L__BB5_1177;
$L__BB5_1190:
	shr.u32 	%r2991, %r8615, 2;
	and.b32  	%r2992, %r2991, 1;
	setp.eq.b32 	%p213, %r2992, 1;
	and.b32  	%r2993, %r8615, 3;
	setp.eq.s32 	%p214, %r2993, 0;
	or.pred  	%p215, %p213, %p214;
	shr.u32 	%r1235, %r1219, 16;
	setp.ne.s32 	%p216, %r1235, %r8178;
	shr.u32 	%r2994, %r8615, 16;
	setp.eq.s32 	%p217, %r2994, %r8178;
	and.pred  	%p218, %p216, %p217;
	and.pred  	%p219, %p215, %p218;
	not.pred 	%p220, %p219;
	@%p220 bra 	$L__BB5_1192;
	cvt.u64.u32 	%rd484, %r8615;
	shl.b64 	%rd485, %rd484, 32;
	cvt.u64.u32 	%rd486, %r1219;
	or.b64  	%rd487, %rd485, %rd486;
	ld.local.u32 	%r3033, [%rd2+272];
	add.s32 	%r3034, %r3033, 1;
	st.local.u32 	[%rd2+272], %r3034;
	mul.wide.u32 	%rd488, %r3033, 8;
	add.s64 	%rd489, %rd2, %rd488;
	st.local.u64 	[%rd489+280], %rd487;
	mov.pred 	%p3100, 0;
	bra.uni 	$L__BB5_1206;
$L__BB5_1192:
	shr.u32 	%r2995, %r1219, 3;
	setp.ne.s32 	%p221, %r1235, %r8178;
	sub.s32 	%r2996, %r2995, %r1088;
	shl.b32 	%r2997, %r2996, 2;
	add.s32 	%r2999, %r2792, %r2997;
	add.s32 	%r1236, %r2999, 65536;
	mul.wide.u32 	%rd457, %r2995, 4;
	add.s64 	%rd99, %rd12, %rd457;
	@%p221 bra 	$L__BB5_1194;
	atom.shared.exch.b32 	%r8616, [%r1236], %r8615;
	bra.uni 	$L__BB5_1195;
$L__BB5_1194:
	atom.global.exch.b32 	%r8616, [%rd99], %r8615;
$L__BB5_1195:
	setp.eq.s32 	%p223, %r8616, -1;
	mov.pred 	%p3100, 0;
	@%p223 bra 	$L__BB5_1206;
	setp.ne.s32 	%p224, %r1235, %r8178;
	@%p224 bra 	$L__BB5_1198;
	add.s32 	%r9065, %r9065, -1;
	atom.shared.exch.b32 	%r3007, [%r1236], 0;
	bra.uni 	$L__BB5_1201;
$L__BB5_1198:
	mul.wide.u32 	%rd458, %r1235, 4;
	add.s64 	%rd459, %rd13, %rd458;
	atom.global.add.u32 	%r3000, [%rd459], -1;
	setp.ne.s32 	%p225, %r3000, 1;
	@%p225 bra 	$L__BB5_1200;
	atom.global.add.u32 	%r3001, [%rd14], 1;
	mul.hi.u32 	%r3002, %r3001, -2147450879;
	shr.u32 	%r3003, %r3002, 15;
	mul.lo.s32 	%r3004, %r3003, 65535;
	sub.s32 	%r3005, %r3001, %r3004;
	mul.wide.u32 	%rd460, %r3005, 4;
	add.s64 	%rd461, %rd10, %rd460;
	st.global.u32 	[%rd461], %r1235;
$L__BB5_1200:
	atom.global.exch.b32 	%r3006, [%rd99], 0;
$L__BB5_1201:
	and.b32  	%r3008, %r8616, 7;
	setp.eq.s32 	%p226, %r3008, 0;
	selp.b32 	%r1219, %r8616, %r8615, %p226;
	selp.b32 	%r8615, %r8615, %r8616, %p226;
	and.b32  	%r3009, %r1219, 7;
	setp.eq.s32 	%p227, %r3009, 0;
	@%p227 bra 	$L__BB5_1176;
	bra.uni 	$L__BB5_1179;
$L__BB5_1202:
	shr.u64 	%rd1554, %rd17, 32;
	mov.b64 	%rd1555, 7;
	cvt.u32.u64 	%r5247, %rd1555;
	cvt.u32.u64 	%r5248, %rd1554;
	and.b32  	%r5249, %r5248, %r5247;
	mov.b64 	%rd1556, 56;
	cvt.u32.u64 	%r5250, %rd1556;
	and.b32  	%r5252, %r2781, %r5250;
	or.b32  	%r5253, %r5252, %r5249;
	mov.b64 	%rd1557, 9130730411292422402;
	shr.u64 	%rd1558, %rd1557, %r5253;
	mov.b64 	%rd1559, 1736168554312260608;
	shr.u64 	%rd1560, %rd1559, %r5253;
	mov.b64 	%rd1561, -506390041275138048;
	shr.u64 	%rd1562, %rd1561, %r5253;
	shl.b64 	%rd1563, %rd1562, 2;
	cvt.u32.u64 	%r5254, %rd1560;
	mov.b64 	%rd1564, 2;
	cvt.u32.u64 	%r5255, %rd1564;
	and.b32  	%r5256, %r5254, %r5255;
	cvt.u32.u64 	%r5257, %rd1558;
	mov.b64 	%rd1565, 1;
	cvt.u32.u64 	%r5258, %rd1565;
	and.b32  	%r5259, %r5257, %r5258;
	or.b32  	%r5260, %r5259, %r5256;
	cvt.u32.u64 	%r5261, %rd1563;
	mov.b64 	%rd1566, 4;
	cvt.u32.u64 	%r5262, %rd1566;
	and.b32  	%r5263, %r5261, %r5262;
	or.b32  	%r5264, %r5260, %r5263;
	mov.b16 	%rs93, 1;
	shl.b16 	%rs94, %rs93, %r5264;
	and.b16  	%rs95, %rs94, 29;
	setp.eq.s16 	%p1496, %rs95, 0;
	@%p1496 bra 	$L__BB5_1204;
	ld.local.u32 	%r5265, [%rd2+2328];
	add.s32 	%r5266, %r5265, 1;
	st.local.u32 	[%rd2+2328], %r5266;
	shl.b32 	%r5267, %r5265, 3;
	cvt.u64.u32 	%rd1567, %r5267;
	and.b64  	%rd1568, %rd1567, 2040;
	add.s64 	%rd1569, %rd2, %rd1568;
	st.local.u64 	[%rd1569+2336], %rd17;
	mov.pred 	%p3101, -1;
	bra.uni 	$L__BB5_1208;
$L__BB5_1204:
	ld.local.u32 	%r5268, [%rd2+4388];
	add.s32 	%r5269, %r5268, 1;
	st.local.u32 	[%rd2+4388], %r5269;
	shl.b32 	%r5270, %r5268, 3;
	cvt.u64.u32 	%rd1570, %r5270;
	and.b64  	%rd1571, %rd1570, 2040;
	add.s64 	%rd1572, %rd2, %rd1571;
	st.local.u64 	[%rd1572+4392], %rd17;
	mov.pred 	%p3101, -1;
	bra.uni 	$L__BB5_1208;
$L__BB5_1205:
	add.s32 	%r4585, %r41, 1;
	st.local.u32 	[%rd2+4388], %r4585;
	shl.b32 	%r4586, %r41, 3;
	cvt.u64.u32 	%rd1186, %r4586;
	and.b64  	%rd1187, %rd1186, 2040;
	add.s64 	%rd1188, %rd2, %rd1187;
	st.local.u64 	[%rd1188+4392], %rd20;
	mov.pred 	%p3100, -1;
$L__BB5_1206:
	@%p3100 bra 	$L__BB5_1208;
$L__BB5_1207:
	ld.local.u32 	%r5245, [%rd2+12];
	add.s32 	%r5246, %r5245, 1;
	st.local.u32 	[%rd2+12], %r5246;
$L__BB5_1208:
	ld.local.u32 	%r1252, [%rd2+2328];
	setp.eq.s32 	%p1499, %r1252, 0;
	or.pred  	%p1500, %p3101, %p1499;
	@%p1500 bra 	$L__BB5_2383;
	shl.b32 	%r1251, %r8178, 13;
$L__BB5_1210:
	add.s32 	%r5272, %r1252, -1;
	st.local.u32 	[%rd2+2328], %r5272;
	shl.b32 	%r5273, %r5272, 3;
	cvt.u64.u32 	%rd1573, %r5273;
	and.b64  	%rd1574, %rd1573, 2040;
	add.s64 	%rd100, %rd2, %rd1574;
	ld.local.u64 	%rd101, [%rd100+2336];
	setp.eq.s64 	%p1502, %rd101, 0;
	mov.pred 	%p3107, 0;
	@%p1502 bra 	$L__BB5_2382;
	ld.param.u64 	%rd3213, [_Z9evaluatorP4GNetj_param_0];
	cvta.to.global.u64 	%rd102, %rd3213;
	cvt.u32.u64 	%r1257, %rd101;
	shr.u64 	%rd103, %rd101, 32;
	shl.b64 	%rd1575, %rd101, 3;
	mov.b64 	%rd1576, 7;
	cvt.u32.u64 	%r5275, %rd1576;
	cvt.u32.u64 	%r5276, %rd103;
	and.b32  	%r5277, %r5276, %r5275;
	mov.b64 	%rd1577, 56;
	cvt.u32.u64 	%r5278, %rd1577;
	cvt.u32.u64 	%r5279, %rd1575;
	and.b32  	%r5280, %r5279, %r5278;
	or.b32  	%r5281, %r5280, %r5277;
	mov.b64 	%rd1578, 9130730411292422402;
	shr.u64 	%rd1579, %rd1578, %r5281;
	and.b64  	%rd1580, %rd1579, 1;
	mov.b64 	%rd1581, 1736168554312260608;
	shr.u64 	%rd1582, %rd1581, %r5281;
	and.b64  	%rd1583, %rd1582, 2;
	or.b64  	%rd1584, %rd1580, %rd1583;
	mov.b64 	%rd1585, -506390041275138048;
	shr.u64 	%rd1586, %rd1585, %r5281;
	shl.b64 	%rd1587, %rd1586, 2;
	and.b64  	%rd1588, %rd1587, 4;
	or.b64  	%rd1589, %rd1584, %rd1588;
	cvt.u16.u64 	%rs5, %rd1589;
	and.b64  	%rd1590, %rd101, 7;
	setp.eq.s64 	%p1503, %rd1590, 1;
	setp.eq.s64 	%p1504, %rd103, 4294967288;
	and.pred  	%p1505, %p1503, %p1504;
	mov.b32 	%r1256, -8;
	@%p1505 bra 	$L__BB5_1247;
	cvt.u16.u64 	%rs97, %rd103;
	and.b16  	%rs98, %rs97, 7;
	cvt.u16.u64 	%rs99, %rd101;
	and.b16  	%rs100, %rs99, 7;
	setp.lt.u16 	%p1506, %rs98, %rs100;
	selp.b32 	%r1256, %r1257, %r5276, %p1506;
	selp.b32 	%r1257, %r5276, %r1257, %p1506;
	setp.gt.s16 	%p1507, %rs5, 3;
	@%p1507 bra 	$L__BB5_1219;
	setp.gt.s16 	%p1511, %rs5, 1;
	@%p1511 bra 	$L__BB5_1584;
	setp.eq.s16 	%p1513, %rs5, 0;
	@%p1513 bra 	$L__BB5_1215;
	bra.uni 	$L__BB5_1247;
$L__BB5_1215:
	ld.local.v2.u32 	{%r7012, %r1258}, [%rd2+4384];
	sub.s32 	%r7013, %r7012, %r1258;
	add.s32 	%r7014, %r7013, 256;
	sub.s32 	%r7015, 257, %r1252;
	min.u32 	%r7016, %r7014, %r7015;
	setp.eq.s32 	%p2556, %r7016, 0;
	@%p2556 bra 	$L__BB5_2376;
	and.b32  	%r7017, %r1257, 7;
	setp.eq.s32 	%p2557, %r7017, 0;
	selp.b32 	%r1262, %r1257, %r1256, %p2557;
	selp.b32 	%r8638, %r1256, %r1257, %p2557;
	and.b32  	%r7018, %r1262, 7;
	setp.ne.s32 	%p2558, %r7018, 0;
	@%p2558 bra 	$L__BB5_1217;
	bra.uni 	$L__BB5_1244;
$L__BB5_1217:
	cvt.u64.u32 	%rd2402, %r8638;
	shl.b64 	%rd2403, %rd2402, 32;
	cvt.u64.u32 	%rd2404, %r1262;
	or.b64  	%rd104, %rd2403, %rd2404;
	mul.wide.u32 	%rd2405, %r1262, 8;
	and.b32  	%r7053, %r8638, 7;
	cvt.u64.u32 	%rd2406, %r7053;
	mov.b64 	%rd2407, 56;
	cvt.u32.u64 	%r7054, %rd2407;
	cvt.u32.u64 	%r7055, %rd2405;
	and.b32  	%r7056, %r7055, %r7054;
	cvt.u32.u64 	%r7057, %rd2406;
	or.b32  	%r7058, %r7056, %r7057;
	mov.b64 	%rd2408, 9130730411292422402;
	shr.u64 	%rd2409, %rd2408, %r7058;
	mov.b64 	%rd2410, 1736168554312260608;
	shr.u64 	%rd2411, %rd2410, %r7058;
	mov.b64 	%rd2412, -506390041275138048;
	shr.u64 	%rd2413, %rd2412, %r7058;
	shl.b64 	%rd2414, %rd2413, 2;
	cvt.u32.u64 	%r7059, %rd2411;
	mov.b64 	%rd2415, 2;
	cvt.u32.u64 	%r7060, %rd2415;
	and.b32  	%r7061, %r7059, %r7060;
	cvt.u32.u64 	%r7062, %rd2409;
	mov.b64 	%rd2416, 1;
	cvt.u32.u64 	%r7063, %rd2416;
	and.b32  	%r7064, %r7062, %r7063;
	or.b32  	%r7065, %r7064, %r7061;
	cvt.u32.u64 	%r7066, %rd2414;
	mov.b64 	%rd2417, 4;
	cvt.u32.u64 	%r7067, %rd2417;
	and.b32  	%r7068, %r7066, %r7067;
	or.b32  	%r7069, %r7065, %r7068;
	mov.b16 	%rs151, 1;
	shl.b16 	%rs152, %rs151, %r7069;
	and.b16  	%rs153, %rs152, 29;
	setp.eq.s16 	%p2580, %rs153, 0;
	@%p2580 bra 	$L__BB5_2379;
	st.local.u32 	[%rd2+2328], %r1252;
	st.local.u64 	[%rd100+2336], %rd104;
	mov.pred 	%p3106, -1;
	bra.uni 	$L__BB5_2380;
$L__BB5_1219:
	setp.gt.s16 	%p1508, %rs5, 5;
	@%p1508 bra 	$L__BB5_2220;
	setp.eq.s16 	%p1510, %rs5, 4;
	@%p1510 bra 	$L__BB5_1221;
	bra.uni 	$L__BB5_1707;
$L__BB5_1221:
	ld.local.v2.u32 	{%r6734, %r1715}, [%rd2+4384];
	sub.s32 	%r6735, %r6734, %r1715;
	add.s32 	%r6736, %r6735, 256;
	sub.s32 	%r6737, 257, %r1252;
	min.u32 	%r6738, %r6736, %r6737;
	setp.lt.u32 	%p2448, %r6738, 2;
	@%p2448 bra 	$L__BB5_2376;
	shr.u32 	%r1716, %r1257, 3;
	shr.u32 	%r1717, %r1257, 16;
	setp.ne.s32 	%p2449, %r1717, %r8178;
	@%p2449 bra 	$L__BB5_1645;
	add.s32 	%r9066, %r9066, -1;
	sub.s32 	%r6745, %r1716, %r1251;
	shl.b32 	%r6746, %r6745, 3;
	mov.u32 	%r6747, shared_mem;
	add.s32 	%r6748, %r6747, %r6746;
	atom.shared.exch.b64 	%rd3226, [%r6748], 0;
	bra.uni 	$L__BB5_1648;
$L__BB5_1224:
	atom.global.exch.b32 	%r8635, [%rd105], -1;
$L__BB5_1225:
	setp.eq.s32 	%p2561, %r8635, -1;
	@%p2561 bra 	$L__BB5_1232;
	setp.ne.s32 	%p2562, %r1269, %r8178;
	@%p2562 bra 	$L__BB5_1228;
	add.s32 	%r9065, %r9065, -1;
	atom.shared.exch.b32 	%r7032, [%r1270], 0;
	bra.uni 	$L__BB5_1231;
$L__BB5_1228:
	mul.wide.u32 	%rd2393, %r1269, 4;
	add.s64 	%rd2394, %rd13, %rd2393;
	atom.global.add.u32 	%r7025, [%rd2394], -1;
	setp.ne.s32 	%p2563, %r7025, 1;
	@%p2563 bra 	$L__BB5_1230;
	atom.global.add.u32 	%r7026, [%rd14], 1;
	mul.hi.u32 	%r7027, %r7026, -2147450879;
	shr.u32 	%r7028, %r7027, 15;
	mul.lo.s32 	%r7029, %r7028, 65535;
	sub.s32 	%r7030, %r7026, %r7029;
	mul.wide.u32 	%rd2395, %r7030, 4;
	add.s64 	%rd2396, %rd10, %rd2395;
	st.global.u32 	[%rd2396], %r1269;
$L__BB5_1230:
	atom.global.exch.b32 	%r7031, [%rd105], 0;
$L__BB5_1231:
	and.b32  	%r7033, %r8635, 7;
	setp.eq.s32 	%p2564, %r7033, 0;
	mov.u32 	%r8638, %r8635;
	@%p2564 bra 	$L__BB5_1245;
$L__BB5_1232:
	shr.u32 	%r7034, %r8638, 2;
	and.b32  	%r7035, %r7034, 1;
	setp.eq.b32 	%p2565, %r7035, 1;
	and.b32  	%r7036, %r8638, 3;
	setp.eq.s32 	%p2566, %r7036, 0;
	or.pred  	%p2567, %p2565, %p2566;
	shr.u32 	%r1278, %r1262, 16;
	setp.ne.s32 	%p2568, %r1278, %r8178;
	shr.u32 	%r7037, %r8638, 16;
	setp.eq.s32 	%p2569, %r7037, %r8178;
	and.pred  	%p2570, %p2568, %p2569;
	and.pred  	%p2571, %p2567, %p2570;
	not.pred 	%p2572, %p2571;
	@%p2572 bra 	$L__BB5_1234;
	cvt.u64.u32 	%rd2421, %r8638;
	shl.b64 	%rd2422, %rd2421, 32;
	cvt.u64.u32 	%rd2423, %r1262;
	or.b64  	%rd2424, %rd2422, %rd2423;
	ld.local.u32 	%r7072, [%rd2+272];
	add.s32 	%r7073, %r7072, 1;
	st.local.u32 	[%rd2+272], %r7073;
	mul.wide.u32 	%rd2425, %r7072, 8;
	add.s64 	%rd2426, %rd2, %rd2425;
	st.local.u64 	[%rd2426+280], %rd2424;
	mov.pred 	%p3106, -1;
	bra.uni 	$L__BB5_2380;
$L__BB5_1234:
	shr.u32 	%r7038, %r1262, 3;
	setp.ne.s32 	%p2573, %r1278, %r8178;
	sub.s32 	%r7039, %r7038, %r1251;
	shl.b32 	%r7040, %r7039, 2;
	mov.u32 	%r7041, shared_mem;
	add.s32 	%r7042, %r7041, %r7040;
	add.s32 	%r1279, %r7042, 65536;
	mul.wide.u32 	%rd2397, %r7038, 4;
	add.s64 	%rd106, %rd12, %rd2397;
	@%p2573 bra 	$L__BB5_1236;
	atom.shared.exch.b32 	%r8639, [%r1279], %r8638;
	bra.uni 	$L__BB5_1237;
$L__BB5_1236:
	atom.global.exch.b32 	%r8639, [%rd106], %r8638;
$L__BB5_1237:
	setp.eq.s32 	%p2575, %r8639, -1;
	mov.pred 	%p3106, -1;
	@%p2575 bra 	$L__BB5_2380;
	setp.ne.s32 	%p2576, %r1278, %r8178;
	@%p2576 bra 	$L__BB5_1240;
	add.s32 	%r9065, %r9065, -1;
	atom.shared.exch.b32 	%r7050, [%r1279], 0;
	bra.uni 	$L__BB5_1243;
$L__BB5_1240:
	mul.wide.u32 	%rd2398, %r1278, 4;
	add.s64 	%rd2399, %rd13, %rd2398;
	atom.global.add.u32 	%r7043, [%rd2399], -1;
	setp.ne.s32 	%p2577, %r7043, 1;
	@%p2577 bra 	$L__BB5_1242;
	atom.global.add.u32 	%r7044, [%rd14], 1;
	mul.hi.u32 	%r7045, %r7044, -2147450879;
	shr.u32 	%r7046, %r7045, 15;
	mul.lo.s32 	%r7047, %r7046, 65535;
	sub.s32 	%r7048, %r7044, %r7047;
	mul.wide.u32 	%rd2400, %r7048, 4;
	add.s64 	%rd2401, %rd10, %rd2400;
	st.global.u32 	[%rd2401], %r1278;
$L__BB5_1242:
	atom.global.exch.b32 	%r7049, [%rd106], 0;
$L__BB5_1243:
	and.b32  	%r7051, %r8639, 7;
	setp.eq.s32 	%p2578, %r7051, 0;
	selp.b32 	%r1262, %r8639, %r8638, %p2578;
	selp.b32 	%r8638, %r8638, %r8639, %p2578;
	and.b32  	%r7052, %r1262, 7;
	setp.eq.s32 	%p2579, %r7052, 0;
	@%p2579 bra 	$L__BB5_1244;
	bra.uni 	$L__BB5_1217;
$L__BB5_1244:
	and.b32  	%r7019, %r8638, 7;
	setp.ne.s32 	%p2559, %r7019, 0;
	@%p2559 bra 	$L__BB5_1232;
$L__BB5_1245:
	shr.u32 	%r7020, %r8638, 3;
	shr.u32 	%r1269, %r8638, 16;
	setp.ne.s32 	%p2560, %r1269, %r8178;
	sub.s32 	%r7021, %r7020, %r1251;
	shl.b32 	%r7022, %r7021, 2;
	mov.u32 	%r7023, shared_mem;
	add.s32 	%r7024, %r7023, %r7022;
	add.s32 	%r1270, %r7024, 65536;
	mul.wide.u32 	%rd2392, %r7020, 4;
	add.s64 	%rd105, %rd12, %rd2392;
	@%p2560 bra 	$L__BB5_1224;
	atom.shared.exch.b32 	%r8635, [%r1270], -1;
	bra.uni 	$L__BB5_1225;
$L__BB5_1247:
	shr.u32 	%r7074, %r1257, 3;
	mul.wide.u32 	%rd2427, %r7074, 568;
	mov.u64 	%rd2428, BOOK;
	add.s64 	%rd2429, %rd2428, %rd2427;
	add.s64 	%rd107, %rd2429, 8;
	ld.global.u8 	%rs154, [%rd2429+40];
	setp.eq.s16 	%p2584, %rs154, 0;
	and.b32  	%r7075, %r1256, 7;
	setp.ne.s32 	%p2585, %r7075, 5;
	or.pred  	%p2586, %p2584, %p2585;
	@%p2586 bra 	$L__BB5_1308;
	ld.local.v2.u32 	{%r7595, %r1289}, [%rd2+4384];
	sub.s32 	%r7596, %r7595, %r1289;
	add.s32 	%r7597, %r7596, 256;
	sub.s32 	%r7598, 257, %r1252;
	min.u32 	%r7599, %r7597, %r7598;
	setp.lt.u32 	%p2912, %r7599, 2;
	@%p2912 bra 	$L__BB5_2376;
	shr.u32 	%r1290, %r1256, 3;
	shr.u32 	%r1291, %r1256, 16;
	setp.ne.s32 	%p2913, %r1291, %r8178;
	@%p2913 bra 	$L__BB5_1251;
	add.s32 	%r9066, %r9066, -1;
	sub.s32 	%r7606, %r1290, %r1251;
	shl.b32 	%r7607, %r7606, 3;
	mov.u32 	%r7608, shared_mem;
	add.s32 	%r7609, %r7608, %r7607;
	atom.shared.exch.b64 	%rd3224, [%r7609], 0;
	bra.uni 	$L__BB5_1254;
$L__BB5_1251:
	mul.wide.u32 	%rd2703, %r1291, 4;
	add.s64 	%rd2704, %rd13, %rd2703;
	atom.global.add.u32 	%r7600, [%rd2704], -1;
	setp.ne.s32 	%p2914, %r7600, 1;
	@%p2914 bra 	$L__BB5_1253;
	atom.global.add.u32 	%r7601, [%rd14], 1;
	mul.hi.u32 	%r7602, %r7601, -2147450879;
	shr.u32 	%r7603, %r7602, 15;
	mul.lo.s32 	%r7604, %r7603, 65535;
	sub.s32 	%r7605, %r7601, %r7604;
	mul.wide.u32 	%rd2705, %r7605, 4;
	add.s64 	%rd2706, %rd10, %rd2705;
	st.global.u32 	[%rd2706], %r1291;
$L__BB5_1253:
	mul.wide.u32 	%rd2707, %r1290, 8;
	add.s64 	%rd2708, %rd102, %rd2707;
	atom.global.exch.b64 	%rd3224, [%rd2708+134217736], 0;
$L__BB5_1254:
	cvt.u32.u64 	%r7610, %rd3224;
	{ .reg .b32 tmp; mov.b64 {tmp, %r1294}, %rd3224; }
	and.b32  	%r1295, %r1257, 7;
	setp.eq.s32 	%p2915, %r1295, 0;
	selp.b32 	%r1299, %r1257, %r7610, %p2915;
	selp.b32 	%r8655, %r7610, %r1257, %p2915;
	and.b32  	%r7611, %r1299, 7;
	setp.ne.s32 	%p2916, %r7611, 0;
	@%p2916 bra 	$L__BB5_1258;
$L__BB5_1255:
	and.b32  	%r7612, %r8655, 7;
	setp.ne.s32 	%p2917, %r7612, 0;
	@%p2917 bra 	$L__BB5_1268;
$L__BB5_1256:
	shr.u32 	%r7613, %r8655, 3;
	shr.u32 	%r1306, %r8655, 16;
	setp.ne.s32 	%p2918, %r1306, %r8178;
	sub.s32 	%r7614, %r7613, %r1251;
	shl.b32 	%r7615, %r7614, 2;
	mov.u32 	%r7616, shared_mem;
	add.s32 	%r7617, %r7616, %r7615;
	add.s32 	%r1307, %r7617, 65536;
	mul.wide.u32 	%rd2709, %r7613, 4;
	add.s64 	%rd112, %rd12, %rd2709;
	@%p2918 bra 	$L__BB5_1260;
	atom.shared.exch.b32 	%r8652, [%r1307], -1;
	bra.uni 	$L__BB5_1261;
$L__BB5_1258:
	cvt.u64.u32 	%rd2719, %r8655;
	shl.b64 	%rd2720, %rd2719, 32;
	cvt.u64.u32 	%rd2721, %r1299;
	or.b64  	%rd111, %rd2720, %rd2721;
	mul.wide.u32 	%rd2722, %r1299, 8;
	and.b32  	%r7646, %r8655, 7;
	cvt.u64.u32 	%rd2723, %r7646;
	mov.b64 	%rd2724, 56;
	cvt.u32.u64 	%r7647, %rd2724;
	cvt.u32.u64 	%r7648, %rd2722;
	and.b32  	%r7649, %r7648, %r7647;
	cvt.u32.u64 	%r7650, %rd2723;
	or.b32  	%r7651, %r7649, %r7650;
	mov.b64 	%rd2725, 9130730411292422402;
	shr.u64 	%rd2726, %rd2725, %r7651;
	mov.b64 	%rd2727, 1736168554312260608;
	shr.u64 	%rd2728, %rd2727, %r7651;
	mov.b64 	%rd2729, -506390041275138048;
	shr.u64 	%rd2730, %rd2729, %r7651;
	shl.b64 	%rd2731, %rd2730, 2;
	cvt.u32.u64 	%r7652, %rd2728;
	mov.b64 	%rd2732, 2;
	cvt.u32.u64 	%r7653, %rd2732;
	and.b32  	%r7654, %r7652, %r7653;
	cvt.u32.u64 	%r7655, %rd2726;
	mov.b64 	%rd2733, 1;
	cvt.u32.u64 	%r7656, %rd2733;
	and.b32  	%r7657, %r7655, %r7656;
	or.b32  	%r7658, %r7657, %r7654;
	cvt.u32.u64 	%r7659, %rd2731;
	mov.b64 	%rd2734, 4;
	cvt.u32.u64 	%r7660, %rd2734;
	and.b32  	%r7661, %r7659, %r7660;
	or.b32  	%r7662, %r7658, %r7661;
	mov.b16 	%rs161, 1;
	shl.b16 	%rs162, %rs161, %r7662;
	and.b16  	%rs163, %rs162, 29;
	setp.eq.s16 	%p2937, %rs163, 0;
	@%p2937 bra 	$L__BB5_1280;
	st.local.u32 	[%rd2+2328], %r1252;
	st.local.u64 	[%rd100+2336], %rd111;
	bra.uni 	$L__BB5_1281;
$L__BB5_1260:
	atom.global.exch.b32 	%r8652, [%rd112], -1;
$L__BB5_1261:
	setp.eq.s32 	%p2919, %r8652, -1;
	@%p2919 bra 	$L__BB5_1268;
	setp.ne.s32 	%p2920, %r1306, %r8178;
	@%p2920 bra 	$L__BB5_1264;
	add.s32 	%r9065, %r9065, -1;
	atom.shared.exch.b32 	%r7625, [%r1307], 0;
	bra.uni 	$L__BB5_1267;
$L__BB5_1264:
	mul.wide.u32 	%rd2710, %r1306, 4;
	add.s64 	%rd2711, %rd13, %rd2710;
	atom.global.add.u32 	%r7618, [%rd2711], -1;
	setp.ne.s32 	%p2921, %r7618, 1;
	@%p2921 bra 	$L__BB5_1266;
	atom.global.add.u32 	%r7619, [%rd14], 1;
	mul.hi.u32 	%r7620, %r7619, -2147450879;
	shr.u32 	%r7621, %r7620, 15;
	mul.lo.s32 	%r7622, %r7621, 65535;
	sub.s32 	%r7623, %r7619, %r7622;
	mul.wide.u32 	%rd2712, %r7623, 4;
	add.s64 	%rd2713, %rd10, %rd2712;
	st.global.u32 	[%rd2713], %r1306;
$L__BB5_1266:
	atom.global.exch.b32 	%r7624, [%rd112], 0;
$L__BB5_1267:
	and.b32  	%r7626, %r8652, 7;
	setp.eq.s32 	%p2922, %r7626, 0;
	mov.u32 	%r8655, %r8652;
	@%p2922 bra 	$L__BB5_1256;
$L__BB5_1268:
	shr.u32 	%r7627, %r8655, 2;
	and.b32  	%r7628, %r7627, 1;
	setp.eq.b32 	%p2923, %r7628, 1;
	and.b32  	%r7629, %r8655, 3;
	setp.eq.s32 	%p2924, %r7629, 0;
	or.pred  	%p2925, %p2923, %p2924;
	shr.u32 	%r1315, %r1299, 16;
	setp.ne.s32 	%p2926, %r1315, %r8178;
	shr.u32 	%r7630, %r8655, 16;
	setp.eq.s32 	%p2927, %r7630, %r8178;
	and.pred  	%p2928, %p2926, %p2927;
	and.pred  	%p2929, %p2925, %p2928;
	not.pred 	%p2930, %p2929;
	@%p2930 bra 	$L__BB5_1270;
	cvt.u64.u32 	%rd2738, %r8655;
	shl.b64 	%rd2739, %rd2738, 32;
	cvt.u64.u32 	%rd2740, %r1299;
	or.b64  	%rd2741, %rd2739, %rd2740;
	ld.local.u32 	%r7665, [%rd2+272];
	add.s32 	%r7666, %r7665, 1;
	st.local.u32 	[%rd2+272], %r7666;
	mul.wide.u32 	%rd2742, %r7665, 8;
	add.s64 	%rd2743, %rd2, %rd2742;
	st.local.u64 	[%rd2743+280], %rd2741;
	bra.uni 	$L__BB5_1281;
$L__BB5_1270:
	shr.u32 	%r7631, %r1299, 3;
	sub.s32 	%r7632, %r7631, %r1251;
	shl.b32 	%r7633, %r7632, 2;
	mov.u32 	%r7634, shared_mem;
	add.s32 	%r7635, %r7634, %r7633;
	add.s32 	%r1316, %r7635, 65536;
	mul.wide.u32 	%rd2714, %r7631, 4;
	add.s64 	%rd113, %rd12, %rd2714;
	@%p2926 bra 	$L__BB5_1272;
	atom.shared.exch.b32 	%r8656, [%r1316], %r8655;
	bra.uni 	$L__BB5_1273;
$L__BB5_1272:
	atom.global.exch.b32 	%r8656, [%rd113], %r8655;
$L__BB5_1273:
	setp.eq.s32 	%p2932, %r8656, -1;
	@%p2932 bra 	$L__BB5_1281;
	setp.ne.s32 	%p2933, %r1315, %r8178;
	@%p2933 bra 	$L__BB5_1276;
	add.s32 	%r9065, %r9065, -1;
	atom.shared.exch.b32 	%r7643, [%r1316], 0;
	bra.uni 	$L__BB5_1279;
$L__BB5_1276:
	mul.wide.u32 	%rd2715, %r1315, 4;
	add.s64 	%rd2716, %rd13, %rd2715;
	atom.global.add.u32 	%r7636, [%rd2716], -1;
	setp.ne.s32 	%p2934, %r7636, 1;
	@%p2934 bra 	$L__BB5_1278;
	atom.global.add.u32 	%r7637, [%rd14], 1;
	mul.hi.u32 	%r7638, %r7637, -2147450879;
	shr.u32 	%r7639, %r7638, 15;
	mul.lo.s32 	%r7640, %r7639, 65535;
	sub.s32 	%r7641, %r7637, %r7640;
	mul.wide.u32 	%rd2717, %r7641, 4;
	add.s64 	%rd2718, %rd10, %rd2717;
	st.global.u32 	[%rd2718], %r1315;
$L__BB5_1278:
	atom.global.exch.b32 	%r7642, [%rd113], 0;
$L__BB5_1279:
	and.b32  	%r7644, %r8656, 7;
	setp.eq.s32 	%p2935, %r7644, 0;
	selp.b32 	%r1299, %r8656, %r8655, %p2935;
	selp.b32 	%r8655, %r8655, %r8656, %p2935;
	and.b32  	%r7645, %r1299, 7;
	setp.eq.s32 	%p2936, %r7645, 0;
	@%p2936 bra 	$L__BB5_1255;
	bra.uni 	$L__BB5_1258;
$L__BB5_1280:
	add.s32 	%r7663, %r1289, 1;
	st.local.u32 	[%rd2+4388], %r7663;
	shl.b32 	%r7664, %r1289, 3;
	cvt.u64.u32 	%rd2735, %r7664;
	and.b64  	%rd2736, %rd2735, 2040;
	add.s64 	%rd2737, %rd2, %rd2736;
	st.local.u64 	[%rd2737+4392], %rd111;
$L__BB5_1281:
	setp.eq.s32 	%p2938, %r1295, 0;
	selp.b32 	%r1328, %r1257, %r1294, %p2938;
	selp.b32 	%r8670, %r1294, %r1257, %p2938;
	and.b32  	%r7667, %r1328, 7;
	setp.ne.s32 	%p2939, %r7667, 0;
	@%p2939 bra 	$L__BB5_1285;
$L__BB5_1282:
	and.b32  	%r7668, %r8670, 7;
	setp.ne.s32 	%p2940, %r7668, 0;
	@%p2940 bra 	$L__BB5_1296;
$L__BB5_1283:
	shr.u32 	%r7669, %r8670, 3;
	shr.u32 	%r1335, %r8670, 16;
	setp.ne.s32 	%p2941, %r1335, %r8178;
	sub.s32 	%r7670, %r7669, %r1251;
	shl.b32 	%r7671, %r7670, 2;
	mov.u32 	%r7672, shared_mem;
	add.s32 	%r7673, %r7672, %r7671;
	add.s32 	%r1336, %r7673, 65536;
	mul.wide.u32 	%rd2744, %r7669, 4;
	add.s64 	%rd115, %rd12, %rd2744;
	@%p2941 bra 	$L__BB5_1288;
	atom.shared.exch.b32 	%r8667, [%r1336], -1;
	bra.uni 	$L__BB5_1289;
$L__BB5_1285:
	cvt.u64.u32 	%rd2754, %r8670;
	shl.b64 	%rd2755, %rd2754, 32;
	cvt.u64.u32 	%rd2756, %r1328;
	or.b64  	%rd114, %rd2755, %rd2756;
	mul.wide.u32 	%rd2757, %r1328, 8;
	and.b32  	%r7702, %r8670, 7;
	cvt.u64.u32 	%rd2758, %r7702;
	mov.b64 	%rd2759, 56;
	cvt.u32.u64 	%r7703, %rd2759;
	cvt.u32.u64 	%r7704, %rd2757;
	and.b32  	%r7705, %r7704, %r7703;
	cvt.u32.u64 	%r7706, %rd2758;
	or.b32  	%r7707, %r7705, %r7706;
	mov.b64 	%rd2760, 9130730411292422402;
	shr.u64 	%rd2761, %rd2760, %r7707;
	mov.b64 	%rd2762, 1736168554312260608;
	shr.u64 	%rd2763, %rd2762, %r7707;
	mov.b64 	%rd2764, -506390041275138048;
	shr.u64 	%rd2765, %rd2764, %r7707;
	shl.b64 	%rd2766, %rd2765, 2;
	cvt.u32.u64 	%r7708, %rd2763;
	mov.b64 	%rd2767, 2;
	cvt.u32.u64 	%r7709, %rd2767;
	and.b32  	%r7710, %r7708, %r7709;
	cvt.u32.u64 	%r7711, %rd2761;
	mov.b64 	%rd2768, 1;
	cvt.u32.u64 	%r7712, %rd2768;
	and.b32  	%r7713, %r7711, %r7712;
	or.b32  	%r7714, %r7713, %r7710;
	cvt.u32.u64 	%r7715, %rd2766;
	mov.b64 	%rd2769, 4;
	cvt.u32.u64 	%r7716, %rd2769;
	and.b32  	%r7717, %r7715, %r7716;
	or.b32  	%r7718, %r7714, %r7717;
	mov.b16 	%rs164, 1;
	shl.b16 	%rs165, %rs164, %r7718;
	and.b16  	%rs166, %rs165, 29;
	setp.eq.s16 	%p2961, %rs166, 0;
	@%p2961 bra 	$L__BB5_1287;
	ld.local.u32 	%r7719, [%rd2+2328];
	add.s32 	%r7720, %r7719, 1;
	st.local.u32 	[%rd2+2328], %r7720;
	shl.b32 	%r7721, %r7719, 3;
	cvt.u64.u32 	%rd2770, %r7721;
	and.b64  	%rd2771, %rd2770, 2040;
	add.s64 	%rd2772, %rd2, %rd2771;
	st.local.u64 	[%rd2772+2336], %rd114;
	mov.pred 	%p3106, 0;
	bra.uni 	$L__BB5_2380;
$L__BB5_1287:
	ld.local.u32 	%r7722, [%rd2+4388];
	add.s32 	%r7723, %r7722, 1;
	st.local.u32 	[%rd2+4388], %r7723;
	shl.b32 	%r7724, %r7722, 3;
	cvt.u64.u32 	%rd2773, %r7724;
	and.b64  	%rd2774, %rd2773, 2040;
	add.s64 	%rd2775, %rd2, %rd2774;
	st.local.u64 	[%rd2775+4392], %rd114;
	mov.pred 	%p3106, 0;
	bra.uni 	$L__BB5_2380;
$L__BB5_1288:
	atom.global.exch.b32 	%r8667, [%rd115], -1;
$L__BB5_1289:
	setp.eq.s32 	%p2942, %r8667, -1;
	@%p2942 bra 	$L__BB5_1296;
	setp.ne.s32 	%p2943, %r1335, %r8178;
	@%p2943 bra 	$L__BB5_1292;
	add.s32 	%r9065, %r9065, -1;
	atom.shared.exch.b32 	%r7681, [%r1336], 0;
	bra.uni 	$L__BB5_1295;
$L__BB5_1292:
	mul.wide.u32 	%rd2745, %r1335, 4;
	add.s64 	%rd2746, %rd13, %rd2745;
	atom.global.add.u32 	%r7674, [%rd2746], -1;
	setp.ne.s32 	%p2944, %r7674, 1;
	@%p2944 bra 	$L__BB5_1294;
	atom.global.add.u32 	%r7675, [%rd14], 1;
	mul.hi.u32 	%r7676, %r7675, -2147450879;
	shr.u32 	%r7677, %r7676, 15;
	mul.lo.s32 	%r7678, %r7677, 65535;
	sub.s32 	%r7679, %r7675, %r7678;
	mul.wide.u32 	%rd2747, %r7679, 4;
	add.s64 	%rd2748, %rd10, %rd2747;
	st.global.u32 	[%rd2748], %r1335;
$L__BB5_1294:
	atom.global.exch.b32 	%r7680, [%rd115], 0;
$L__BB5_1295:
	and.b32  	%r7682, %r8667, 7;
	setp.eq.s32 	%p2945, %r7682, 0;
	mov.u32 	%r8670, %r8667;
	@%p2945 bra 	$L__BB5_1283;
$L__BB5_1296:
	shr.u32 	%r7683, %r8670, 2;
	and.b32  	%r7684, %r7683, 1;
	setp.eq.b32 	%p2946, %r7684, 1;
	and.b32  	%r7685, %r8670, 3;
	setp.eq.s32 	%p2947, %r7685, 0;
	or.pred  	%p2948, %p2946, %p2947;
	shr.u32 	%r1344, %r1328, 16;
	setp.ne.s32 	%p2949, %r1344, %r8178;
	shr.u32 	%r7686, %r8670, 16;
	setp.eq.s32 	%p2950, %r7686, %r8178;
	and.pred  	%p2951, %p2949, %p2950;
	and.pred  	%p2952, %p2948, %p2951;
	not.pred 	%p2953, %p2952;
	@%p2953 bra 	$L__BB5_1298;
	cvt.u64.u32 	%rd2776, %r8670;
	shl.b64 	%rd2777, %rd2776, 32;
	cvt.u64.u32 	%rd2778, %r1328;
	or.b64  	%rd2779, %rd2777, %rd2778;
	ld.local.u32 	%r7725, [%rd2+272];
	add.s32 	%r7726, %r7725, 1;
	st.local.u32 	[%rd2+272], %r7726;
	mul.wide.u32 	%rd2780, %r7725, 8;
	add.s64 	%rd2781, %rd2, %rd2780;
	st.local.u64 	[%rd2781+280], %rd2779;
	mov.pred 	%p3106, 0;
	bra.uni 	$L__BB5_2380;
$L__BB5_1298:
	shr.u32 	%r7687, %r1328, 3;
	setp.ne.s32 	%p2954, %r1344, %r8178;
	sub.s32 	%r7688, %r7687, %r1251;
	shl.b32 	%r7689, %r7688, 2;
	mov.u32 	%r7690, shared_mem;
	add.s32 	%r7691, %r7690, %r7689;
	add.s32 	%r1345, %r7691, 65536;
	mul.wide.u32 	%rd2749, %r7687, 4;
	add.s64 	%rd116, %rd12, %rd2749;
	@%p2954 bra 	$L__BB5_1300;
	atom.shared.exch.b32 	%r8671, [%r1345], %r8670;
	bra.uni 	$L__BB5_1301;
$L__BB5_1300:
	atom.global.exch.b32 	%r8671, [%rd116], %r8670;
$L__BB5_1301:
	setp.eq.s32 	%p2956, %r8671, -1;
	mov.pred 	%p3106, 0;
	@%p2956 bra 	$L__BB5_2380;
	setp.ne.s32 	%p2957, %r1344, %r8178;
	@%p2957 bra 	$L__BB5_1304;
	add.s32 	%r9065, %r9065, -1;
	atom.shared.exch.b32 	%r7699, [%r1345], 0;
	bra.uni 	$L__BB5_1307;
$L__BB5_1304:
	mul.wide.u32 	%rd2750, %r1344, 4;
	add.s64 	%rd2751, %rd13, %rd2750;
	atom.global.add.u32 	%r7692, [%rd2751], -1;
	setp.ne.s32 	%p2958, %r7692, 1;
	@%p2958 bra 	$L__BB5_1306;
	atom.global.add.u32 	%r7693, [%rd14], 1;
	mul.hi.u32 	%r7694, %r7693, -2147450879;
	shr.u32 	%r7695, %r7694, 15;
	mul.lo.s32 	%r7696, %r7695, 65535;
	sub.s32 	%r7697, %r7693, %r7696;
	mul.wide.u32 	%rd2752, %r7697, 4;
	add.s64 	%rd2753, %rd10, %rd2752;
	st.global.u32 	[%rd2753], %r1344;
$L__BB5_1306:
	atom.global.exch.b32 	%r7698, [%rd116], 0;
$L__BB5_1307:
	and.b32  	%r7700, %r8671, 7;
	setp.eq.s32 	%p2959, %r7700, 0;
	selp.b32 	%r1328, %r8671, %r8670, %p2959;
	selp.b32 	%r8670, %r8670, %r8671, %p2959;
	and.b32  	%r7701, %r1328, 7;
	setp.eq.s32 	%p2960, %r7701, 0;
	@%p2960 bra 	$L__BB5_1282;
	bra.uni 	$L__BB5_1285;
$L__BB5_1308:
	ld.global.u32 	%r1353, [%rd107+36];
	ld.global.v2.u32 	{%r1354, %r1355}, [%rd107+40];
	ld.local.v2.u32 	{%r7077, %r7078}, [%rd2+4384];
	sub.s32 	%r7079, %r7077, %r7078;
	add.s32 	%r7080, %r7079, 256;
	sub.s32 	%r7081, 257, %r1252;
	min.u32 	%r1356, %r7080, %r7081;
	and.b32  	%r1357, %r1354, 255;
	ld.local.u32 	%r1358, [%rd2+4];
	setp.eq.s32 	%p2587, %r1357, 0;
	mov.b32 	%r8705, 0;
	mov.u32 	%r8704, %r1358;
	@%p2587 bra 	$L__BB5_1404;
	shl.b32 	%r7083, %r1358, 3;
	mov.u32 	%r7084, shared_mem;
	add.s32 	%r7085, %r7084, %r7083;
	ld.shared.u64 	%rd2430, [%r7085];
	setp.ne.s64 	%p2588, %rd2430, 0;
	setp.eq.s32 	%p2589, %r1358, 0;
	or.pred  	%p2590, %p2589, %p2588;
	mov.b32 	%r8673, 0;
	@%p2590 bra 	$L__BB5_1311;
	add.s32 	%r7087, %r1358, %r1251;
	st.local.u32 	[%rd2+16], %r7087;
	mov.b32 	%r8673, 1;
$L__BB5_1311:
	add.s32 	%r7089, %r1358, 256;
	and.b32  	%r8704, %r7089, 8191;
	setp.ge.u32 	%p2591, %r8673, %r1357;
	mov.b32 	%r8705, 1;
	@%p2591 bra 	$L__BB5_1404;
	shl.b32 	%r7090, %r8704, 3;
	add.s32 	%r7092, %r7084, %r7090;
	ld.shared.u64 	%rd2431, [%r7092];
	setp.ne.s64 	%p2592, %rd2431, 0;
	and.b32  	%r1361, %r1358, 8191;
	setp.eq.s32 	%p2593, %r1361, 7936;
	or.pred  	%p2594, %p2593, %p2592;
	mov.u32 	%r8705, %r8673;
	@%p2594 bra 	$L__BB5_1314;
	add.s32 	%r7093, %r8704, %r1251;
	add.s32 	%r8705, %r8673, 1;
	mul.wide.u32 	%rd2432, %r8673, 4;
	add.s64 	%rd2433, %rd2, %rd2432;
	st.local.u32 	[%rd2433+16], %r7093;
$L__BB5_1314:
	add.s32 	%r7094, %r1358, 512;
	and.b32  	%r8704, %r7094, 8191;
	setp.ge.u32 	%p2595, %r8705, %r1357;
	@%p2595 bra 	$L__BB5_1404;
	shl.b32 	%r7095, %r8704, 3;
	add.s32 	%r7097, %r7084, %r7095;
	ld.shared.u64 	%rd2434, [%r7097];
	setp.ne.s64 	%p2596, %rd2434, 0;
	setp.eq.s32 	%p2597, %r1361, 7680;
	or.pred  	%p2598, %p2597, %p2596;
	@%p2598 bra 	$L__BB5_1317;
	add.s32 	%r7098, %r8704, %r1251;
	add.s32 	%r1365, %r8705, 1;
	mul.wide.u32 	%rd2435, %r8705, 4;
	add.s64 	%rd2436, %rd2, %rd2435;
	st.local.u32 	[%rd2436+16], %r7098;
	mov.u32 	%r8705, %r1365;
$L__BB5_1317:
	add.s32 	%r7099, %r1358, 768;
	and.b32  	%r8704, %r7099, 8191;
	setp.ge.u32 	%p2599, %r8705, %r1357;
	@%p2599 bra 	$L__BB5_1404;
	shl.b32 	%r7100, %r8704, 3;
	add.s32 	%r7102, %r7084, %r7100;
	ld.shared.u64 	%rd2437, [%r7102];
	setp.ne.s64 	%p2600, %rd2437, 0;
	setp.eq.s32 	%p2601, %r1361, 7424;
	or.pred  	%p2602, %p2601, %p2600;
	@%p2602 bra 	$L__BB5_1320;
	add.s32 	%r7103, %r8704, %r1251;
	add.s32 	%r1368, %r8705, 1;
	mul.wide.u32 	%rd2438, %r8705, 4;
	add.s64 	%rd2439, %rd2, %rd2438;
	st.local.u32 	[%rd2439+16], %r7103;
	mov.u32 	%r8705, %r1368;
$L__BB5_1320:
	add.s32 	%r7104, %r1358, 1024;
	and.b32  	%r8704, %r7104, 8191;
	setp.ge.u32 	%p2603, %r8705, %r1357;
	@%p2603 bra 	$L__BB5_1404;
	shl.b32 	%r7105, %r8704, 3;
	add.s32 	%r7107, %r7084, %r7105;
	ld.shared.u64 	%rd2440, [%r7107];
	setp.ne.s64 	%p2604, %rd2440, 0;
	setp.eq.s32 	%p2605, %r1361, 7168;
	or.pred  	%p2606, %p2605, %p2604;
	@%p2606 bra 	$L__BB5_1323;
	add.s32 	%r7108, %r8704, %r1251;
	add.s32 	%r1371, %r8705, 1;
	mul.wide.u32 	%rd2441, %r8705, 4;
	add.s64 	%rd2442, %rd2, %rd2441;
	st.local.u32 	[%rd2442+16], %r7108;
	mov.u32 	%r8705, %r1371;
$L__BB5_1323:
	add.s32 	%r7109, %r1358, 1280;
	and.b32  	%r8704, %r7109, 8191;
	setp.ge.u32 	%p2607, %r8705, %r1357;
	@%p2607 bra 	$L__BB5_1404;
	shl.b32 	%r7110, %r8704, 3;
	add.s32 	%r7112, %r7084, %r7110;
	ld.shared.u64 	%rd2443, [%r7112];
	setp.ne.s64 	%p2608, %rd2443, 0;
	setp.eq.s32 	%p2609, %r1361, 6912;
	or.pred  	%p2610, %p2609, %p2608;
	@%p2610 bra 	$L__BB5_1326;
	add.s32 	%r7113, %r8704, %r1251;
	add.s32 	%r1374, %r8705, 1;
	mul.wide.u32 	%rd2444, %r8705, 4;
	add.s64 	%rd2445, %rd2, %rd2444;
	st.local.u32 	[%rd2445+16], %r7113;
	mov.u32 	%r8705, %r1374;
$L__BB5_1326:
	add.s32 	%r7114, %r1358, 1536;
	and.b32  	%r8704, %r7114, 8191;
	setp.ge.u32 	%p2611, %r8705, %r1357;
	@%p2611 bra 	$L__BB5_1404;
	shl.b32 	%r7115, %r8704, 3;
	add.s32 	%r7117, %r7084, %r7115;
	ld.shared.u64 	%rd2446, [%r7117];
	setp.ne.s64 	%p2612, %rd2446, 0;
	setp.eq.s32 	%p2613, %r1361, 6656;
	or.pred  	%p2614, %p2613, %p2612;
	@%p2614 bra 	$L__BB5_1329;
	add.s32 	%r7118, %r8704, %r1251;
	add.s32 	%r1377, %r8705, 1;
	mul.wide.u32 	%rd2447, %r8705, 4;
	add.s64 	%rd2448, %rd2, %rd2447;
	st.local.u32 	[%rd2448+16], %r7118;
	mov.u32 	%r8705, %r1377;
$L__BB5_1329:
	add.s32 	%r7119, %r1358, 1792;
	and.b32  	%r8704, %r7119, 8191;
	setp.ge.u32 	%p2615, %r8705, %r1357;
	@%p2615 bra 	$L__BB5_1404;
	shl.b32 	%r7120, %r8704, 3;
	add.s32 	%r7122, %r7084, %r7120;
	ld.shared.u64 	%rd2449, [%r7122];
	setp.ne.s64 	%p2616, %rd2449, 0;
	setp.eq.s32 	%p2617, %r1361, 6400;
	or.pred  	%p2618, %p2617, %p2616;
	@%p2618 bra 	$L__BB5_1332;
	add.s32 	%r7123, %r8704, %r1251;
	add.s32 	%r1380, %r8705, 1;
	mul.wide.u32 	%rd2450, %r8705, 4;
	add.s64 	%rd2451, %rd2, %rd2450;
	st.local.u32 	[%rd2451+16], %r7123;
	mov.u32 	%r8705, %r1380;
$L__BB5_1332:
	add.s32 	%r7124, %r1358, 2048;
	and.b32  	%r8704, %r7124, 8191;
	setp.ge.u32 	%p2619, %r8705, %r1357;
	@%p2619 bra 	$L__BB5_1404;
	shl.b32 	%r7125, %r8704, 3;
	add.s32 	%r7127, %r7084, %r7125;
	ld.shared.u64 	%rd2452, [%r7127];
	setp.ne.s64 	%p2620, %rd2452, 0;
	setp.eq.s32 	%p2621, %r1361, 6144;
	or.pred  	%p2622, %p2621, %p2620;
	@%p2622 bra 	$L__BB5_1335;
	add.s32 	%r7128, %r8704, %r1251;
	add.s32 	%r1383, %r8705, 1;
	mul.wide.u32 	%rd2453, %r8705, 4;
	add.s64 	%rd2454, %rd2, %rd2453;
	st.local.u32 	[%rd2454+16], %r7128;
	mov.u32 	%r8705, %r1383;
$L__BB5_1335:
	add.s32 	%r7129, %r1358, 2304;
	and.b32  	%r8704, %r7129, 8191;
	setp.ge.u32 	%p2623, %r8705, %r1357;
	@%p2623 bra 	$L__BB5_1404;
	shl.b32 	%r7130, %r8704, 3;
	add.s32 	%r7132, %r7084, %r7130;
	ld.shared.u64 	%rd2455, [%r7132];
	setp.ne.s64 	%p2624, %rd2455, 0;
	setp.eq.s32 	%p2625, %r1361, 5888;
	or.pred  	%p2626, %p2625, %p2624;
	@%p2626 bra 	$L__BB5_1338;
	add.s32 	%r7133, %r8704, %r1251;
	add.s32 	%r1386, %r8705, 1;
	mul.wide.u32 	%rd2456, %r8705, 4;
	add.s64 	%rd2457, %rd2, %rd2456;
	st.local.u32 	[%rd2457+16], %r7133;
	mov.u32 	%r8705, %r1386;
$L__BB5_1338:
	add.s32 	%r7134, %r1358, 2560;
	and.b32  	%r8704, %r7134, 8191;
	setp.ge.u32 	%p2627, %r8705, %r1357;
	@%p2627 bra 	$L__BB5_1404;
	shl.b32 	%r7135, %r8704, 3;
	add.s32 	%r7137, %r7084, %r7135;
	ld.shared.u64 	%rd2458, [%r7137];
	setp.ne.s64 	%p2628, %rd2458, 0;
	setp.eq.s32 	%p2629, %r1361, 5632;
	or.pred  	%p2630, %p2629, %p2628;
	@%p2630 bra 	$L__BB5_1341;
	add.s32 	%r7138, %r8704, %r1251;
	add.s32 	%r1389, %r8705, 1;
	mul.wide.u32 	%rd2459, %r8705, 4;
	add.s64 	%rd2460, %rd2, %rd2459;
	st.local.u32 	[%rd2460+16], %r7138;
	mov.u32 	%r8705, %r1389;
$L__BB5_1341:
	add.s32 	%r7139, %r1358, 2816;
	and.b32  	%r8704, %r7139, 8191;
	setp.ge.u32 	%p2631, %r8705, %r1357;
	@%p2631 bra 	$L__BB5_1404;
	shl.b32 	%r7140, %r8704, 3;
	add.s32 	%r7142, %r7084, %r7140;
	ld.shared.u64 	%rd2461, [%r7142];
	setp.ne.s64 	%p2632, %rd2461, 0;
	setp.eq.s32 	%p2633, %r1361, 5376;
	or.pred  	%p2634, %p2633, %p2632;
	@%p2634 bra 	$L__BB5_1344;
	add.s32 	%r7143, %r8704, %r1251;
	add.s32 	%r1392, %r8705, 1;
	mul.wide.u32 	%rd2462, %r8705, 4;
	add.s64 	%rd2463, %rd2, %rd2462;
	st.local.u32 	[%rd2463+16], %r7143;
	mov.u32 	%r8705, %r1392;
$L__BB5_1344:
	add.s32 	%r7144, %r1358, 3072;
	and.b32  	%r8704, %r7144, 8191;
	setp.ge.u32 	%p2635, %r8705, %r1357;
	@%p2635 bra 	$L__BB5_1404;
	shl.b32 	%r7145, %r8704, 3;
	add.s32 	%r7147, %r7084, %r7145;
	ld.shared.u64 	%rd2464, [%r7147];
	setp.ne.s64 	%p2636, %rd2464, 0;
	setp.eq.s32 	%p2637, %r1361, 5120;
	or.pred  	%p2638, %p2637, %p2636;
	@%p2638 bra 	$L__BB5_1347;
	add.s32 	%r7148, %r8704, %r1251;
	add.s32 	%r1395, %r8705, 1;
	mul.wide.u32 	%rd2465, %r8705, 4;
	add.s64 	%rd2466, %rd2, %rd2465;
	st.local.u32 	[%rd2466+16], %r7148;
	mov.u32 	%r8705, %r1395;
$L__BB5_1347:
	add.s32 	%r7149, %r1358, 3328;
	and.b32  	%r8704, %r7149, 8191;
	setp.ge.u32 	%p2639, %r8705, %r1357;
	@%p2639 bra 	$L__BB5_1404;
	shl.b32 	%r7150, %r8704, 3;
	add.s32 	%r7152, %r7084, %r7150;
	ld.shared.u64 	%rd2467, [%r7152];
	setp.ne.s64 	%p2640, %rd2467, 0;
	setp.eq.s32 	%p2641, %r1361, 4864;
	or.pred  	%p2642, %p2641, %p2640;
	@%p2642 bra 	$L__BB5_1350;
	add.s32 	%r7153, %r8704, %r1251;
	add.s32 	%r1398, %r8705, 1;
	mul.wide.u32 	%rd2468, %r8705, 4;
	add.s64 	%rd2469, %rd2, %rd2468;
	st.local.u32 	[%rd2469+16], %r7153;
	mov.u32 	%r8705, %r1398;
$L__BB5_1350:
	add.s32 	%r7154, %r1358, 3584;
	and.b32  	%r8704, %r7154, 8191;
	setp.ge.u32 	%p2643, %r8705, %r1357;
	@%p2643 bra 	$L__BB5_1404;
	shl.b32 	%r7155, %r8704, 3;
	add.s32 	%r7157, %r7084, %r7155;
	ld.shared.u64 	%rd2470, [%r7157];
	setp.ne.s64 	%p2644, %rd2470, 0;
	setp.eq.s32 	%p2645, %r1361, 4608;
	or.pred  	%p2646, %p2645, %p2644;
	@%p2646 bra 	$L__BB5_1353;
	add.s32 	%r7158, %r8704, %r1251;
	add.s32 	%r1401, %r8705, 1;
	mul.wide.u32 	%rd2471, %r8705, 4;
	add.s64 	%rd2472, %rd2, %rd2471;
	st.local.u32 	[%rd2472+16], %r7158;
	mov.u32 	%r8705, %r1401;
$L__BB5_1353:
	add.s32 	%r7159, %r1358, 3840;
	and.b32  	%r8704, %r7159, 8191;
	setp.ge.u32 	%p2647, %r8705, %r1357;
	@%p2647 bra 	$L__BB5_1404;
	shl.b32 	%r7160, %r8704, 3;
	add.s32 	%r7162, %r7084, %r7160;
	ld.shared.u64 	%rd2473, [%r7162];
	setp.ne.s64 	%p2648, %rd2473, 0;
	setp.eq.s32 	%p2649, %r1361, 4352;
	or.pred  	%p2650, %p2649, %p2648;
	@%p2650 bra 	$L__BB5_1356;
	add.s32 	%r7163, %r8704, %r1251;
	add.s32 	%r1404, %r8705, 1;
	mul.wide.u32 	%rd2474, %r8705, 4;
	add.s64 	%rd2475, %rd2, %rd2474;
	st.local.u32 	[%rd2475+16], %r7163;
	mov.u32 	%r8705, %r1404;
$L__BB5_1356:
	xor.b32  	%r1406, %r1361, 4096;
	setp.ge.u32 	%p2651, %r8705, %r1357;
	mov.u32 	%r8704, %r1406;
	@%p2651 bra 	$L__BB5_1404;
	shl.b32 	%r7164, %r1406, 3;
	add.s32 	%r7166, %r7084, %r7164;
	ld.shared.u64 	%rd2476, [%r7166];
	setp.ne.s64 	%p2652, %rd2476, 0;
	setp.eq.s32 	%p2653, %r1361, 4096;
	or.pred  	%p2654, %p2653, %p2652;
	@%p2654 bra 	$L__BB5_1359;
	add.s32 	%r7167, %r1406, %r1251;
	add.s32 	%r1407, %r8705, 1;
	mul.wide.u32 	%rd2477, %r8705, 4;
	add.s64 	%rd2478, %rd2, %rd2477;
	st.local.u32 	[%rd2478+16], %r7167;
	mov.u32 	%r8705, %r1407;
$L__BB5_1359:
	add.s32 	%r7168, %r1406, 256;
	and.b32  	%r8704, %r7168, 8191;
	setp.ge.u32 	%p2655, %r8705, %r1357;
	@%p2655 bra 	$L__BB5_1404;
	shl.b32 	%r7169, %r8704, 3;
	add.s32 	%r7171, %r7084, %r7169;
	ld.shared.u64 	%rd2479, [%r7171];
	setp.ne.s64 	%p2656, %rd2479, 0;
	setp.eq.s32 	%p2657, %r1361, 3840;
	or.pred  	%p2658, %p2657, %p2656;
	@%p2658 bra 	$L__BB5_1362;
	add.s32 	%r7172, %r8704, %r1251;
	add.s32 	%r1410, %r8705, 1;
	mul.wide.u32 	%rd2480, %r8705, 4;
	add.s64 	%rd2481, %rd2, %rd2480;
	st.local.u32 	[%rd2481+16], %r7172;
	mov.u32 	%r8705, %r1410;
$L__BB5_1362:
	add.s32 	%r7173, %r1406, 512;
	and.b32  	%r8704, %r7173, 8191;
	setp.ge.u32 	%p2659, %r8705, %r1357;
	@%p2659 bra 	$L__BB5_1404;
	shl.b32 	%r7174, %r8704, 3;
	add.s32 	%r7176, %r7084, %r7174;
	ld.shared.u64 	%rd2482, [%r7176];
	setp.ne.s64 	%p2660, %rd2482, 0;
	setp.eq.s32 	%p2661, %r1361, 3584;
	or.pred  	%p2662, %p2661, %p2660;
	@%p2662 bra 	$L__BB5_1365;
	add.s32 	%r7177, %r8704, %r1251;
	add.s32 	%r1413, %r8705, 1;
	mul.wide.u32 	%rd2483, %r8705, 4;
	add.s64 	%rd2484, %rd2, %rd2483;
	st.local.u32 	[%rd2484+16], %r7177;
	mov.u32 	%r8705, %r1413;
$L__BB5_1365:
	add.s32 	%r7178, %r1406, 768;
	and.b32  	%r8704, %r7178, 8191;
	setp.ge.u32 	%p2663, %r8705, %r1357;
	@%p2663 bra 	$L__BB5_1404;
	shl.b32 	%r7179, %r8704, 3;
	add.s32 	%r7181, %r7084, %r7179;
	ld.shared.u64 	%rd2485, [%r7181];
	setp.ne.s64 	%p2664, %rd2485, 0;
	setp.eq.s32 	%p2665, %r1361, 3328;
	or.pred  	%p2666, %p2665, %p2664;
	@%p2666 bra 	$L__BB5_1368;
	add.s32 	%r7182, %r8704, %r1251;
	add.s32 	%r1416, %r8705, 1;
	mul.wide.u32 	%rd2486, %r8705, 4;
	add.s64 	%rd2487, %rd2, %rd2486;
	st.local.u32 	[%rd2487+16], %r7182;
	mov.u32 	%r8705, %r1416;
$L__BB5_1368:
	add.s32 	%r7183, %r1406, 1024;
	and.b32  	%r8704, %r7183, 8191;
	setp.ge.u32 	%p2667, %r8705, %r1357;
	@%p2667 bra 	$L__BB5_1404;
	shl.b32 	%r7184, %r8704, 3;
	add.s32 	%r7186, %r7084, %r7184;
	ld.shared.u64 	%rd2488, [%r7186];
	setp.ne.s64 	%p2668, %rd2488, 0;
	setp.eq.s32 	%p2669, %r1361, 3072;
	or.pred  	%p2670, %p2669, %p2668;
	@%p2670 bra 	$L__BB5_1371;
	add.s32 	%r7187, %r8704, %r1251;
	add.s32 	%r1419, %r8705, 1;
	mul.wide.u32 	%rd2489, %r8705, 4;
	add.s64 	%rd2490, %rd2, %rd2489;
	st.local.u32 	[%rd2490+16], %r7187;
	mov.u32 	%r8705, %r1419;
$L__BB5_1371:
	add.s32 	%r7188, %r1406, 1280;
	and.b32  	%r8704, %r7188, 8191;
	setp.ge.u32 	%p2671, %r8705, %r1357;
	@%p2671 bra 	$L__BB5_1404;
	shl.b32 	%r7189, %r8704, 3;
	add.s32 	%r7191, %r7084, %r7189;
	ld.shared.u64 	%rd2491, [%r7191];
	setp.ne.s64 	%p2672, %rd2491, 0;
	setp.eq.s32 	%p2673, %r1361, 2816;
	or.pred  	%p2674, %p2673, %p2672;
	@%p2674 bra 	$L__BB5_1374;
	add.s32 	%r7192, %r8704, %r1251;
	add.s32 	%r1422, %r8705, 1;
	mul.wide.u32 	%rd2492, %r8705, 4;
	add.s64 	%rd2493, %rd2, %rd2492;
	st.local.u32 	[%rd2493+16], %r7192;
	mov.u32 	%r8705, %r1422;
$L__BB5_1374:
	add.s32 	%r7193, %r1406, 1536;
	and.b32  	%r8704, %r7193, 8191;
	setp.ge.u32 	%p2675, %r8705, %r1357;
	@%p2675 bra 	$L__BB5_1404;
	shl.b32 	%r7194, %r8704, 3;
	add.s32 	%r7196, %r7084, %r7194;
	ld.shared.u64 	%rd2494, [%r7196];
	setp.ne.s64 	%p2676, %rd2494, 0;
	setp.eq.s32 	%p2677, %r1361, 2560;
	or.pred  	%p2678, %p2677, %p2676;
	@%p2678 bra 	$L__BB5_1377;
	add.s32 	%r7197, %r8704, %r1251;
	add.s32 	%r1425, %r8705, 1;
	mul.wide.u32 	%rd2495, %r8705, 4;
	add.s64 	%rd2496, %rd2, %rd2495;
	st.local.u32 	[%rd2496+16], %r7197;
	mov.u32 	%r8705, %r1425;
$L__BB5_1377:
	add.s32 	%r7198, %r1406, 1792;
	and.b32  	%r8704, %r7198, 8191;
	setp.ge.u32 	%p2679, %r8705, %r1357;
	@%p2679 bra 	$L__BB5_1404;
	shl.b32 	%r7199, %r8704, 3;
	add.s32 	%r7201, %r7084, %r7199;
	ld.shared.u64 	%rd2497, [%r7201];
	setp.ne.s64 	%p2680, %rd2497, 0;
	setp.eq.s32 	%p2681, %r1361, 2304;
	or.pred  	%p2682, %p2681, %p2680;
	@%p2682 bra 	$L__BB5_1380;
	add.s32 	%r7202, %r8704, %r1251;
	add.s32 	%r1428, %r8705, 1;
	mul.wide.u32 	%rd2498, %r8705, 4;
	add.s64 	%rd2499, %rd2, %rd2498;
	st.local.u32 	[%rd2499+16], %r7202;
	mov.u32 	%r8705, %r1428;
$L__BB5_1380:
	add.s32 	%r7203, %r1406, 2048;
	and.b32  	%r8704, %r7203, 8191;
	setp.ge.u32 	%p2683, %r8705, %r1357;
	@%p2683 bra 	$L__BB5_1404;
	shl.b32 	%r7204, %r8704, 3;
	add.s32 	%r7206, %r7084, %r7204;
	ld.shared.u64 	%rd2500, [%r7206];
	setp.ne.s64 	%p2684, %rd2500, 0;
	setp.eq.s32 	%p2685, %r1361, 2048;
	or.pred  	%p2686, %p2685, %p2684;
	@%p2686 bra 	$L__BB5_1383;
	add.s32 	%r7207, %r8704, %r1251;
	add.s32 	%r1431, %r8705, 1;
	mul.wide.u32 	%rd2501, %r8705, 4;
	add.s64 	%rd2502, %rd2, %rd2501;
	st.local.u32 	[%rd2502+16], %r7207;
	mov.u32 	%r8705, %r1431;
$L__BB5_1383:
	add.s32 	%r7208, %r1406, 2304;
	and.b32  	%r8704, %r7208, 8191;
	setp.ge.u32 	%p2687, %r8705, %r1357;
	@%p2687 bra 	$L__BB5_1404;
	shl.b32 	%r7209, %r8704, 3;
	add.s32 	%r7211, %r7084, %r7209;
	ld.shared.u64 	%rd2503, [%r7211];
	setp.ne.s64 	%p2688, %rd2503, 0;
	setp.eq.s32 	%p2689, %r1361, 1792;
	or.pred  	%p2690, %p2689, %p2688;
	@%p2690 bra 	$L__BB5_1386;
	add.s32 	%r7212, %r8704, %r1251;
	add.s32 	%r1434, %r8705, 1;
	mul.wide.u32 	%rd2504, %r8705, 4;
	add.s64 	%rd2505, %rd2, %rd2504;
	st.local.u32 	[%rd2505+16], %r7212;
	mov.u32 	%r8705, %r1434;
$L__BB5_1386:
	add.s32 	%r7213, %r1406, 2560;
	and.b32  	%r8704, %r7213, 8191;
	setp.ge.u32 	%p2691, %r8705, %r1357;
	@%p2691 bra 	$L__BB5_1404;
	shl.b32 	%r7214, %r8704, 3;
	add.s32 	%r7216, %r7084, %r7214;
	ld.shared.u64 	%rd2506, [%r7216];
	setp.ne.s64 	%p2692, %rd2506, 0;
	setp.eq.s32 	%p2693, %r1361, 1536;
	or.pred  	%p2694, %p2693, %p2692;
	@%p2694 bra 	$L__BB5_1389;
	add.s32 	%r7217, %r8704, %r1251;
	add.s32 	%r1437, %r8705, 1;
	mul.wide.u32 	%rd2507, %r8705, 4;
	add.s64 	%rd2508, %rd2, %rd2507;
	st.local.u32 	[%rd2508+16], %r7217;
	mov.u32 	%r8705, %r1437;
$L__BB5_1389:
	add.s32 	%r7218, %r1406, 2816;
	and.b32  	%r8704, %r7218, 8191;
	setp.ge.u32 	%p2695, %r8705, %r1357;
	@%p2695 bra 	$L__BB5_1404;
	shl.b32 	%r7219, %r8704, 3;
	add.s32 	%r7221, %r7084, %r7219;
	ld.shared.u64 	%rd2509, [%r7221];
	setp.ne.s64 	%p2696, %rd2509, 0;
	setp.eq.s32 	%p2697, %r1361, 1280;
	or.pred  	%p2698, %p2697, %p2696;
	@%p2698 bra 	$L__BB5_1392;
	add.s32 	%r7222, %r8704, %r1251;
	add.s32 	%r1440, %r8705, 1;
	mul.wide.u32 	%rd2510, %r8705, 4;
	add.s64 	%rd2511, %rd2, %rd2510;
	st.local.u32 	[%rd2511+16], %r7222;
	mov.u32 	%r8705, %r1440;
$L__BB5_1392:
	add.s32 	%r7223, %r1406, 3072;
	and.b32  	%r8704, %r7223, 8191;
	setp.ge.u32 	%p2699, %r8705, %r1357;
	@%p2699 bra 	$L__BB5_1404;
	shl.b32 	%r7224, %r8704, 3;
	add.s32 	%r7226, %r7084, %r7224;
	ld.shared.u64 	%rd2512, [%r7226];
	setp.ne.s64 	%p2700, %rd2512, 0;
	setp.eq.s32 	%p2701, %r1361, 1024;
	or.pred  	%p2702, %p2701, %p2700;
	@%p2702 bra 	$L__BB5_1395;
	add.s32 	%r7227, %r8704, %r1251;
	add.s32 	%r1443, %r8705, 1;
	mul.wide.u32 	%rd2513, %r8705, 4;
	add.s64 	%rd2514, %rd2, %rd2513;
	st.local.u32 	[%rd2514+16], %r7227;
	mov.u32 	%r8705, %r1443;
$L__BB5_1395:
	add.s32 	%r7228, %r1406, 3328;
	and.b32  	%r8704, %r7228, 8191;
	setp.ge.u32 	%p2703, %r8705, %r1357;
	@%p2703 bra 	$L__BB5_1404;
	shl.b32 	%r7229, %r8704, 3;
	add.s32 	%r7231, %r7084, %r7229;
	ld.shared.u64 	%rd2515, [%r7231];
	setp.ne.s64 	%p2704, %rd2515, 0;
	setp.eq.s32 	%p2705, %r1361, 768;
	or.pred  	%p2706, %p2705, %p2704;
	@%p2706 bra 	$L__BB5_1398;
	add.s32 	%r7232, %r8704, %r1251;
	add.s32 	%r1446, %r8705, 1;
	mul.wide.u32 	%rd2516, %r8705, 4;
	add.s64 	%rd2517, %rd2, %rd2516;
	st.local.u32 	[%rd2517+16], %r7232;
	mov.u32 	%r8705, %r1446;
$L__BB5_1398:
	add.s32 	%r7233, %r1406, 3584;
	and.b32  	%r8704, %r7233, 8191;
	setp.ge.u32 	%p2707, %r8705, %r1357;
	@%p2707 bra 	$L__BB5_1404;
	shl.b32 	%r7234, %r8704, 3;
	add.s32 	%r7236, %r7084, %r7234;
	ld.shared.u64 	%rd2518, [%r7236];
	setp.ne.s64 	%p2708, %rd2518, 0;
	setp.eq.s32 	%p2709, %r1361, 512;
	or.pred  	%p2710, %p2709, %p2708;
	mov.u32 	%r8703, %r8705;
	@%p2710 bra 	$L__BB5_1401;
	add.s32 	%r7237, %r8704, %r1251;
	add.s32 	%r8703, %r8705, 1;
	mul.wide.u32 	%rd2519, %r8705, 4;
	add.s64 	%rd2520, %rd2, %rd2519;
	st.local.u32 	[%rd2520+16], %r7237;
	mov.u32 	%r8705, %r8703;
$L__BB5_1401:
	add.s32 	%r7238, %r1406, 3840;
	and.b32  	%r1451, %r7238, 8191;
	setp.ge.u32 	%p2711, %r8703, %r1357;
	mov.u32 	%r8704, %r1451;
	@%p2711 bra 	$L__BB5_1404;
	shl.b32 	%r7240, %r1451, 3;
	add.s32 	%r7242, %r7084, %r7240;
	ld.shared.u64 	%rd2521, [%r7242];
	setp.ne.s64 	%p2712, %rd2521, 0;
	setp.eq.s32 	%p2713, %r1361, 256;
	or.pred  	%p2714, %p2713, %p2712;
	mov.b32 	%r8705, 0;
	mov.u32 	%r8704, %r1361;
	@%p2714 bra 	$L__BB5_1404;
	add.s32 	%r7244, %r1451, %r1251;
	mul.wide.u32 	%rd2522, %r8703, 4;
	add.s64 	%rd2523, %rd2, %rd2522;
	st.local.u32 	[%rd2523+16], %r7244;
	mov.u32 	%r8704, %r1361;
$L__BB5_1404:
	st.local.u32 	[%rd2+4], %r8704;
	and.b32  	%r1454, %r1355, 255;
	ld.local.u32 	%r1455, [%rd2+8];
	setp.eq.s32 	%p2715, %r1454, 0;
	mov.b32 	%r8738, 0;
	mov.u32 	%r8737, %r1455;
	@%p2715 bra 	$L__BB5_1500;
	shl.b32 	%r7247, %r1455, 2;
	mov.u32 	%r7248, shared_mem;
	add.s32 	%r7249, %r7248, %r7247;
	ld.shared.u32 	%r7250, [%r7249+65536];
	setp.ne.s32 	%p2716, %r7250, 0;
	setp.eq.s32 	%p2717, %r1455, 0;
	or.pred  	%p2718, %p2717, %p2716;
	mov.b32 	%r8706, 0;
	@%p2718 bra 	$L__BB5_1407;
	add.s32 	%r7252, %r1455, %r1251;
	st.local.u32 	[%rd2+144], %r7252;
	mov.b32 	%r8706, 1;
$L__BB5_1407:
	add.s32 	%r7254, %r1455, 256;
	and.b32  	%r8737, %r7254, 8191;
	setp.ge.u32 	%p2719, %r8706, %r1454;
	mov.b32 	%r8738, 1;
	@%p2719 bra 	$L__BB5_1500;
	shl.b32 	%r7255, %r8737, 2;
	add.s32 	%r7257, %r7248, %r7255;
	ld.shared.u32 	%r7258, [%r7257+65536];
	setp.ne.s32 	%p2720, %r7258, 0;
	and.b32  	%r1458, %r1455, 8191;
	setp.eq.s32 	%p2721, %r1458, 7936;
	or.pred  	%p2722, %p2721, %p2720;
	mov.u32 	%r8738, %r8706;
	@%p2722 bra 	$L__BB5_1410;
	add.s32 	%r7259, %r8737, %r1251;
	add.s32 	%r8738, %r8706, 1;
	mul.wide.u32 	%rd2524, %r8706, 4;
	add.s64 	%rd2525, %rd2, %rd2524;
	st.local.u32 	[%rd2525+144], %r7259;
$L__BB5_1410:
	add.s32 	%r7260, %r1455, 512;
	and.b32  	%r8737, %r7260, 8191;
	setp.ge.u32 	%p2723, %r8738, %r1454;
	@%p2723 bra 	$L__BB5_1500;
	shl.b32 	%r7261, %r8737, 2;
	add.s32 	%r7263, %r7248, %r7261;
	ld.shared.u32 	%r7264, [%r7263+65536];
	setp.ne.s32 	%p2724, %r7264, 0;
	setp.eq.s32 	%p2725, %r1458, 7680;
	or.pred  	%p2726, %p2725, %p2724;
	@%p2726 bra 	$L__BB5_1413;
	add.s32 	%r7265, %r8737, %r1251;
	add.s32 	%r1462, %r8738, 1;
	mul.wide.u32 	%rd2526, %r8738, 4;
	add.s64 	%rd2527, %rd2, %rd2526;
	st.local.u32 	[%rd2527+144], %r7265;
	mov.u32 	%r8738, %r1462;
$L__BB5_1413:
	add.s32 	%r7266, %r1455, 768;
	and.b32  	%r8737, %r7266, 8191;
	setp.ge.u32 	%p2727, %r8738, %r1454;
	@%p2727 bra 	$L__BB5_1500;
	shl.b32 	%r7267, %r8737, 2;
	add.s32 	%r7269, %r7248, %r7267;
	ld.shared.u32 	%r7270, [%r7269+65536];
	setp.ne.s32 	%p2728, %r7270, 0;
	setp.eq.s32 	%p2729, %r1458, 7424;
	or.pred  	%p2730, %p2729, %p2728;
	@%p2730 bra 	$L__BB5_1416;
	add.s32 	%r7271, %r8737, %r1251;
	add.s32 	%r1465, %r8738, 1;
	mul.wide.u32 	%rd2528, %r8738, 4;
	add.s64 	%rd2529, %rd2, %rd2528;
	st.local.u32 	[%rd2529+144], %r7271;
	mov.u32 	%r8738, %r1465;
$L__BB5_1416:
	add.s32 	%r7272, %r1455, 1024;
	and.b32  	%r8737, %r7272, 8191;
	setp.ge.u32 	%p2731, %r8738, %r1454;
	@%p2731 bra 	$L__BB5_1500;
	shl.b32 	%r7273, %r8737, 2;
	add.s32 	%r7275, %r7248, %r7273;
	ld.shared.u32 	%r7276, [%r7275+65536];
	setp.ne.s32 	%p2732, %r7276, 0;
	setp.eq.s32 	%p2733, %r1458, 7168;
	or.pred  	%p2734, %p2733, %p2732;
	@%p2734 bra 	$L__BB5_1419;
	add.s32 	%r7277, %r8737, %r1251;
	add.s32 	%r1468, %r8738, 1;
	mul.wide.u32 	%rd2530, %r8738, 4;
	add.s64 	%rd2531, %rd2, %rd2530;
	st.local.u32 	[%rd2531+144], %r7277;
	mov.u32 	%r8738, %r1468;
$L__BB5_1419:
	add.s32 	%r7278, %r1455, 1280;
	and.b32  	%r8737, %r7278, 8191;
	setp.ge.u32 	%p2735, %r8738, %r1454;
	@%p2735 bra 	$L__BB5_1500;
	shl.b32 	%r7279, %r8737, 2;
	add.s32 	%r7281, %r7248, %r7279;
	ld.shared.u32 	%r7282, [%r7281+65536];
	setp.ne.s32 	%p2736, %r7282, 0;
	setp.eq.s32 	%p2737, %r1458, 6912;
	or.pred  	%p2738, %p2737, %p2736;
	@%p2738 bra 	$L__BB5_1422;
	add.s32 	%r7283, %r8737, %r1251;
	add.s32 	%r1471, %r8738, 1;
	mul.wide.u32 	%rd2532, %r8738, 4;
	add.s64 	%rd2533, %rd2, %rd2532;
	st.local.u32 	[%rd2533+144], %r7283;
	mov.u32 	%r8738, %r1471;
$L__BB5_1422:
	add.s32 	%r7284, %r1455, 1536;
	and.b32  	%r8737, %r7284, 8191;
	setp.ge.u32 	%p2739, %r8738, %r1454;
	@%p2739 bra 	$L__BB5_1500;
	shl.b32 	%r7285, %r8737, 2;
	add.s32 	%r7287, %r7248, %r7285;
	ld.shared.u32 	%r7288, [%r7287+65536];
	setp.ne.s32 	%p2740, %r7288, 0;
	setp.eq.s32 	%p2741, %r1458, 6656;
	or.pred  	%p2742, %p2741, %p2740;
	@%p2742 bra 	$L__BB5_1425;
	add.s32 	%r7289, %r8737, %r1251;
	add.s32 	%r1474, %r8738, 1;
	mul.wide.u32 	%rd2534, %r8738, 4;
	add.s64 	%rd2535, %rd2, %rd2534;
	st.local.u32 	[%rd2535+144], %r7289;
	mov.u32 	%r8738, %r1474;
$L__BB5_1425:
	add.s32 	%r7290, %r1455, 1792;
	and.b32  	%r8737, %r7290, 8191;
	setp.ge.u32 	%p2743, %r8738, %r1454;
	@%p2743 bra 	$L__BB5_1500;
	shl.b32 	%r7291, %r8737, 2;
	add.s32 	%r7293, %r7248, %r7291;
	ld.shared.u32 	%r7294, [%r7293+65536];
	setp.ne.s32 	%p2744, %r7294, 0;
	setp.eq.s32 	%p2745, %r1458, 6400;
	or.pred  	%p2746, %p2745, %p2744;
	@%p2746 bra 	$L__BB5_1428;
	add.s32 	%r7295, %r8737, %r1251;
	add.s32 	%r1477, %r8738, 1;
	mul.wide.u32 	%rd2536, %r8738, 4;
	add.s64 	%rd2537, %rd2, %rd2536;
	st.local.u32 	[%rd2537+144], %r7295;
	mov.u32 	%r8738, %r1477;
$L__BB5_1428:
	add.s32 	%r7296, %r1455, 2048;
	and.b32  	%r8737, %r7296, 8191;
	setp.ge.u32 	%p2747, %r8738, %r1454;
	@%p2747 bra 	$L__BB5_1500;
	shl.b32 	%r7297, %r8737, 2;
	add.s32 	%r7299, %r7248, %r7297;
	ld.shared.u32 	%r7300, [%r7299+65536];
	setp.ne.s32 	%p2748, %r7300, 0;
	setp.eq.s32 	%p2749, %r1458, 6144;
	or.pred  	%p2750, %p2749, %p2748;
	@%p2750 bra 	$L__BB5_1431;
	add.s32 	%r7301, %r8737, %r1251;
	add.s32 	%r1480, %r8738, 1;
	mul.wide.u32 	%rd2538, %r8738, 4;
	add.s64 	%rd2539, %rd2, %rd2538;
	st.local.u32 	[%rd2539+144], %r7301;
	mov.u32 	%r8738, %r1480;
$L__BB5_1431:
	add.s32 	%r7302, %r1455, 2304;
	and.b32  	%r8737, %r7302, 8191;
	setp.ge.u32 	%p2751, %r8738, %r1454;
	@%p2751 bra 	$L__BB5_1500;
	shl.b32 	%r7303, %r8737, 2;
	add.s32 	%r7305, %r7248, %r7303;
	ld.shared.u32 	%r7306, [%r7305+65536];
	setp.ne.s32 	%p2752, %r7306, 0;
	setp.eq.s32 	%p2753, %r1458, 5888;
	or.pred  	%p2754, %p2753, %p2752;
	@%p2754 bra 	$L__BB5_1434;
	add.s32 	%r7307, %r8737, %r1251;
	add.s32 	%r1483, %r8738, 1;
	mul.wide.u32 	%rd2540, %r8738, 4;
	add.s64 	%rd2541, %rd2, %rd2540;
	st.local.u32 	[%rd2541+144], %r7307;
	mov.u32 	%r8738, %r1483;
$L__BB5_1434:
	add.s32 	%r7308, %r1455, 2560;
	and.b32  	%r8737, %r7308, 8191;
	setp.ge.u32 	%p2755, %r8738, %r1454;
	@%p2755 bra 	$L__BB5_1500;
	shl.b32 	%r7309, %r8737, 2;
	add.s32 	%r7311, %r7248, %r7309;
	ld.shared.u32 	%r7312, [%r7311+65536];
	setp.ne.s32 	%p2756, %r7312, 0;
	setp.eq.s32 	%p2757, %r1458, 5632;
	or.pred  	%p2758, %p2757, %p2756;
	@%p2758 bra 	$L__BB5_1437;
	add.s32 	%r7313, %r8737, %r1251;
	add.s32 	%r1486, %r8738, 1;
	mul.wide.u32 	%rd2542, %r8738, 4;
	add.s64 	%rd2543, %rd2, %rd2542;
	st.local.u32 	[%rd2543+144], %r7313;
	mov.u32 	%r8738, %r1486;
$L__BB5_1437:
	add.s32 	%r7314, %r1455, 2816;
	and.b32  	%r8737, %r7314, 8191;
	setp.ge.u32 	%p2759, %r8738, %r1454;
	@%p2759 bra 	$L__BB5_1500;
	shl.b32 	%r7315, %r8737, 2;
	add.s32 	%r7317, %r7248, %r7315;
	ld.shared.u32 	%r7318, [%r7317+65536];
	setp.ne.s32 	%p2760, %r7318, 0;
	setp.eq.s32 	%p2761, %r1458, 5376;
	or.pred  	%p2762, %p2761, %p2760;
	@%p2762 bra 	$L__BB5_1440;
	add.s32 	%r7319, %r8737, %r1251;
	add.s32 	%r1489, %r8738, 1;
	mul.wide.u32 	%rd2544, %r8738, 4;
	add.s64 	%rd2545, %rd2, %rd2544;
	st.local.u32 	[%rd2545+144], %r7319;
	mov.u32 	%r8738, %r1489;
$L__BB5_1440:
	add.s32 	%r7320, %r1455, 3072;
	and.b32  	%r8737, %r7320, 8191;
	setp.ge.u32 	%p2763, %r8738, %r1454;
	@%p2763 bra 	$L__BB5_1500;
	shl.b32 	%r7321, %r8737, 2;
	add.s32 	%r7323, %r7248, %r7321;
	ld.shared.u32 	%r7324, [%r7323+65536];
	setp.ne.s32 	%p2764, %r7324, 0;
	setp.eq.s32 	%p2765, %r1458, 5120;
	or.pred  	%p2766, %p2765, %p2764;
	@%p2766 bra 	$L__BB5_1443;
	add.s32 	%r7325, %r8737, %r1251;
	add.s32 	%r1492, %r8738, 1;
	mul.wide.u32 	%rd2546, %r8738, 4;
	add.s64 	%rd2547, %rd2, %rd2546;
	st.local.u32 	[%rd2547+144], %r7325;
	mov.u32 	%r8738, %r1492;
$L__BB5_1443:
	add.s32 	%r7326, %r1455, 3328;
	and.b32  	%r8737, %r7326, 8191;
	setp.ge.u32 	%p2767, %r8738, %r1454;
	@%p2767 bra 	$L__BB5_1500;
	shl.b32 	%r7327, %r8737, 2;
	add.s32 	%r7329, %r7248, %r7327;
	ld.shared.u32 	%r7330, [%r7329+65536];
	setp.ne.s32 	%p2768, %r7330, 0;
	setp.eq.s32 	%p2769, %r1458, 4864;
	or.pred  	%p2770, %p2769, %p2768;
	@%p2770 bra 	$L__BB5_1446;
	add.s32 	%r7331, %r8737, %r1251;
	add.s32 	%r1495, %r8738, 1;
	mul.wide.u32 	%rd2548, %r8738, 4;
	add.s64 	%rd2549, %rd2, %rd2548;
	st.local.u32 	[%rd2549+144], %r7331;
	mov.u32 	%r8738, %r1495;
$L__BB5_1446:
	add.s32 	%r7332, %r1455, 3584;
	and.b32  	%r8737, %r7332, 8191;
	setp.ge.u32 	%p2771, %r8738, %r1454;
	@%p2771 bra 	$L__BB5_1500;
	shl.b32 	%r7333, %r8737, 2;
	add.s32 	%r7335, %r7248, %r7333;
	ld.shared.u32 	%r7336, [%r7335+65536];
	setp.ne.s32 	%p2772, %r7336, 0;
	setp.eq.s32 	%p2773, %r1458, 4608;
	or.pred  	%p2774, %p2773, %p2772;
	@%p2774 bra 	$L__BB5_1449;
	add.s32 	%r7337, %r8737, %r1251;
	add.s32 	%r1498, %r8738, 1;
	mul.wide.u32 	%rd2550, %r8738, 4;
	add.s64 	%rd2551, %rd2, %rd2550;
	st.local.u32 	[%rd2551+144], %r7337;
	mov.u32 	%r8738, %r1498;
$L__BB5_1449:
	add.s32 	%r7338, %r1455, 3840;
	and.b32  	%r8737, %r7338, 8191;
	setp.ge.u32 	%p2775, %r8738, %r1454;
	@%p2775 bra 	$L__BB5_1500;
	shl.b32 	%r7339, %r8737, 2;
	add.s32 	%r7341, %r7248, %r7339;
	ld.shared.u32 	%r7342, [%r7341+65536];
	setp.ne.s32 	%p2776, %r7342, 0;
	setp.eq.s32 	%p2777, %r1458, 4352;
	or.pred  	%p2778, %p2777, %p2776;
	@%p2778 bra 	$L__BB5_1452;
	add.s32 	%r7343, %r8737, %r1251;
	add.s32 	%r1501, %r8738, 1;
	mul.wide.u32 	%rd2552, %r8738, 4;
	add.s64 	%rd2553, %rd2, %rd2552;
	st.local.u32 	[%rd2553+144], %r7343;
	mov.u32 	%r8738, %r1501;
$L__BB5_1452:
	xor.b32  	%r1503, %r1458, 4096;
	setp.ge.u32 	%p2779, %r8738, %r1454;
	mov.u32 	%r8737, %r1503;
	@%p2779 bra 	$L__BB5_1500;
	shl.b32 	%r7344, %r1503, 2;
	add.s32 	%r7346, %r7248, %r7344;
	ld.shared.u32 	%r7347, [%r7346+65536];
	setp.ne.s32 	%p2780, %r7347, 0;
	setp.eq.s32 	%p2781, %r1458, 4096;
	or.pred  	%p2782, %p2781, %p2780;
	@%p2782 bra 	$L__BB5_1455;
	add.s32 	%r7348, %r1503, %r1251;
	add.s32 	%r1504, %r8738, 1;
	mul.wide.u32 	%rd2554, %r8738, 4;
	add.s64 	%rd2555, %rd2, %rd2554;
	st.local.u32 	[%rd2555+144], %r7348;
	mov.u32 	%r8738, %r1504;
$L__BB5_1455:
	add.s32 	%r7349, %r1503, 256;
	and.b32  	%r8737, %r7349, 8191;
	setp.ge.u32 	%p2783, %r8738, %r1454;
	@%p2783 bra 	$L__BB5_1500;
	shl.b32 	%r7350, %r8737, 2;
	add.s32 	%r7352, %r7248, %r7350;
	ld.shared.u32 	%r7353, [%r7352+65536];
	setp.ne.s32 	%p2784, %r7353, 0;
	setp.eq.s32 	%p2785, %r1458, 3840;
	or.pred  	%p2786, %p2785, %p2784;
	@%p2786 bra 	$L__BB5_1458;
	add.s32 	%r7354, %r8737, %r1251;
	add.s32 	%r1507, %r8738, 1;
	mul.wide.u32 	%rd2556, %r8738, 4;
	add.s64 	%rd2557, %rd2, %rd2556;
	st.local.u32 	[%rd2557+144], %r7354;
	mov.u32 	%r8738, %r1507;
$L__BB5_1458:
	add.s32 	%r7355, %r1503, 512;
	and.b32  	%r8737, %r7355, 8191;
	setp.ge.u32 	%p2787, %r8738, %r1454;
	@%p2787 bra 	$L__BB5_1500;
	shl.b32 	%r7356, %r8737, 2;
	add.s32 	%r7358, %r7248, %r7356;
	ld.shared.u32 	%r7359, [%r7358+65536];
	setp.ne.s32 	%p2788, %r7359, 0;
	setp.eq.s32 	%p2789, %r1458, 3584;
	or.pred  	%p2790, %p2789, %p2788;
	@%p2790 bra 	$L__BB5_1461;
	add.s32 	%r7360, %r8737, %r1251;
	add.s32 	%r1510, %r8738, 1;
	mul.wide.u32 	%rd2558, %r8738, 4;
	add.s64 	%rd2559, %rd2, %rd2558;
	st.local.u32 	[%rd2559+144], %r7360;
	mov.u32 	%r8738, %r1510;
$L__BB5_1461:
	add.s32 	%r7361, %r1503, 768;
	and.b32  	%r8737, %r7361, 8191;
	setp.ge.u32 	%p2791, %r8738, %r1454;
	@%p2791 bra 	$L__BB5_1500;
	shl.b32 	%r7362, %r8737, 2;
	add.s32 	%r7364, %r7248, %r7362;
	ld.shared.u32 	%r7365, [%r7364+65536];
	setp.ne.s32 	%p2792, %r7365, 0;
	setp.eq.s32 	%p2793, %r1458, 3328;
	or.pred  	%p2794, %p2793, %p2792;
	@%p2794 bra 	$L__BB5_1464;
	add.s32 	%r7366, %r8737, %r1251;
	add.s32 	%r1513, %r8738, 1;
	mul.wide.u32 	%rd2560, %r8738, 4;
	add.s64 	%rd2561, %rd2, %rd2560;
	st.local.u32 	[%rd2561+144], %r7366;
	mov.u32 	%r8738, %r1513;
$L__BB5_1464:
	add.s32 	%r7367, %r1503, 1024;
	and.b32  	%r8737, %r7367, 8191;
	setp.ge.u32 	%p2795, %r8738, %r1454;
	@%p2795 bra 	$L__BB5_1500;
	shl.b32 	%r7368, %r8737, 2;
	add.s32 	%r7370, %r7248, %r7368;
	ld.shared.u32 	%r7371, [%r7370+65536];
	setp.ne.s32 	%p2796, %r7371, 0;
	setp.eq.s32 	%p2797, %r1458, 3072;
	or.pred  	%p2798, %p2797, %p2796;
	@%p2798 bra 	$L__BB5_1467;
	add.s32 	%r7372, %r8737, %r1251;
	add.s32 	%r1516, %r8738, 1;
	mul.wide.u32 	%rd2562, %r8738, 4;
	add.s64 	%rd2563, %rd2, %rd2562;
	st.local.u32 	[%rd2563+144], %r7372;
	mov.u32 	%r8738, %r1516;
$L__BB5_1467:
	add.s32 	%r7373, %r1503, 1280;
	and.b32  	%r8737, %r7373, 8191;
	setp.ge.u32 	%p2799, %r8738, %r1454;
	@%p2799 bra 	$L__BB5_1500;
	shl.b32 	%r7374, %r8737, 2;
	add.s32 	%r7376, %r7248, %r7374;
	ld.shared.u32 	%r7377, [%r7376+65536];
	setp.ne.s32 	%p2800, %r7377, 0;
	setp.eq.s32 	%p2801, %r1458, 2816;
	or.pred  	%p2802, %p2801, %p2800;
	@%p2802 bra 	$L__BB5_1470;
	add.s32 	%r7378, %r8737, %r1251;
	add.s32 	%r1519, %r8738, 1;
	mul.wide.u32 	%rd2564, %r8738, 4;
	add.s64 	%rd2565, %rd2, %rd2564;
	st.local.u32 	[%rd2565+144], %r7378;
	mov.u32 	%r8738, %r1519;
$L__BB5_1470:
	add.s32 	%r7379, %r1503, 1536;
	and.b32  	%r8737, %r7379, 8191;
	setp.ge.u32 	%p2803, %r8738, %r1454;
	@%p2803 bra 	$L__BB5_1500;
	shl.b32 	%r7380, %r8737, 2;
	add.s32 	%r7382, %r7248, %r7380;
	ld.shared.u32 	%r7383, [%r7382+65536];
	setp.ne.s32 	%p2804, %r7383, 0;
	setp.eq.s32 	%p2805, %r1458, 2560;
	or.pred  	%p2806, %p2805, %p2804;
	@%p2806 bra 	$L__BB5_1473;
	add.s32 	%r7384, %r8737, %r1251;
	add.s32 	%r1522, %r8738, 1;
	mul.wide.u32 	%rd2566, %r8738, 4;
	add.s64 	%rd2567, %rd2, %rd2566;
	st.local.u32 	[%rd2567+144], %r7384;
	mov.u32 	%r8738, %r1522;
$L__BB5_1473:
	add.s32 	%r7385, %r1503, 1792;
	and.b32  	%r8737, %r7385, 8191;
	setp.ge.u32 	%p2807, %r8738, %r1454;
	@%p2807 bra 	$L__BB5_1500;
	shl.b32 	%r7386, %r8737, 2;
	add.s32 	%r7388, %r7248, %r7386;
	ld.shared.u32 	%r7389, [%r7388+65536];
	setp.ne.s32 	%p2808, %r7389, 0;
	setp.eq.s32 	%p2809, %r1458, 2304;
	or.pred  	%p2810, %p2809, %p2808;
	@%p2810 bra 	$L__BB5_1476;
	add.s32 	%r7390, %r8737, %r1251;
	add.s32 	%r1525, %r8738, 1;
	mul.wide.u32 	%rd2568, %r8738, 4;
	add.s64 	%rd2569, %rd2, %rd2568;
	st.local.u32 	[%rd2569+144], %r7390;
	mov.u32 	%r8738, %r1525;
$L__BB5_1476:
	add.s32 	%r7391, %r1503, 2048;
	and.b32  	%r8737, %r7391, 8191;
	setp.ge.u32 	%p2811, %r8738, %r1454;
	@%p2811 bra 	$L__BB5_1500;
	shl.b32 	%r7392, %r8737, 2;
	add.s32 	%r7394, %r7248, %r7392;
	ld.shared.u32 	%r7395, [%r7394+65536];
	setp.ne.s32 	%p2812, %r7395, 0;
	setp.eq.s32 	%p2813, %r1458, 2048;
	or.pred  	%p2814, %p2813, %p2812;
	@%p2814 bra 	$L__BB5_1479;
	add.s32 	%r7396, %r8737, %r1251;
	add.s32 	%r1528, %r8738, 1;
	mul.wide.u32 	%rd2570, %r8738, 4;
	add.s64 	%rd2571, %rd2, %rd2570;
	st.local.u32 	[%rd2571+144], %r7396;
	mov.u32 	%r8738, %r1528;
$L__BB5_1479:
	add.s32 	%r7397, %r1503, 2304;
	and.b32  	%r8737, %r7397, 8191;
	setp.ge.u32 	%p2815, %r8738, %r1454;
	@%p2815 bra 	$L__BB5_1500;
	shl.b32 	%r7398, %r8737, 2;
	add.s32 	%r7400, %r7248, %r7398;
	ld.shared.u32 	%r7401, [%r7400+65536];
	setp.ne.s32 	%p2816, %r7401, 0;
	setp.eq.s32 	%p2817, %r1458, 1792;
	or.pred  	%p2818, %p2817, %p2816;
	@%p2818 bra 	$L__BB5_1482;
	add.s32 	%r7402, %r8737, %r1251;
	add.s32 	%r1531, %r8738, 1;
	mul.wide.u32 	%rd2572, %r8738, 4;
	add.s64 	%rd2573, %rd2, %rd2572;
	st.local.u32 	[%rd2573+144], %r7402;
	mov.u32 	%r8738, %r1531;
$L__BB5_1482:
	add.s32 	%r7403, %r1503, 2560;
	and.b32  	%r8737, %r7403, 8191;
	setp.ge.u32 	%p2819, %r8738, %r1454;
	@%p2819 bra 	$L__BB5_1500;
	shl.b32 	%r7404, %r8737, 2;
	add.s32 	%r7406, %r7248, %r7404;
	ld.shared.u32 	%r7407, [%r7406+65536];
	setp.ne.s32 	%p2820, %r7407, 0;
	setp.eq.s32 	%p2821, %r1458, 1536;
	or.pred  	%p2822, %p2821, %p2820;
	@%p2822 bra 	$L__BB5_1485;
	add.s32 	%r7408, %r8737, %r1251;
	add.s32 	%r1534, %r8738, 1;
	mul.wide.u32 	%rd2574, %r8738, 4;
	add.s64 	%rd2575, %rd2, %rd2574;
	st.local.u32 	[%rd2575+144], %r7408;
	mov.u32 	%r8738, %r1534;
$L__BB5_1485:
	add.s32 	%r7409, %r1503, 2816;
	and.b32  	%r8737, %r7409, 8191;
	setp.ge.u32 	%p2823, %r8738, %r1454;
	@%p2823 bra 	$L__BB5_1500;
	shl.b32 	%r7410, %r8737, 2;
	add.s32 	%r7412, %r7248, %r7410;
	ld.shared.u32 	%r7413, [%r7412+65536];
	setp.ne.s32 	%p2824, %r7413, 0;
	setp.eq.s32 	%p2825, %r1458, 1280;
	or.pred  	%p2826, %p2825, %p2824;
	@%p2826 bra 	$L__BB5_1488;
	add.s32 	%r7414, %r8737, %r1251;
	add.s32 	%r1537, %r8738, 1;
	mul.wide.u32 	%rd2576, %r8738, 4;
	add.s64 	%rd2577, %rd2, %rd2576;
	st.local.u32 	[%rd2577+144], %r7414;
	mov.u32 	%r8738, %r1537;
$L__BB5_1488:
	add.s32 	%r7415, %r1503, 3072;
	and.b32  	%r8737, %r7415, 8191;
	setp.ge.u32 	%p2827, %r8738, %r1454;
	@%p2827 bra 	$L__BB5_1500;
	shl.b32 	%r7416, %r8737, 2;
	add.s32 	%r7418, %r7248, %r7416;
	ld.shared.u32 	%r7419, [%r7418+65536];
	setp.ne.s32 	%p2828, %r7419, 0;
	setp.eq.s32 	%p2829, %r1458, 1024;
	or.pred  	%p2830, %p2829, %p2828;
	@%p2830 bra 	$L__BB5_1491;
	add.s32 	%r7420, %r8737, %r1251;
	add.s32 	%r1540, %r8738, 1;
	mul.wide.u32 	%rd2578, %r8738, 4;
	add.s64 	%rd2579, %rd2, %rd2578;
	st.local.u32 	[%rd2579+144], %r7420;
	mov.u32 	%r8738, %r1540;
$L__BB5_1491:
	add.s32 	%r7421, %r1503, 3328;
	and.b32  	%r8737, %r7421, 8191;
	setp.ge.u32 	%p2831, %r8738, %r1454;
	@%p2831 bra 	$L__BB5_1500;
	shl.b32 	%r7422, %r8737, 2;
	add.s32 	%r7424, %r7248, %r7422;
	ld.shared.u32 	%r7425, [%r7424+65536];
	setp.ne.s32 	%p2832, %r7425, 0;
	setp.eq.s32 	%p2833, %r1458, 768;
	or.pred  	%p2834, %p2833, %p2832;
	@%p2834 bra 	$L__BB5_1494;
	add.s32 	%r7426, %r8737, %r1251;
	add.s32 	%r1543, %r8738, 1;
	mul.wide.u32 	%rd2580, %r8738, 4;
	add.s64 	%rd2581, %rd2, %rd2580;
	st.local.u32 	[%rd2581+144], %r7426;
	mov.u32 	%r8738, %r1543;
$L__BB5_1494:
	add.s32 	%r7427, %r1503, 3584;
	and.b32  	%r8737, %r7427, 8191;
	setp.ge.u32 	%p2835, %r8738, %r1454;
	@%p2835 bra 	$L__BB5_1500;
	shl.b32 	%r7428, %r8737, 2;
	add.s32 	%r7430, %r7248, %r7428;
	ld.shared.u32 	%r7431, [%r7430+65536];
	setp.ne.s32 	%p2836, %r7431, 0;
	setp.eq.s32 	%p2837, %r1458, 512;
	or.pred  	%p2838, %p2837, %p2836;
	mov.u32 	%r8736, %r8738;
	@%p2838 bra 	$L__BB5_1497;
	add.s32 	%r7432, %r8737, %r1251;
	add.s32 	%r8736, %r8738, 1;
	mul.wide.u32 	%rd2582, %r8738, 4;
	add.s64 	%rd2583, %rd2, %rd2582;
	st.local.u32 	[%rd2583+144], %r7432;
	mov.u32 	%r8738, %r8736;
$L__BB5_1497:
	add.s32 	%r7433, %r1503, 3840;
	and.b32  	%r1548, %r7433, 8191;
	setp.ge.u32 	%p2839, %r8736, %r1454;
	mov.u32 	%r8737, %r1548;
	@%p2839 bra 	$L__BB5_1500;
	shl.b32 	%r7435, %r1548, 2;
	add.s32 	%r7437, %r7248, %r7435;
	ld.shared.u32 	%r7438, [%r7437+65536];
	setp.ne.s32 	%p2840, %r7438, 0;
	setp.eq.s32 	%p2841, %r1458, 256;
	or.pred  	%p2842, %p2841, %p2840;
	mov.b32 	%r8738, 0;
	mov.u32 	%r8737, %r1458;
	@%p2842 bra 	$L__BB5_1500;
	add.s32 	%r7440, %r1548, %r1251;
	mul.wide.u32 	%rd2584, %r8736, 4;
	add.s64 	%rd2585, %rd2, %rd2584;
	st.local.u32 	[%rd2585+144], %r7440;
	mov.u32 	%r8737, %r1458;
$L__BB5_1500:
	st.local.u32 	[%rd2+8], %r8737;
	add.s32 	%r7441, %r1353, 1;
	and.b32  	%r7442, %r7441, 255;
	setp.lt.u32 	%p2843, %r1356, %r7442;
	setp.lt.u32 	%p2844, %r8705, %r1357;
	or.pred  	%p2845, %p2843, %p2844;
	setp.lt.u32 	%p2846, %r8738, %r1454;
	or.pred  	%p2847, %p2845, %p2846;
	@%p2847 bra 	$L__BB5_2376;
	setp.eq.s32 	%p2848, %r1355, 0;
	@%p2848 bra 	$L__BB5_1504;
	mov.b32 	%r8740, 0;
$L__BB5_1503:
	mul.wide.u32 	%rd2586, %r8740, 4;
	add.s64 	%rd2587, %rd2, %rd2586;
	ld.local.u32 	%r7444, [%rd2587+144];
	add.s32 	%r9065, %r9065, 1;
	sub.s32 	%r7445, %r7444, %r1251;
	shl.b32 	%r7446, %r7445, 2;
	mov.u32 	%r7447, shared_mem;
	add.s32 	%r7448, %r7447, %r7446;
	atom.shared.exch.b32 	%r7449, [%r7448+65536], -1;
	add.s32 	%r8740, %r8740, 1;
	setp.lt.u32 	%p2849, %r8740, %r1355;
	@%p2849 bra 	$L__BB5_1503;
$L__BB5_1504:
	setp.eq.s32 	%p2850, %r1354, 0;
	@%p2850 bra 	$L__BB5_1515;
	mov.b32 	%r8742, 0;
$L__BB5_1506:
	mul.wide.u32 	%rd2588, %r8742, 4;
	add.s64 	%rd2589, %rd2, %rd2588;
	ld.local.u32 	%r1558, [%rd2589+16];
	mul.wide.u32 	%rd2590, %r8742, 8;
	add.s64 	%rd2591, %rd107, %rd2590;
	ld.global.u64 	%rd117, [%rd2591+312];
	cvt.u32.u64 	%r1559, %rd117;
	shr.u32 	%r8744, %r1559, 3;
	and.b64  	%rd2592, %rd117, 4;
	setp.eq.s64 	%p2851, %rd2592, 0;
	@%p2851 bra 	$L__BB5_1508;
	mul.wide.u32 	%rd2593, %r8744, 4;
	add.s64 	%rd2594, %rd2, %rd2593;
	ld.local.u32 	%r8744, [%rd2594+16];
	bra.uni 	$L__BB5_1510;
$L__BB5_1508:
	and.b64  	%rd2595, %rd117, 3;
	setp.ne.s64 	%p2852, %rd2595, 0;
	@%p2852 bra 	$L__BB5_1510;
	mul.wide.u32 	%rd2596, %r8744, 4;
	add.s64 	%rd2597, %rd2, %rd2596;
	ld.local.u32 	%r8744, [%rd2597+144];
$L__BB5_1510:
	shl.b32 	%r7451, %r8744, 3;
	and.b32  	%r7452, %r1559, 7;
	or.b32  	%r1564, %r7451, %r7452;
	shr.u64 	%rd118, %rd117, 35;
	and.b64  	%rd2598, %rd117, 17179869184;
	setp.eq.s64 	%p2853, %rd2598, 0;
	@%p2853 bra 	$L__BB5_1512;
	shl.b64 	%rd2599, %rd118, 2;
	add.s64 	%rd2600, %rd2, %rd2599;
	ld.local.u32 	%r8745, [%rd2600+16];
	bra.uni 	$L__BB5_1514;
$L__BB5_1512:
	cvt.u32.u64 	%r8745, %rd118;
	and.b64  	%rd2601, %rd117, 12884901888;
	setp.ne.s64 	%p2854, %rd2601, 0;
	@%p2854 bra 	$L__BB5_1514;
	shl.b64 	%rd2602, %rd118, 2;
	add.s64 	%rd2603, %rd2, %rd2602;
	ld.local.u32 	%r8745, [%rd2603+144];
$L__BB5_1514:
	shl.b32 	%r7453, %r8745, 3;
	{ .reg .b32 tmp; mov.b64 {tmp, %r7454}, %rd117; }
	and.b32  	%r7455, %r7454, 7;
	or.b32  	%r7456, %r7453, %r7455;
	cvt.u64.u32 	%rd2604, %r7456;
	shl.b64 	%rd2605, %rd2604, 32;
	cvt.u64.u32 	%rd2606, %r1564;
	or.b64  	%rd2607, %rd2605, %rd2606;
	add.s32 	%r9066, %r9066, 1;
	sub.s32 	%r7457, %r1558, %r1251;
	shl.b32 	%r7458, %r7457, 3;
	mov.u32 	%r7459, shared_mem;
	add.s32 	%r7460, %r7459, %r7458;
	atom.shared.exch.b64 	%rd2608, [%r7460], %rd2607;
	add.s32 	%r8742, %r8742, 1;
	setp.lt.u32 	%p2855, %r8742, %r1354;
	@%p2855 bra 	$L__BB5_1506;
$L__BB5_1515:
	ld.global.u32 	%r1572, [%rd107+48];
	shr.u32 	%r8747, %r1572, 3;
	and.b32  	%r7461, %r1572, 4;
	setp.eq.s32 	%p2856, %r7461, 0;
	@%p2856 bra 	$L__BB5_1517;
	mul.wide.u32 	%rd2609, %r8747, 4;
	add.s64 	%rd2610, %rd2, %rd2609;
	ld.local.u32 	%r8747, [%rd2610+16];
	bra.uni 	$L__BB5_1519;
$L__BB5_1517:
	and.b32  	%r7462, %r1572, 3;
	setp.ne.s32 	%p2857, %r7462, 0;
	@%p2857 bra 	$L__BB5_1519;
	mul.wide.u32 	%rd2611, %r8747, 4;
	add.s64 	%rd2612, %rd2, %rd2611;
	ld.local.u32 	%r8747, [%rd2612+144];
$L__BB5_1519:
	shl.b32 	%r7463, %r8747, 3;
	and.b32  	%r7464, %r1572, 7;
	or.b32  	%r7465, %r7463, %r7464;
	and.b32  	%r7466, %r1256, 7;
	setp.eq.s32 	%p2858, %r7466, 0;
	selp.b32 	%r1580, %r1256, %r7465, %p2858;
	selp.b32 	%r8759, %r7465, %r1256, %p2858;
	and.b32  	%r7467, %r1580, 7;
	setp.ne.s32 	%p2859, %r7467, 0;
	@%p2859 bra 	$L__BB5_1523;
$L__BB5_1520:
	and.b32  	%r7468, %r8759, 7;
	setp.ne.s32 	%p2860, %r7468, 0;
	@%p2860 bra 	$L__BB5_1533;
$L__BB5_1521:
	shr.u32 	%r7469, %r8759, 3;
	shr.u32 	%r1587, %r8759, 16;
	setp.ne.s32 	%p2861, %r1587, %r8178;
	sub.s32 	%r7470, %r7469, %r1251;
	shl.b32 	%r7471, %r7470, 2;
	mov.u32 	%r7472, shared_mem;
	add.s32 	%r7473, %r7472, %r7471;
	add.s32 	%r1588, %r7473, 65536;
	mul.wide.u32 	%rd2613, %r7469, 4;
	add.s64 	%rd120, %rd12, %rd2613;
	@%p2861 bra 	$L__BB5_1525;
	atom.shared.exch.b32 	%r8756, [%r1588], -1;
	bra.uni 	$L__BB5_1526;
$L__BB5_1523:
	cvt.u64.u32 	%rd2623, %r8759;
	shl.b64 	%rd2624, %rd2623, 32;
	cvt.u64.u32 	%rd2625, %r1580;
	or.b64  	%rd119, %rd2624, %rd2625;
	mul.wide.u32 	%rd2626, %r1580, 8;
	and.b32  	%r7502, %r8759, 7;
	cvt.u64.u32 	%rd2627, %r7502;
	mov.b64 	%rd2628, 56;
	cvt.u32.u64 	%r7503, %rd2628;
	cvt.u32.u64 	%r7504, %rd2626;
	and.b32  	%r7505, %r7504, %r7503;
	cvt.u32.u64 	%r7506, %rd2627;
	or.b32  	%r7507, %r7505, %r7506;
	mov.b64 	%rd2629, 9130730411292422402;
	shr.u64 	%rd2630, %rd2629, %r7507;
	mov.b64 	%rd2631, 1736168554312260608;
	shr.u64 	%rd2632, %rd2631, %r7507;
	mov.b64 	%rd2633, -506390041275138048;
	shr.u64 	%rd2634, %rd2633, %r7507;
	shl.b64 	%rd2635, %rd2634, 2;
	cvt.u32.u64 	%r7508, %rd2632;
	mov.b64 	%rd2636, 2;
	cvt.u32.u64 	%r7509, %rd2636;
	and.b32  	%r7510, %r7508, %r7509;
	cvt.u32.u64 	%r7511, %rd2630;
	mov.b64 	%rd2637, 1;
	cvt.u32.u64 	%r7512, %rd2637;
	and.b32  	%r7513, %r7511, %r7512;
	or.b32  	%r7514, %r7513, %r7510;
	cvt.u32.u64 	%r7515, %rd2635;
	mov.b64 	%rd2638, 4;
	cvt.u32.u64 	%r7516, %rd2638;
	and.b32  	%r7517, %r7515, %r7516;
	or.b32  	%r7518, %r7514, %r7517;
	mov.b16 	%rs155, 1;
	shl.b16 	%rs156, %rs155, %r7518;
	and.b16  	%rs157, %rs156, 29;
	setp.eq.s16 	%p2880, %rs157, 0;
	@%p2880 bra 	$L__BB5_1545;
	ld.local.u32 	%r7519, [%rd2+2328];
	add.s32 	%r7520, %r7519, 1;
	st.local.u32 	[%rd2+2328], %r7520;
	shl.b32 	%r7521, %r7519, 3;
	cvt.u64.u32 	%rd2639, %r7521;
	and.b64  	%rd2640, %rd2639, 2040;
	add.s64 	%rd2641, %rd2, %rd2640;
	st.local.u64 	[%rd2641+2336], %rd119;
	bra.uni 	$L__BB5_1546;
$L__BB5_1525:
	atom.global.exch.b32 	%r8756, [%rd120], -1;
$L__BB5_1526:
	setp.eq.s32 	%p2862, %r8756, -1;
	@%p2862 bra 	$L__BB5_1533;
	setp.ne.s32 	%p2863, %r1587, %r8178;
	@%p2863 bra 	$L__BB5_1529;
	add.s32 	%r9065, %r9065, -1;
	atom.shared.exch.b32 	%r7481, [%r1588], 0;
	bra.uni 	$L__BB5_1532;
$L__BB5_1529:
	mul.wide.u32 	%rd2614, %r1587, 4;
	add.s64 	%rd2615, %rd13, %rd2614;
	atom.global.add.u32 	%r7474, [%rd2615], -1;
	setp.ne.s32 	%p2864, %r7474, 1;
	@%p2864 bra 	$L__BB5_1531;
	atom.global.add.u32 	%r7475, [%rd14], 1;
	mul.hi.u32 	%r7476, %r7475, -2147450879;
	shr.u32 	%r7477, %r7476, 15;
	mul.lo.s32 	%r7478, %r7477, 65535;
	sub.s32 	%r7479, %r7475, %r7478;
	mul.wide.u32 	%rd2616, %r7479, 4;
	add.s64 	%rd2617, %rd10, %rd2616;
	st.global.u32 	[%rd2617], %r1587;
$L__BB5_1531:
	atom.global.exch.b32 	%r7480, [%rd120], 0;
$L__BB5_1532:
	and.b32  	%r7482, %r8756, 7;
	setp.eq.s32 	%p2865, %r7482, 0;
	mov.u32 	%r8759, %r8756;
	@%p2865 bra 	$L__BB5_1521;
$L__BB5_1533:
	shr.u32 	%r7483, %r8759, 2;
	and.b32  	%r7484, %r7483, 1;
	setp.eq.b32 	%p2866, %r7484, 1;
	and.b32  	%r7485, %r8759, 3;
	setp.eq.s32 	%p2867, %r7485, 0;
	or.pred  	%p2868, %p2866, %p2867;
	shr.u32 	%r1596, %r1580, 16;
	setp.ne.s32 	%p2869, %r1596, %r8178;
	shr.u32 	%r7486, %r8759, 16;
	setp.eq.s32 	%p2870, %r7486, %r8178;
	and.pred  	%p2871, %p2869, %p2870;
	and.pred  	%p2872, %p2868, %p2871;
	not.pred 	%p2873, %p2872;
	@%p2873 bra 	$L__BB5_1535;
	cvt.u64.u32 	%rd2645, %r8759;
	shl.b64 	%rd2646, %rd2645, 32;
	cvt.u64.u32 	%rd2647, %r1580;
	or.b64  	%rd2648, %rd2646, %rd2647;
	ld.local.u32 	%r7525, [%rd2+272];
	add.s32 	%r7526, %r7525, 1;
	st.local.u32 	[%rd2+272], %r7526;
	mul.wide.u32 	%rd2649, %r7525, 8;
	add.s64 	%rd2650, %rd2, %rd2649;
	st.local.u64 	[%rd2650+280], %rd2648;
	bra.uni 	$L__BB5_1546;
$L__BB5_1535:
	shr.u32 	%r7487, %r1580, 3;
	setp.ne.s32 	%p2874, %r1596, %r8178;
	sub.s32 	%r7488, %r7487, %r1251;
	shl.b32 	%r7489, %r7488, 2;
	mov.u32 	%r7490, shared_mem;
	add.s32 	%r7491, %r7490, %r7489;
	add.s32 	%r1597, %r7491, 65536;
	mul.wide.u32 	%rd2618, %r7487, 4;
	add.s64 	%rd121, %rd12, %rd2618;
	@%p2874 bra 	$L__BB5_1537;
	atom.shared.exch.b32 	%r8760, [%r1597], %r8759;
	bra.uni 	$L__BB5_1538;
$L__BB5_1537:
	atom.global.exch.b32 	%r8760, [%rd121], %r8759;
$L__BB5_1538:
	setp.eq.s32 	%p2875, %r8760, -1;
	@%p2875 bra 	$L__BB5_1546;
	setp.ne.s32 	%p2876, %r1596, %r8178;
	@%p2876 bra 	$L__BB5_1541;
	add.s32 	%r9065, %r9065, -1;
	atom.shared.exch.b32 	%r7499, [%r1597], 0;
	bra.uni 	$L__BB5_1544;
$L__BB5_1541:
	mul.wide.u32 	%rd2619, %r1596, 4;
	add.s64 	%rd2620, %rd13, %rd2619;
	atom.global.add.u32 	%r7492, [%rd2620], -1;
	setp.ne.s32 	%p2877, %r7492, 1;
	@%p2877 bra 	$L__BB5_1543;
	atom.global.add.u32 	%r7493, [%rd14], 1;
	mul.hi.u32 	%r7494, %r7493, -2147450879;
	shr.u32 	%r7495, %r7494, 15;
	mul.lo.s32 	%r7496, %r7495, 65535;
	sub.s32 	%r7497, %r7493, %r7496;
	mul.wide.u32 	%rd2621, %r7497, 4;
	add.s64 	%rd2622, %rd10, %rd2621;
	st.global.u32 	[%rd2622], %r1596;
$L__BB5_1543:
	atom.global.exch.b32 	%r7498, [%rd121], 0;
$L__BB5_1544:
	and.b32  	%r7500, %r8760, 7;
	setp.eq.s32 	%p2878, %r7500, 0;
	selp.b32 	%r1580, %r8760, %r8759, %p2878;
	selp.b32 	%r8759, %r8759, %r8760, %p2878;
	and.b32  	%r7501, %r1580, 7;
	setp.eq.s32 	%p2879, %r7501, 0;
	@%p2879 bra 	$L__BB5_1520;
	bra.uni 	$L__BB5_1523;
$L__BB5_1545:
	ld.local.u32 	%r7522, [%rd2+4388];
	add.s32 	%r7523, %r7522, 1;
	st.local.u32 	[%rd2+4388], %r7523;
	shl.b32 	%r7524, %r7522, 3;
	cvt.u64.u32 	%rd2642, %r7524;
	and.b64  	%rd2643, %rd2642, 2040;
	add.s64 	%rd2644, %rd2, %rd2643;
	st.local.u64 	[%rd2644+4392], %rd119;
$L__BB5_1546:
	ld.global.u32 	%r7527, [%rd107+36];
	setp.eq.s32 	%p2882, %r7527, 0;
	mov.pred 	%p3106, 0;
	@%p2882 bra 	$L__BB5_2380;
	ld.local.u32 	%r8782, [%rd2+272];
	mov.b32 	%r8764, 0;
$L__BB5_1548:
	mul.wide.u32 	%rd2651, %r8764, 8;
	add.s64 	%rd2652, %rd107, %rd2651;
	ld.global.u64 	%rd122, [%rd2652+56];
	cvt.u32.u64 	%r1610, %rd122;
	shr.u32 	%r8766, %r1610, 3;
	and.b64  	%rd2653, %rd122, 4;
	setp.eq.s64 	%p2883, %rd2653, 0;
	@%p2883 bra 	$L__BB5_1550;
	mul.wide.u32 	%rd2654, %r8766, 4;
	add.s64 	%rd2655, %rd2, %rd2654;
	ld.local.u32 	%r8766, [%rd2655+16];
	bra.uni 	$L__BB5_1552;
$L__BB5_1550:
	and.b64  	%rd2656, %rd122, 3;
	setp.ne.s64 	%p2884, %rd2656, 0;
	@%p2884 bra 	$L__BB5_1552;
	mul.wide.u32 	%rd2657, %r8766, 4;
	add.s64 	%rd2658, %rd2, %rd2657;
	ld.local.u32 	%r8766, [%rd2658+144];
$L__BB5_1552:
	shr.u64 	%rd123, %rd122, 35;
	and.b64  	%rd2659, %rd122, 17179869184;
	setp.eq.s64 	%p2885, %rd2659, 0;
	@%p2885 bra 	$L__BB5_1554;
	shl.b64 	%rd2660, %rd123, 2;
	add.s64 	%rd2661, %rd2, %rd2660;
	ld.local.u32 	%r8767, [%rd2661+16];
	bra.uni 	$L__BB5_1556;
$L__BB5_1554:
	cvt.u32.u64 	%r8767, %rd123;
	and.b64  	%rd2662, %rd122, 12884901888;
	setp.ne.s64 	%p2886, %rd2662, 0;
	@%p2886 bra 	$L__BB5_1556;
	shl.b64 	%rd2663, %rd123, 2;
	add.s64 	%rd2664, %rd2, %rd2663;
	ld.local.u32 	%r8767, [%rd2664+144];
$L__BB5_1556:
	and.b32  	%r7529, %r1610, 7;
	shl.b32 	%r7530, %r8766, 3;
	shl.b32 	%r7531, %r8767, 3;
	{ .reg .b32 tmp; mov.b64 {tmp, %r7532}, %rd122; }
	and.b32  	%r7533, %r7532, 7;
	or.b32  	%r7534, %r7531, %r7533;
	setp.eq.s32 	%p2887, %r7529, 0;
	selp.b32 	%r1622, %r7530, %r7534, %p2887;
	or.b32  	%r7535, %r7530, %r7529;
	selp.b32 	%r8779, %r7534, %r7535, %p2887;
	and.b32  	%r7536, %r1622, 7;
	setp.ne.s32 	%p2888, %r7536, 0;
	@%p2888 bra 	$L__BB5_1560;
$L__BB5_1557:
	and.b32  	%r7537, %r8779, 7;
	setp.ne.s32 	%p2889, %r7537, 0;
	@%p2889 bra 	$L__BB5_1570;
$L__BB5_1558:
	shr.u32 	%r7538, %r8779, 3;
	shr.u32 	%r1629, %r8779, 16;
	setp.ne.s32 	%p2890, %r1629, %r8178;
	sub.s32 	%r7539, %r7538, %r1251;
	shl.b32 	%r7540, %r7539, 2;
	mov.u32 	%r7541, shared_mem;
	add.s32 	%r7542, %r7541, %r7540;
	add.s32 	%r1630, %r7542, 65536;
	mul.wide.u32 	%rd2665, %r7538, 4;
	add.s64 	%rd125, %rd12, %rd2665;
	@%p2890 bra 	$L__BB5_1562;
	atom.shared.exch.b32 	%r8776, [%r1630], -1;
	bra.uni 	$L__BB5_1563;
$L__BB5_1560:
	cvt.u64.u32 	%rd2675, %r8779;
	shl.b64 	%rd2676, %rd2675, 32;
	cvt.u64.u32 	%rd2677, %r1622;
	or.b64  	%rd124, %rd2676, %rd2677;
	mul.wide.u32 	%rd2678, %r1622, 8;
	and.b32  	%r7571, %r8779, 7;
	cvt.u64.u32 	%rd2679, %r7571;
	mov.b64 	%rd2680, 56;
	cvt.u32.u64 	%r7572, %rd2680;
	cvt.u32.u64 	%r7573, %rd2678;
	and.b32  	%r7574, %r7573, %r7572;
	cvt.u32.u64 	%r7575, %rd2679;
	or.b32  	%r7576, %r7574, %r7575;
	mov.b64 	%rd2681, 9130730411292422402;
	shr.u64 	%rd2682, %rd2681, %r7576;
	mov.b64 	%rd2683, 1736168554312260608;
	shr.u64 	%rd2684, %rd2683, %r7576;
	mov.b64 	%rd2685, -506390041275138048;
	shr.u64 	%rd2686, %rd2685, %r7576;
	shl.b64 	%rd2687, %rd2686, 2;
	cvt.u32.u64 	%r7577, %rd2684;
	mov.b64 	%rd2688, 2;
	cvt.u32.u64 	%r7578, %rd2688;
	and.b32  	%r7579, %r7577, %r7578;
	cvt.u32.u64 	%r7580, %rd2682;
	mov.b64 	%rd2689, 1;
	cvt.u32.u64 	%r7581, %rd2689;
	and.b32  	%r7582, %r7580, %r7581;
	or.b32  	%r7583, %r7582, %r7579;
	cvt.u32.u64 	%r7584, %rd2687;
	mov.b64 	%rd2690, 4;
	cvt.u32.u64 	%r7585, %rd2690;
	and.b32  	%r7586, %r7584, %r7585;
	or.b32  	%r7587, %r7583, %r7586;
	mov.b16 	%rs158, 1;
	shl.b16 	%rs159, %rs158, %r7587;
	and.b16  	%rs160, %rs159, 29;
	setp.eq.s16 	%p2909, %rs160, 0;
	@%p2909 bra 	$L__BB5_1582;
	ld.local.u32 	%r7588, [%rd2+2328];
	add.s32 	%r7589, %r7588, 1;
	st.local.u32 	[%rd2+2328], %r7589;
	shl.b32 	%r7590, %r7588, 3;
	cvt.u64.u32 	%rd2691, %r7590;
	and.b64  	%rd2692, %rd2691, 2040;
	add.s64 	%rd2693, %rd2, %rd2692;
	st.local.u64 	[%rd2693+2336], %rd124;
	bra.uni 	$L__BB5_1583;
$L__BB5_1562:
	atom.global.exch.b32 	%r8776, [%rd125], -1;
$L__BB5_1563:
	setp.eq.s32 	%p2891, %r8776, -1;
	@%p2891 bra 	$L__BB5_1570;
	setp.ne.s32 	%p2892, %r1629, %r8178;
	@%p2892 bra 	$L__BB5_1566;
	add.s32 	%r9065, %r9065, -1;
	atom.shared.exch.b32 	%r7550, [%r1630], 0;
	bra.uni 	$L__BB5_1569;
$L__BB5_1566:
	mul.wide.u32 	%rd2666, %r1629, 4;
	add.s64 	%rd2667, %rd13, %rd2666;
	atom.global.add.u32 	%r7543, [%rd2667], -1;
	setp.ne.s32 	%p2893, %r7543, 1;
	@%p2893 bra 	$L__BB5_1568;
	atom.global.add.u32 	%r7544, [%rd14], 1;
	mul.hi.u32 	%r7545, %r7544, -2147450879;
	shr.u32 	%r7546, %r7545, 15;
	mul.lo.s32 	%r7547, %r7546, 65535;
	sub.s32 	%r7548, %r7544, %r7547;
	mul.wide.u32 	%rd2668, %r7548, 4;
	add.s64 	%rd2669, %rd10, %rd2668;
	st.global.u32 	[%rd2669], %r1629;
$L__BB5_1568:
	atom.global.exch.b32 	%r7549, [%rd125], 0;
$L__BB5_1569:
	and.b32  	%r7551, %r8776, 7;
	setp.eq.s32 	%p2894, %r7551, 0;
	mov.u32 	%r8779, %r8776;
	@%p2894 bra 	$L__BB5_1558;
$L__BB5_1570:
	shr.u32 	%r7552, %r8779, 2;
	and.b32  	%r7553, %r7552, 1;
	setp.eq.b32 	%p2895, %r7553, 1;
	and.b32  	%r7554, %r8779, 3;
	setp.eq.s32 	%p2896, %r7554, 0;
	or.pred  	%p2897, %p2895, %p2896;
	shr.u32 	%r1638, %r1622, 16;
	setp.ne.s32 	%p2898, %r1638, %r8178;
	shr.u32 	%r7555, %r8779, 16;
	setp.eq.s32 	%p2899, %r7555, %r8178;
	and.pred  	%p2900, %p2898, %p2899;
	and.pred  	%p2901, %p2897, %p2900;
	not.pred 	%p2902, %p2901;
	@%p2902 bra 	$L__BB5_1572;
	cvt.u64.u32 	%rd2697, %r8779;
	shl.b64 	%rd2698, %rd2697, 32;
	cvt.u64.u32 	%rd2699, %r1622;
	or.b64  	%rd2700, %rd2698, %rd2699;
	add.s32 	%r1639, %r8782, 1;
	st.local.u32 	[%rd2+272], %r1639;
	mul.wide.u32 	%rd2701, %r8782, 8;
	add.s64 	%rd2702, %rd2, %rd2701;
	st.local.u64 	[%rd2702+280], %rd2700;
	mov.u32 	%r8782, %r1639;
	bra.uni 	$L__BB5_1583;
$L__BB5_1572:
	shr.u32 	%r7556, %r1622, 3;
	setp.ne.s32 	%p2903, %r1638, %r8178;
	sub.s32 	%r7557, %r7556, %r1251;
	shl.b32 	%r7558, %r7557, 2;
	mov.u32 	%r7559, shared_mem;
	add.s32 	%r7560, %r7559, %r7558;
	add.s32 	%r1640, %r7560, 65536;
	mul.wide.u32 	%rd2670, %r7556, 4;
	add.s64 	%rd126, %rd12, %rd2670;
	@%p2903 bra 	$L__BB5_1574;
	atom.shared.exch.b32 	%r8780, [%r1640], %r8779;
	bra.uni 	$L__BB5_1575;
$L__BB5_1574:
	atom.global.exch.b32 	%r8780, [%rd126], %r8779;
$L__BB5_1575:
	setp.eq.s32 	%p2904, %r8780, -1;
	@%p2904 bra 	$L__BB5_1583;
	setp.ne.s32 	%p2905, %r1638, %r8178;
	@%p2905 bra 	$L__BB5_1578;
	add.s32 	%r9065, %r9065, -1;
	atom.shared.exch.b32 	%r7568, [%r1640], 0;
	bra.uni 	$L__BB5_1581;
$L__BB5_1578:
	mul.wide.u32 	%rd2671, %r1638, 4;
	add.s64 	%rd2672, %rd13, %rd2671;
	atom.global.add.u32 	%r7561, [%rd2672], -1;
	setp.ne.s32 	%p2906, %r7561, 1;
	@%p2906 bra 	$L__BB5_1580;
	atom.global.add.u32 	%r7562, [%rd14], 1;
	mul.hi.u32 	%r7563, %r7562, -2147450879;
	shr.u32 	%r7564, %r7563, 15;
	mul.lo.s32 	%r7565, %r7564, 65535;
	sub.s32 	%r7566, %r7562, %r7565;
	mul.wide.u32 	%rd2673, %r7566, 4;
	add.s64 	%rd2674, %rd10, %rd2673;
	st.global.u32 	[%rd2674], %r1638;
$L__BB5_1580:
	atom.global.exch.b32 	%r7567, [%rd126], 0;
$L__BB5_1581:
	and.b32  	%r7569, %r8780, 7;
	setp.eq.s32 	%p2907, %r7569, 0;
	selp.b32 	%r1622, %r8780, %r8779, %p2907;
	selp.b32 	%r8779, %r8779, %r8780, %p2907;
	and.b32  	%r7570, %r1622, 7;
	setp.eq.s32 	%p2908, %r7570, 0;
	@%p2908 bra 	$L__BB5_1557;
	bra.uni 	$L__BB5_1560;
$L__BB5_1582:
	ld.local.u32 	%r7591, [%rd2+4388];
	add.s32 	%r7592, %r7591, 1;
	st.local.u32 	[%rd2+4388], %r7592;
	shl.b32 	%r7593, %r7591, 3;
	cvt.u64.u32 	%rd2694, %r7593;
	and.b64  	%rd2695, %rd2694, 2040;
	add.s64 	%rd2696, %rd2, %rd2695;
	st.local.u64 	[%rd2696+4392], %rd124;
$L__BB5_1583:
	add.s32 	%r8764, %r8764, 1;
	ld.global.u32 	%r7594, [%rd107+36];
	setp.lt.u32 	%p2911, %r8764, %r7594;
	@%p2911 bra 	$L__BB5_1548;
	bra.uni 	$L__BB5_2380;
$L__BB5_1584:
	setp.eq.s16 	%p1512, %rs5, 2;
	@%p1512 bra 	$L__BB5_2381;
	ld.local.v2.u32 	{%r6880, %r1651}, [%rd2+4384];
	sub.s32 	%r6881, %r6880, %r1651;
	add.s32 	%r6882, %r6881, 256;
	sub.s32 	%r6883, 257, %r1252;
	min.u32 	%r6884, %r6882, %r6883;
	setp.lt.u32 	%p2503, %r6884, 2;
	@%p2503 bra 	$L__BB5_2376;
	shr.u32 	%r1652, %r1256, 3;
	shr.u32 	%r1653, %r1256, 16;
	setp.ne.s32 	%p2504, %r1653, %r8178;
	@%p2504 bra 	$L__BB5_1588;
	add.s32 	%r9066, %r9066, -1;
	sub.s32 	%r6891, %r1652, %r1251;
	shl.b32 	%r6892, %r6891, 3;
	mov.u32 	%r6893, shared_mem;
	add.s32 	%r6894, %r6893, %r6892;
	atom.shared.exch.b64 	%rd3225, [%r6894], 0;
	bra.uni 	$L__BB5_1591;
$L__BB5_1588:
	mul.wide.u32 	%rd2313, %r1653, 4;
	add.s64 	%rd2314, %rd13, %rd2313;
	atom.global.add.u32 	%r6885, [%rd2314], -1;
	setp.ne.s32 	%p2505, %r6885, 1;
	@%p2505 bra 	$L__BB5_1590;
	atom.global.add.u32 	%r6886, [%rd14], 1;
	mul.hi.u32 	%r6887, %r6886, -2147450879;
	shr.u32 	%r6888, %r6887, 15;
	mul.lo.s32 	%r6889, %r6888, 65535;
	sub.s32 	%r6890, %r6886, %r6889;
	mul.wide.u32 	%rd2315, %r6890, 4;
	add.s64 	%rd2316, %rd10, %rd2315;
	st.global.u32 	[%rd2316], %r1653;
$L__BB5_1590:
	mul.wide.u32 	%rd2317, %r1652, 8;
	add.s64 	%rd2318, %rd102, %rd2317;
	atom.global.exch.b64 	%rd3225, [%rd2318+134217736], 0;
$L__BB5_1591:
	cvt.u32.u64 	%r6895, %rd3225;
	{ .reg .b32 tmp; mov.b64 {tmp, %r1656}, %rd3225; }
	and.b32  	%r1657, %r1257, 7;
	setp.eq.s32 	%p2506, %r1657, 0;
	selp.b32 	%r1661, %r1257, %r6895, %p2506;
	selp.b32 	%r8796, %r6895, %r1257, %p2506;
	and.b32  	%r6896, %r1661, 7;
	setp.ne.s32 	%p2507, %r6896, 0;
	@%p2507 bra 	$L__BB5_1595;
$L__BB5_1592:
	and.b32  	%r6897, %r8796, 7;
	setp.ne.s32 	%p2508, %r6897, 0;
	@%p2508 bra 	$L__BB5_1605;
$L__BB5_1593:
	shr.u32 	%r6898, %r8796, 3;
	shr.u32 	%r1668, %r8796, 16;
	setp.ne.s32 	%p2509, %r1668, %r8178;
	sub.s32 	%r6899, %r6898, %r1251;
	shl.b32 	%r6900, %r6899, 2;
	mov.u32 	%r6901, shared_mem;
	add.s32 	%r6902, %r6901, %r6900;
	add.s32 	%r1669, %r6902, 65536;
	mul.wide.u32 	%rd2319, %r6898, 4;
	add.s64 	%rd131, %rd12, %rd2319;
	@%p2509 bra 	$L__BB5_1597;
	atom.shared.exch.b32 	%r8793, [%r1669], -1;
	bra.uni 	$L__BB5_1598;
$L__BB5_1595:
	cvt.u64.u32 	%rd2329, %r8796;
	shl.b64 	%rd2330, %rd2329, 32;
	cvt.u64.u32 	%rd2331, %r1661;
	or.b64  	%rd130, %rd2330, %rd2331;
	mul.wide.u32 	%rd2332, %r1661, 8;
	and.b32  	%r6931, %r8796, 7;
	cvt.u64.u32 	%rd2333, %r6931;
	mov.b64 	%rd2334, 56;
	cvt.u32.u64 	%r6932, %rd2334;
	cvt.u32.u64 	%r6933, %rd2332;
	and.b32  	%r6934, %r6933, %r6932;
	cvt.u32.u64 	%r6935, %rd2333;
	or.b32  	%r6936, %r6934, %r6935;
	mov.b64 	%rd2335, 9130730411292422402;
	shr.u64 	%rd2336, %rd2335, %r6936;
	mov.b64 	%rd2337, 1736168554312260608;
	shr.u64 	%rd2338, %rd2337, %r6936;
	mov.b64 	%rd2339, -506390041275138048;
	shr.u64 	%rd2340, %rd2339, %r6936;
	shl.b64 	%rd2341, %rd2340, 2;
	cvt.u32.u64 	%r6937, %rd2338;
	mov.b64 	%rd2342, 2;
	cvt.u32.u64 	%r6938, %rd2342;
	and.b32  	%r6939, %r6937, %r6938;
	cvt.u32.u64 	%r6940, %rd2336;
	mov.b64 	%rd2343, 1;
	cvt.u32.u64 	%r6941, %rd2343;
	and.b32  	%r6942, %r6940, %r6941;
	or.b32  	%r6943, %r6942, %r6939;
	cvt.u32.u64 	%r6944, %rd2341;
	mov.b64 	%rd2344, 4;
	cvt.u32.u64 	%r6945, %rd2344;
	and.b32  	%r6946, %r6944, %r6945;
	or.b32  	%r6947, %r6943, %r6946;
	mov.b16 	%rs145, 1;
	shl.b16 	%rs146, %rs145, %r6947;
	and.b16  	%rs147, %rs146, 29;
	setp.eq.s16 	%p2528, %rs147, 0;
	@%p2528 bra 	$L__BB5_1617;
	st.local.u32 	[%rd2+2328], %r1252;
	st.local.u64 	[%rd100+2336], %rd130;
	bra.uni 	$L__BB5_1618;
$L__BB5_1597:
	atom.global.exch.b32 	%r8793, [%rd131], -1;
$L__BB5_1598:
	setp.eq.s32 	%p2510, %r8793, -1;
	@%p2510 bra 	$L__BB5_1605;
	setp.ne.s32 	%p2511, %r1668, %r8178;
	@%p2511 bra 	$L__BB5_1601;
	add.s32 	%r9065, %r9065, -1;
	atom.shared.exch.b32 	%r6910, [%r1669], 0;
	bra.uni 	$L__BB5_1604;
$L__BB5_1601:
	mul.wide.u32 	%rd2320, %r1668, 4;
	add.s64 	%rd2321, %rd13, %rd2320;
	atom.global.add.u32 	%r6903, [%rd2321], -1;
	setp.ne.s32 	%p2512, %r6903, 1;
	@%p2512 bra 	$L__BB5_1603;
	atom.global.add.u32 	%r6904, [%rd14], 1;
	mul.hi.u32 	%r6905, %r6904, -2147450879;
	shr.u32 	%r6906, %r6905, 15;
	mul.lo.s32 	%r6907, %r6906, 65535;
	sub.s32 	%r6908, %r6904, %r6907;
	mul.wide.u32 	%rd2322, %r6908, 4;
	add.s64 	%rd2323, %rd10, %rd2322;
	st.global.u32 	[%rd2323], %r1668;
$L__BB5_1603:
	atom.global.exch.b32 	%r6909, [%rd131], 0;
$L__BB5_1604:
	and.b32  	%r6911, %r8793, 7;
	setp.eq.s32 	%p2513, %r6911, 0;
	mov.u32 	%r8796, %r8793;
	@%p2513 bra 	$L__BB5_1593;
$L__BB5_1605:
	shr.u32 	%r6912, %r8796, 2;
	and.b32  	%r6913, %r6912, 1;
	setp.eq.b32 	%p2514, %r6913, 1;
	and.b32  	%r6914, %r8796, 3;
	setp.eq.s32 	%p2515, %r6914, 0;
	or.pred  	%p2516, %p2514, %p2515;
	shr.u32 	%r1677, %r1661, 16;
	setp.ne.s32 	%p2517, %r1677, %r8178;
	shr.u32 	%r6915, %r8796, 16;
	setp.eq.s32 	%p2518, %r6915, %r8178;
	and.pred  	%p2519, %p2517, %p2518;
	and.pred  	%p2520, %p2516, %p2519;
	not.pred 	%p2521, %p2520;
	@%p2521 bra 	$L__BB5_1607;
	cvt.u64.u32 	%rd2348, %r8796;
	shl.b64 	%rd2349, %rd2348, 32;
	cvt.u64.u32 	%rd2350, %r1661;
	or.b64  	%rd2351, %rd2349, %rd2350;
	ld.local.u32 	%r6950, [%rd2+272];
	add.s32 	%r6951, %r6950, 1;
	st.local.u32 	[%rd2+272], %r6951;
	mul.wide.u32 	%rd2352, %r6950, 8;
	add.s64 	%rd2353, %rd2, %rd2352;
	st.local.u64 	[%rd2353+280], %rd2351;
	bra.uni 	$L__BB5_1618;
$L__BB5_1607:
	shr.u32 	%r6916, %r1661, 3;
	sub.s32 	%r6917, %r6916, %r1251;
	shl.b32 	%r6918, %r6917, 2;
	mov.u32 	%r6919, shared_mem;
	add.s32 	%r6920, %r6919, %r6918;
	add.s32 	%r1678, %r6920, 65536;
	mul.wide.u32 	%rd2324, %r6916, 4;
	add.s64 	%rd132, %rd12, %rd2324;
	@%p2517 bra 	$L__BB5_1609;
	atom.shared.exch.b32 	%r8797, [%r1678], %r8796;
	bra.uni 	$L__BB5_1610;
$L__BB5_1609:
	atom.global.exch.b32 	%r8797, [%rd132], %r8796;
$L__BB5_1610:
	setp.eq.s32 	%p2523, %r8797, -1;
	@%p2523 bra 	$L__BB5_1618;
	setp.ne.s32 	%p2524, %r1677, %r8178;
	@%p2524 bra 	$L__BB5_1613;
	add.s32 	%r9065, %r9065, -1;
	atom.shared.exch.b32 	%r6928, [%r1678], 0;
	bra.uni 	$L__BB5_1616;
$L__BB5_1613:
	mul.wide.u32 	%rd2325, %r1677, 4;
	add.s64 	%rd2326, %rd13, %rd2325;
	atom.global.add.u32 	%r6921, [%rd2326], -1;
	setp.ne.s32 	%p2525, %r6921, 1;
	@%p2525 bra 	$L__BB5_1615;
	atom.global.add.u32 	%r6922, [%rd14], 1;
	mul.hi.u32 	%r6923, %r6922, -2147450879;
	shr.u32 	%r6924, %r6923, 15;
	mul.lo.s32 	%r6925, %r6924, 65535;
	sub.s32 	%r6926, %r6922, %r6925;
	mul.wide.u32 	%rd2327, %r6926, 4;
	add.s64 	%rd2328, %rd10, %rd2327;
	st.global.u32 	[%rd2328], %r1677;
$L__BB5_1615:
	atom.global.exch.b32 	%r6927, [%rd132], 0;
$L__BB5_1616:
	and.b32  	%r6929, %r8797, 7;
	setp.eq.s32 	%p2526, %r6929, 0;
	selp.b32 	%r1661, %r8797, %r8796, %p2526;
	selp.b32 	%r8796, %r8796, %r8797, %p2526;
	and.b32  	%r6930, %r1661, 7;
	setp.eq.s32 	%p2527, %r6930, 0;
	@%p2527 bra 	$L__BB5_1592;
	bra.uni 	$L__BB5_1595;
$L__BB5_1617:
	add.s32 	%r6948, %r1651, 1;
	st.local.u32 	[%rd2+4388], %r6948;
	shl.b32 	%r6949, %r1651, 3;
	cvt.u64.u32 	%rd2345, %r6949;
	and.b64  	%rd2346, %rd2345, 2040;
	add.s64 	%rd2347, %rd2, %rd2346;
	st.local.u64 	[%rd2347+4392], %rd130;
$L__BB5_1618:
	setp.eq.s32 	%p2529, %r1657, 0;
	selp.b32 	%r1690, %r1257, %r1656, %p2529;
	selp.b32 	%r8811, %r1656, %r1257, %p2529;
	and.b32  	%r6952, %r1690, 7;
	setp.ne.s32 	%p2530, %r6952, 0;
	@%p2530 bra 	$L__BB5_1622;
$L__BB5_1619:
	and.b32  	%r6953, %r8811, 7;
	setp.ne.s32 	%p2531, %r6953, 0;
	@%p2531 bra 	$L__BB5_1633;
$L__BB5_1620:
	shr.u32 	%r6954, %r8811, 3;
	shr.u32 	%r1697, %r8811, 16;
	setp.ne.s32 	%p2532, %r1697, %r8178;
	sub.s32 	%r6955, %r6954, %r1251;
	shl.b32 	%r6956, %r6955, 2;
	mov.u32 	%r6957, shared_mem;
	add.s32 	%r6958, %r6957, %r6956;
	add.s32 	%r1698, %r6958, 65536;
	mul.wide.u32 	%rd2354, %r6954, 4;
	add.s64 	%rd134, %rd12, %rd2354;
	@%p2532 bra 	$L__BB5_1625;
	atom.shared.exch.b32 	%r8808, [%r1698], -1;
	bra.uni 	$L__BB5_1626;
$L__BB5_1622:
	cvt.u64.u32 	%rd2364, %r8811;
	shl.b64 	%rd2365, %rd2364, 32;
	cvt.u64.u32 	%rd2366, %r1690;
	or.b64  	%rd133, %rd2365, %rd2366;
	mul.wide.u32 	%rd2367, %r1690, 8;
	and.b32  	%r6987, %r8811, 7;
	cvt.u64.u32 	%rd2368, %r6987;
	mov.b64 	%rd2369, 56;
	cvt.u32.u64 	%r6988, %rd2369;
	cvt.u32.u64 	%r6989, %rd2367;
	and.b32  	%r6990, %r6989, %r6988;
	cvt.u32.u64 	%r6991, %rd2368;
	or.b32  	%r6992, %r6990, %r6991;
	mov.b64 	%rd2370, 9130730411292422402;
	shr.u64 	%rd2371, %rd2370, %r6992;
	mov.b64 	%rd2372, 1736168554312260608;
	shr.u64 	%rd2373, %rd2372, %r6992;
	mov.b64 	%rd2374, -506390041275138048;
	shr.u64 	%rd2375, %rd2374, %r6992;
	shl.b64 	%rd2376, %rd2375, 2;
	cvt.u32.u64 	%r6993, %rd2373;
	mov.b64 	%rd2377, 2;
	cvt.u32.u64 	%r6994, %rd2377;
	and.b32  	%r6995, %r6993, %r6994;
	cvt.u32.u64 	%r6996, %rd2371;
	mov.b64 	%rd2378, 1;
	cvt.u32.u64 	%r6997, %rd2378;
	and.b32  	%r6998, %r6996, %r6997;
	or.b32  	%r6999, %r6998, %r6995;
	cvt.u32.u64 	%r7000, %rd2376;
	mov.b64 	%rd2379, 4;
	cvt.u32.u64 	%r7001, %rd2379;
	and.b32  	%r7002, %r7000, %r7001;
	or.b32  	%r7003, %r6999, %r7002;
	mov.b16 	%rs148, 1;
	shl.b16 	%rs149, %rs148, %r7003;
	and.b16  	%rs150, %rs149, 29;
	setp.eq.s16 	%p2552, %rs150, 0;
	@%p2552 bra 	$L__BB5_1624;
	ld.local.u32 	%r7004, [%rd2+2328];
	add.s32 	%r7005, %r7004, 1;
	st.local.u32 	[%rd2+2328], %r7005;
	shl.b32 	%r7006, %r7004, 3;
	cvt.u64.u32 	%rd2380, %r7006;
	and.b64  	%rd2381, %rd2380, 2040;
	add.s64 	%rd2382, %rd2, %rd2381;
	st.local.u64 	[%rd2382+2336], %rd133;
	mov.pred 	%p3106, 0;
	bra.uni 	$L__BB5_2380;
$L__BB5_1624:
	ld.local.u32 	%r7007, [%rd2+4388];
	add.s32 	%r7008, %r7007, 1;
	st.local.u32 	[%rd2+4388], %r7008;
	shl.b32 	%r7009, %r7007, 3;
	cvt.u64.u32 	%rd2383, %r7009;
	and.b64  	%rd2384, %rd2383, 2040;
	add.s64 	%rd2385, %rd2, %rd2384;
	st.local.u64 	[%rd2385+4392], %rd133;
	mov.pred 	%p3106, 0;
	bra.uni 	$L__BB5_2380;
$L__BB5_1625:
	atom.global.exch.b32 	%r8808, [%rd134], -1;
$L__BB5_1626:
	setp.eq.s32 	%p2533, %r8808, -1;
	@%p2533 bra 	$L__BB5_1633;
	setp.ne.s32 	%p2534, %r1697, %r8178;
	@%p2534 bra 	$L__BB5_1629;
	add.s32 	%r9065, %r9065, -1;
	atom.shared.exch.b32 	%r6966, [%r1698], 0;
	bra.uni 	$L__BB5_1632;
$L__BB5_1629:
	mul.wide.u32 	%rd2355, %r1697, 4;
	add.s64 	%rd2356, %rd13, %rd2355;
	atom.global.add.u32 	%r6959, [%rd2356], -1;
	setp.ne.s32 	%p2535, %r6959, 1;
	@%p2535 bra 	$L__BB5_1631;
	atom.global.add.u32 	%r6960, [%rd14], 1;
	mul.hi.u32 	%r6961, %r6960, -2147450879;
	shr.u32 	%r6962, %r6961, 15;
	mul.lo.s32 	%r6963, %r6962, 65535;
	sub.s32 	%r6964, %r6960, %r6963;
	mul.wide.u32 	%rd2357, %r6964, 4;
	add.s64 	%rd2358, %rd10, %rd2357;
	st.global.u32 	[%rd2358], %r1697;
$L__BB5_1631:
	atom.global.exch.b32 	%r6965, [%rd134], 0;
$L__BB5_1632:
	and.b32  	%r6967, %r8808, 7;
	setp.eq.s32 	%p2536, %r6967, 0;
	mov.u32 	%r8811, %r8808;
	@%p2536 bra 	$L__BB5_1620;
$L__BB5_1633:
	shr.u32 	%r6968, %r8811, 2;
	and.b32  	%r6969, %r6968, 1;
	setp.eq.b32 	%p2537, %r6969, 1;
	and.b32  	%r6970, %r8811, 3;
	setp.eq.s32 	%p2538, %r6970, 0;
	or.pred  	%p2539, %p2537, %p2538;
	shr.u32 	%r1706, %r1690, 16;
	setp.ne.s32 	%p2540, %r1706, %r8178;
	shr.u32 	%r6971, %r8811, 16;
	setp.eq.s32 	%p2541, %r6971, %r8178;
	and.pred  	%p2542, %p2540, %p2541;
	and.pred  	%p2543, %p2539, %p2542;
	not.pred 	%p2544, %p2543;
	@%p2544 bra 	$L__BB5_1635;
	cvt.u64.u32 	%rd2386, %r8811;
	shl.b64 	%rd2387, %rd2386, 32;
	cvt.u64.u32 	%rd2388, %r1690;
	or.b64  	%rd2389, %rd2387, %rd2388;
	ld.local.u32 	%r7010, [%rd2+272];
	add.s32 	%r7011, %r7010, 1;
	st.local.u32 	[%rd2+272], %r7011;
	mul.wide.u32 	%rd2390, %r7010, 8;
	add.s64 	%rd2391, %rd2, %rd2390;
	st.local.u64 	[%rd2391+280], %rd2389;
	mov.pred 	%p3106, 0;
	bra.uni 	$L__BB5_2380;
$L__BB5_1635:
	shr.u32 	%r6972, %r1690, 3;
	setp.ne.s32 	%p2545, %r1706, %r8178;
	sub.s32 	%r6973, %r6972, %r1251;
	shl.b32 	%r6974, %r6973, 2;
	mov.u32 	%r6975, shared_mem;
	add.s32 	%r6976, %r6975, %r6974;
	add.s32 	%r1707, %r6976, 65536;
	mul.wide.u32 	%rd2359, %r6972, 4;
	add.s64 	%rd135, %rd12, %rd2359;
	@%p2545 bra 	$L__BB5_1637;
	atom.shared.exch.b32 	%r8812, [%r1707], %r8811;
	bra.uni 	$L__BB5_1638;
$L__BB5_1637:
	atom.global.exch.b32 	%r8812, [%rd135], %r8811;
$L__BB5_1638:
	setp.eq.s32 	%p2547, %r8812, -1;
	mov.pred 	%p3106, 0;
	@%p2547 bra 	$L__BB5_2380;
	setp.ne.s32 	%p2548, %r1706, %r8178;
	@%p2548 bra 	$L__BB5_1641;
	add.s32 	%r9065, %r9065, -1;
	atom.shared.exch.b32 	%r6984, [%r1707], 0;
	bra.uni 	$L__BB5_1644;
$L__BB5_1641:
	mul.wide.u32 	%rd2360, %r1706, 4;
	add.s64 	%rd2361, %rd13, %rd2360;
	atom.global.add.u32 	%r6977, [%rd2361], -1;
	setp.ne.s32 	%p2549, %r6977, 1;
	@%p2549 bra 	$L__BB5_1643;
	atom.global.add.u32 	%r6978, [%rd14], 1;
	mul.hi.u32 	%r6979, %r6978, -2147450879;
	shr.u32 	%r6980, %r6979, 15;
	mul.lo.s32 	%r6981, %r6980, 65535;
	sub.s32 	%r6982, %r6978, %r6981;
	mul.wide.u32 	%rd2362, %r6982, 4;
	add.s64 	%rd2363, %rd10, %rd2362;
	st.global.u32 	[%rd2363], %r1706;
$L__BB5_1643:
	atom.global.exch.b32 	%r6983, [%rd135], 0;
$L__BB5_1644:
	and.b32  	%r6985, %r8812, 7;
	setp.eq.s32 	%p2550, %r6985, 0;
	selp.b32 	%r1690, %r8812, %r8811, %p2550;
	selp.b32 	%r8811, %r8811, %r8812, %p2550;
	and.b32  	%r6986, %r1690, 7;
	setp.eq.s32 	%p2551, %r6986, 0;
	@%p2551 bra 	$L__BB5_1619;
	bra.uni 	$L__BB5_1622;
$L__BB5_1645:
	mul.wide.u32 	%rd2228, %r1717, 4;
	add.s64 	%rd2229, %rd13, %rd2228;
	atom.global.add.u32 	%r6739, [%rd2229], -1;
	setp.ne.s32 	%p2450, %r6739, 1;
	@%p2450 bra 	$L__BB5_1647;
	atom.global.add.u32 	%r6740, [%rd14], 1;
	mul.hi.u32 	%r6741, %r6740, -2147450879;
	shr.u32 	%r6742, %r6741, 15;
	mul.lo.s32 	%r6743, %r6742, 65535;
	sub.s32 	%r6744, %r6740, %r6743;
	mul.wide.u32 	%rd2230, %r6744, 4;
	add.s64 	%rd2231, %rd10, %rd2230;
	st.global.u32 	[%rd2231], %r1717;
$L__BB5_1647:
	mul.wide.u32 	%rd2232, %r1716, 8;
	add.s64 	%rd2233, %rd102, %rd2232;
	atom.global.exch.b64 	%rd3226, [%rd2233+134217736], 0;
$L__BB5_1648:
	shr.u32 	%r1720, %r1256, 3;
	shr.u32 	%r1721, %r1256, 16;
	setp.ne.s32 	%p2451, %r1721, %r8178;
	@%p2451 bra 	$L__BB5_1650;
	add.s32 	%r9066, %r9066, -1;
	sub.s32 	%r6755, %r1720, %r1251;
	shl.b32 	%r6756, %r6755, 3;
	mov.u32 	%r6757, shared_mem;
	add.s32 	%r6758, %r6757, %r6756;
	atom.shared.exch.b64 	%rd3227, [%r6758], 0;
	bra.uni 	$L__BB5_1653;
$L__BB5_1650:
	mul.wide.u32 	%rd2234, %r1721, 4;
	add.s64 	%rd2235, %rd13, %rd2234;
	atom.global.add.u32 	%r6749, [%rd2235], -1;
	setp.ne.s32 	%p2452, %r6749, 1;
	@%p2452 bra 	$L__BB5_1652;
	atom.global.add.u32 	%r6750, [%rd14], 1;
	mul.hi.u32 	%r6751, %r6750, -2147450879;
	shr.u32 	%r6752, %r6751, 15;
	mul.lo.s32 	%r6753, %r6752, 65535;
	sub.s32 	%r6754, %r6750, %r6753;
	mul.wide.u32 	%rd2236, %r6754, 4;
	add.s64 	%rd2237, %rd10, %rd2236;
	st.global.u32 	[%rd2237], %r1721;
$L__BB5_1652:
	mul.wide.u32 	%rd2238, %r1720, 8;
	add.s64 	%rd2239, %rd102, %rd2238;
	atom.global.exch.b64 	%rd3227, [%rd2239+134217736], 0;
$L__BB5_1653:
	cvt.u32.u64 	%r6759, %rd3227;
	{ .reg .b32 tmp; mov.b64 {tmp, %r1724}, %rd3227; }
	cvt.u32.u64 	%r6760, %rd3226;
	and.b32  	%r6761, %r6760, 7;
	setp.eq.s32 	%p2453, %r6761, 0;
	selp.b32 	%r1728, %r6760, %r6759, %p2453;
	selp.b32 	%r8827, %r6759, %r6760, %p2453;
	and.b32  	%r6762, %r1728, 7;
	setp.ne.s32 	%p2454, %r6762, 0;
	@%p2454 bra 	$L__BB5_1657;
$L__BB5_1654:
	and.b32  	%r6763, %r8827, 7;
	setp.ne.s32 	%p2455, %r6763, 0;
	@%p2455 bra 	$L__BB5_1667;
$L__BB5_1655:
	shr.u32 	%r6764, %r8827, 3;
	shr.u32 	%r1735, %r8827, 16;
	setp.ne.s32 	%p2456, %r1735, %r8178;
	sub.s32 	%r6765, %r6764, %r1251;
	shl.b32 	%r6766, %r6765, 2;
	mov.u32 	%r6767, shared_mem;
	add.s32 	%r6768, %r6767, %r6766;
	add.s32 	%r1736, %r6768, 65536;
	mul.wide.u32 	%rd2240, %r6764, 4;
	add.s64 	%rd143, %rd12, %rd2240;
	@%p2456 bra 	$L__BB5_1659;
	atom.shared.exch.b32 	%r8824, [%r1736], -1;
	bra.uni 	$L__BB5_1660;
$L__BB5_1657:
	cvt.u64.u32 	%rd2250, %r8827;
	shl.b64 	%rd2251, %rd2250, 32;
	cvt.u64.u32 	%rd2252, %r1728;
	or.b64  	%rd142, %rd2251, %rd2252;
	mul.wide.u32 	%rd2253, %r1728, 8;
	and.b32  	%r6797, %r8827, 7;
	cvt.u64.u32 	%rd2254, %r6797;
	mov.b64 	%rd2255, 56;
	cvt.u32.u64 	%r6798, %rd2255;
	cvt.u32.u64 	%r6799, %rd2253;
	and.b32  	%r6800, %r6799, %r6798;
	cvt.u32.u64 	%r6801, %rd2254;
	or.b32  	%r6802, %r6800, %r6801;
	mov.b64 	%rd2256, 9130730411292422402;
	shr.u64 	%rd2257, %rd2256, %r6802;
	mov.b64 	%rd2258, 1736168554312260608;
	shr.u64 	%rd2259, %rd2258, %r6802;
	mov.b64 	%rd2260, -506390041275138048;
	shr.u64 	%rd2261, %rd2260, %r6802;
	shl.b64 	%rd2262, %rd2261, 2;
	cvt.u32.u64 	%r6803, %rd2259;
	mov.b64 	%rd2263, 2;
	cvt.u32.u64 	%r6804, %rd2263;
	and.b32  	%r6805, %r6803, %r6804;
	cvt.u32.u64 	%r6806, %rd2257;
	mov.b64 	%rd2264, 1;
	cvt.u32.u64 	%r6807, %rd2264;
	and.b32  	%r6808, %r6806, %r6807;
	or.b32  	%r6809, %r6808, %r6805;
	cvt.u32.u64 	%r6810, %rd2262;
	mov.b64 	%rd2265, 4;
	cvt.u32.u64 	%r6811, %rd2265;
	and.b32  	%r6812, %r6810, %r6811;
	or.b32  	%r6813, %r6809, %r6812;
	mov.b16 	%rs139, 1;
	shl.b16 	%rs140, %rs139, %r6813;
	and.b16  	%rs141, %rs140, 29;
	setp.eq.s16 	%p2475, %rs141, 0;
	@%p2475 bra 	$L__BB5_1679;
	st.local.u32 	[%rd2+2328], %r1252;
	st.local.u64 	[%rd100+2336], %rd142;
	bra.uni 	$L__BB5_1680;
$L__BB5_1659:
	atom.global.exch.b32 	%r8824, [%rd143], -1;
$L__BB5_1660:
	setp.eq.s32 	%p2457, %r8824, -1;
	@%p2457 bra 	$L__BB5_1667;
	setp.ne.s32 	%p2458, %r1735, %r8178;
	@%p2458 bra 	$L__BB5_1663;
	add.s32 	%r9065, %r9065, -1;
	atom.shared.exch.b32 	%r6776, [%r1736], 0;
	bra.uni 	$L__BB5_1666;
$L__BB5_1663:
	mul.wide.u32 	%rd2241, %r1735, 4;
	add.s64 	%rd2242, %rd13, %rd2241;
	atom.global.add.u32 	%r6769, [%rd2242], -1;
	setp.ne.s32 	%p2459, %r6769, 1;
	@%p2459 bra 	$L__BB5_1665;
	atom.global.add.u32 	%r6770, [%rd14], 1;
	mul.hi.u32 	%r6771, %r6770, -2147450879;
	shr.u32 	%r6772, %r6771, 15;
	mul.lo.s32 	%r6773, %r6772, 65535;
	sub.s32 	%r6774, %r6770, %r6773;
	mul.wide.u32 	%rd2243, %r6774, 4;
	add.s64 	%rd2244, %rd10, %rd2243;
	st.global.u32 	[%rd2244], %r1735;
$L__BB5_1665:
	atom.global.exch.b32 	%r6775, [%rd143], 0;
$L__BB5_1666:
	and.b32  	%r6777, %r8824, 7;
	setp.eq.s32 	%p2460, %r6777, 0;
	mov.u32 	%r8827, %r8824;
	@%p2460 bra 	$L__BB5_1655;
$L__BB5_1667:
	shr.u32 	%r6778, %r8827, 2;
	and.b32  	%r6779, %r6778, 1;
	setp.eq.b32 	%p2461, %r6779, 1;
	and.b32  	%r6780, %r8827, 3;
	setp.eq.s32 	%p2462, %r6780, 0;
	or.pred  	%p2463, %p2461, %p2462;
	shr.u32 	%r1744, %r1728, 16;
	setp.ne.s32 	%p2464, %r1744, %r8178;
	shr.u32 	%r6781, %r8827, 16;
	setp.eq.s32 	%p2465, %r6781, %r8178;
	and.pred  	%p2466, %p2464, %p2465;
	and.pred  	%p2467, %p2463, %p2466;
	not.pred 	%p2468, %p2467;
	@%p2468 bra 	$L__BB5_1669;
	cvt.u64.u32 	%rd2269, %r8827;
	shl.b64 	%rd2270, %rd2269, 32;
	cvt.u64.u32 	%rd2271, %r1728;
	or.b64  	%rd2272, %rd2270, %rd2271;
	ld.local.u32 	%r6816, [%rd2+272];
	add.s32 	%r6817, %r6816, 1;
	st.local.u32 	[%rd2+272], %r6817;
	mul.wide.u32 	%rd2273, %r6816, 8;
	add.s64 	%rd2274, %rd2, %rd2273;
	st.local.u64 	[%rd2274+280], %rd2272;
	bra.uni 	$L__BB5_1680;
$L__BB5_1669:
	shr.u32 	%r6782, %r1728, 3;
	sub.s32 	%r6783, %r6782, %r1251;
	shl.b32 	%r6784, %r6783, 2;
	mov.u32 	%r6785, shared_mem;
	add.s32 	%r6786, %r6785, %r6784;
	add.s32 	%r1745, %r6786, 65536;
	mul.wide.u32 	%rd2245, %r6782, 4;
	add.s64 	%rd144, %rd12, %rd2245;
	@%p2464 bra 	$L__BB5_1671;
	atom.shared.exch.b32 	%r8828, [%r1745], %r8827;
	bra.uni 	$L__BB5_1672;
$L__BB5_1671:
	atom.global.exch.b32 	%r8828, [%rd144], %r8827;
$L__BB5_1672:
	setp.eq.s32 	%p2470, %r8828, -1;
	@%p2470 bra 	$L__BB5_1680;
	setp.ne.s32 	%p2471, %r1744, %r8178;
	@%p2471 bra 	$L__BB5_1675;
	add.s32 	%r9065, %r9065, -1;
	atom.shared.exch.b32 	%r6794, [%r1745], 0;
	bra.uni 	$L__BB5_1678;
$L__BB5_1675:
	mul.wide.u32 	%rd2246, %r1744, 4;
	add.s64 	%rd2247, %rd13, %rd2246;
	atom.global.add.u32 	%r6787, [%rd2247], -1;
	setp.ne.s32 	%p2472, %r6787, 1;
	@%p2472 bra 	$L__BB5_1677;
	atom.global.add.u32 	%r6788, [%rd14], 1;
	mul.hi.u32 	%r6789, %r6788, -2147450879;
	shr.u32 	%r6790, %r6789, 15;
	mul.lo.s32 	%r6791, %r6790, 65535;
	sub.s32 	%r6792, %r6788, %r6791;
	mul.wide.u32 	%rd2248, %r6792, 4;
	add.s64 	%rd2249, %rd10, %rd2248;
	st.global.u32 	[%rd2249], %r1744;
$L__BB5_1677:
	atom.global.exch.b32 	%r6793, [%rd144], 0;
$L__BB5_1678:
	and.b32  	%r6795, %r8828, 7;
	setp.eq.s32 	%p2473, %r6795, 0;
	selp.b32 	%r1728, %r8828, %r8827, %p2473;
	selp.b32 	%r8827, %r8827, %r8828, %p2473;
	and.b32  	%r6796, %r1728, 7;
	setp.eq.s32 	%p2474, %r6796, 0;
	@%p2474 bra 	$L__BB5_1654;
	bra.uni 	$L__BB5_1657;
$L__BB5_1679:
	add.s32 	%r6814, %r1715, 1;
	st.local.u32 	[%rd2+4388], %r6814;
	shl.b32 	%r6815, %r1715, 3;
	cvt.u64.u32 	%rd2266, %r6815;
	and.b64  	%rd2267, %rd2266, 2040;
	add.s64 	%rd2268, %rd2, %rd2267;
	st.local.u64 	[%rd2268+4392], %rd142;
$L__BB5_1680:
	{ .reg .b32 tmp; mov.b64 {tmp, %r6818}, %rd3226; }
	and.b32  	%r6819, %r6818, 7;
	setp.eq.s32 	%p2476, %r6819, 0;
	selp.b32 	%r1757, %r6818, %r1724, %p2476;
	selp.b32 	%r8842, %r1724, %r6818, %p2476;
	and.b32  	%r6820, %r1757, 7;
	setp.ne.s32 	%p2477, %r6820, 0;
	@%p2477 bra 	$L__BB5_1684;
$L__BB5_1681:
	and.b32  	%r6821, %r8842, 7;
	setp.ne.s32 	%p2478, %r6821, 0;
	@%p2478 bra 	$L__BB5_1695;
$L__BB5_1682:
	shr.u32 	%r6822, %r8842, 3;
	shr.u32 	%r1764, %r8842, 16;
	setp.ne.s32 	%p2479, %r1764, %r8178;
	sub.s32 	%r6823, %r6822, %r1251;
	shl.b32 	%r6824, %r6823, 2;
	mov.u32 	%r6825, shared_mem;
	add.s32 	%r6826, %r6825, %r6824;
	add.s32 	%r1765, %r6826, 65536;
	mul.wide.u32 	%rd2275, %r6822, 4;
	add.s64 	%rd146, %rd12, %rd2275;
	@%p2479 bra 	$L__BB5_1687;
	atom.shared.exch.b32 	%r8839, [%r1765], -1;
	bra.uni 	$L__BB5_1688;
$L__BB5_1684:
	cvt.u64.u32 	%rd2285, %r8842;
	shl.b64 	%rd2286, %rd2285, 32;
	cvt.u64.u32 	%rd2287, %r1757;
	or.b64  	%rd145, %rd2286, %rd2287;
	mul.wide.u32 	%rd2288, %r1757, 8;
	and.b32  	%r6855, %r8842, 7;
	cvt.u64.u32 	%rd2289, %r6855;
	mov.b64 	%rd2290, 56;
	cvt.u32.u64 	%r6856, %rd2290;
	cvt.u32.u64 	%r6857, %rd2288;
	and.b32  	%r6858, %r6857, %r6856;
	cvt.u32.u64 	%r6859, %rd2289;
	or.b32  	%r6860, %r6858, %r6859;
	mov.b64 	%rd2291, 9130730411292422402;
	shr.u64 	%rd2292, %rd2291, %r6860;
	mov.b64 	%rd2293, 1736168554312260608;
	shr.u64 	%rd2294, %rd2293, %r6860;
	mov.b64 	%rd2295, -506390041275138048;
	shr.u64 	%rd2296, %rd2295, %r6860;
	shl.b64 	%rd2297, %rd2296, 2;
	cvt.u32.u64 	%r6861, %rd2294;
	mov.b64 	%rd2298, 2;
	cvt.u32.u64 	%r6862, %rd2298;
	and.b32  	%r6863, %r6861, %r6862;
	cvt.u32.u64 	%r6864, %rd2292;
	mov.b64 	%rd2299, 1;
	cvt.u32.u64 	%r6865, %rd2299;
	and.b32  	%r6866, %r6864, %r6865;
	or.b32  	%r6867, %r6866, %r6863;
	cvt.u32.u64 	%r6868, %rd2297;
	mov.b64 	%rd2300, 4;
	cvt.u32.u64 	%r6869, %rd2300;
	and.b32  	%r6870, %r6868, %r6869;
	or.b32  	%r6871, %r6867, %r6870;
	mov.b16 	%rs142, 1;
	shl.b16 	%rs143, %rs142, %r6871;
	and.b16  	%rs144, %rs143, 29;
	setp.eq.s16 	%p2499, %rs144, 0;
	@%p2499 bra 	$L__BB5_1686;
	ld.local.u32 	%r6872, [%rd2+2328];
	add.s32 	%r6873, %r6872, 1;
	st.local.u32 	[%rd2+2328], %r6873;
	shl.b32 	%r6874, %r6872, 3;
	cvt.u64.u32 	%rd2301, %r6874;
	and.b64  	%rd2302, %rd2301, 2040;
	add.s64 	%rd2303, %rd2, %rd2302;
	st.local.u64 	[%rd2303+2336], %rd145;
	mov.pred 	%p3106, 0;
	bra.uni 	$L__BB5_2380;
$L__BB5_1686:
	ld.local.u32 	%r6875, [%rd2+4388];
	add.s32 	%r6876, %r6875, 1;
	st.local.u32 	[%rd2+4388], %r6876;
	shl.b32 	%r6877, %r6875, 3;
	cvt.u64.u32 	%rd2304, %r6877;
	and.b64  	%rd2305, %rd2304, 2040;
	add.s64 	%rd2306, %rd2, %rd2305;
	st.local.u64 	[%rd2306+4392], %rd145;
	mov.pred 	%p3106, 0;
	bra.uni 	$L__BB5_2380;
$L__BB5_1687:
	atom.global.exch.b32 	%r8839, [%rd146], -1;
$L__BB5_1688:
	setp.eq.s32 	%p2480, %r8839, -1;
	@%p2480 bra 	$L__BB5_1695;
	setp.ne.s32 	%p2481, %r1764, %r8178;
	@%p2481 bra 	$L__BB5_1691;
	add.s32 	%r9065, %r9065, -1;
	atom.shared.exch.b32 	%r6834, [%r1765], 0;
	bra.uni 	$L__BB5_1694;
$L__BB5_1691:
	mul.wide.u32 	%rd2276, %r1764, 4;
	add.s64 	%rd2277, %rd13, %rd2276;
	atom.global.add.u32 	%r6827, [%rd2277], -1;
	setp.ne.s32 	%p2482, %r6827, 1;
	@%p2482 bra 	$L__BB5_1693;
	atom.global.add.u32 	%r6828, [%rd14], 1;
	mul.hi.u32 	%r6829, %r6828, -2147450879;
	shr.u32 	%r6830, %r6829, 15;
	mul.lo.s32 	%r6831, %r6830, 65535;
	sub.s32 	%r6832, %r6828, %r6831;
	mul.wide.u32 	%rd2278, %r6832, 4;
	add.s64 	%rd2279, %rd10, %rd2278;
	st.global.u32 	[%rd2279], %r1764;
$L__BB5_1693:
	atom.global.exch.b32 	%r6833, [%rd146], 0;
$L__BB5_1694:
	and.b32  	%r6835, %r8839, 7;
	setp.eq.s32 	%p2483, %r6835, 0;
	mov.u32 	%r8842, %r8839;
	@%p2483 bra 	$L__BB5_1682;
$L__BB5_1695:
	shr.u32 	%r6836, %r8842, 2;
	and.b32  	%r6837, %r6836, 1;
	setp.eq.b32 	%p2484, %r6837, 1;
	and.b32  	%r6838, %r8842, 3;
	setp.eq.s32 	%p2485, %r6838, 0;
	or.pred  	%p2486, %p2484, %p2485;
	shr.u32 	%r1773, %r1757, 16;
	setp.ne.s32 	%p2487, %r1773, %r8178;
	shr.u32 	%r6839, %r8842, 16;
	setp.eq.s32 	%p2488, %r6839, %r8178;
	and.pred  	%p2489, %p2487, %p2488;
	and.pred  	%p2490, %p2486, %p2489;
	not.pred 	%p2491, %p2490;
	@%p2491 bra 	$L__BB5_1697;
	cvt.u64.u32 	%rd2307, %r8842;
	shl.b64 	%rd2308, %rd2307, 32;
	cvt.u64.u32 	%rd2309, %r1757;
	or.b64  	%rd2310, %rd2308, %rd2309;
	ld.local.u32 	%r6878, [%rd2+272];
	add.s32 	%r6879, %r6878, 1;
	st.local.u32 	[%rd2+272], %r6879;
	mul.wide.u32 	%rd2311, %r6878, 8;
	add.s64 	%rd2312, %rd2, %rd2311;
	st.local.u64 	[%rd2312+280], %rd2310;
	mov.pred 	%p3106, 0;
	bra.uni 	$L__BB5_2380;
$L__BB5_1697:
	shr.u32 	%r6840, %r1757, 3;
	setp.ne.s32 	%p2492, %r1773, %r8178;
	sub.s32 	%r6841, %r6840, %r1251;
	shl.b32 	%r6842, %r6841, 2;
	mov.u32 	%r6843, shared_mem;
	add.s32 	%r6844, %r6843, %r6842;
	add.s32 	%r1774, %r6844, 65536;
	mul.wide.u32 	%rd2280, %r6840, 4;
	add.s64 	%rd147, %rd12, %rd2280;
	@%p2492 bra 	$L__BB5_1699;
	atom.shared.exch.b32 	%r8843, [%r1774], %r8842;
	bra.uni 	$L__BB5_1700;
$L__BB5_1699:
	atom.global.exch.b32 	%r8843, [%rd147], %r8842;
$L__BB5_1700:
	setp.eq.s32 	%p2494, %r8843, -1;
	mov.pred 	%p3106, 0;
	@%p2494 bra 	$L__BB5_2380;
	setp.ne.s32 	%p2495, %r1773, %r8178;
	@%p2495 bra 	$L__BB5_1703;
	add.s32 	%r9065, %r9065, -1;
	atom.shared.exch.b32 	%r6852, [%r1774], 0;
	bra.uni 	$L__BB5_1706;
$L__BB5_1703:
	mul.wide.u32 	%rd2281, %r1773, 4;
	add.s64 	%rd2282, %rd13, %rd2281;
	atom.global.add.u32 	%r6845, [%rd2282], -1;
	setp.ne.s32 	%p2496, %r6845, 1;
	@%p2496 bra 	$L__BB5_1705;
	atom.global.add.u32 	%r6846, [%rd14], 1;
	mul.hi.u32 	%r6847, %r6846, -2147450879;
	shr.u32 	%r6848, %r6847, 15;
	mul.lo.s32 	%r6849, %r6848, 65535;
	sub.s32 	%r6850, %r6846, %r6849;
	mul.wide.u32 	%rd2283, %r6850, 4;
	add.s64 	%rd2284, %rd10, %rd2283;
	st.global.u32 	[%rd2284], %r1773;
$L__BB5_1705:
	atom.global.exch.b32 	%r6851, [%rd147], 0;
$L__BB5_1706:
	and.b32  	%r6853, %r8843, 7;
	setp.eq.s32 	%p2497, %r6853, 0;
	selp.b32 	%r1757, %r8843, %r8842, %p2497;
	selp.b32 	%r8842, %r8842, %r8843, %p2497;
	and.b32  	%r6854, %r1757, 7;
	setp.eq.s32 	%p2498, %r6854, 0;
	@%p2498 bra 	$L__BB5_1681;
	bra.uni 	$L__BB5_1684;
$L__BB5_1707:
	ld.local.v2.u32 	{%r6058, %r6059}, [%rd2+4384];
	sub.s32 	%r6060, %r6058, %r6059;
	add.s32 	%r6061, %r6060, 256;
	sub.s32 	%r6062, 257, %r1252;
	min.u32 	%r1782, %r6061, %r6062;
	ld.local.u32 	%r1783, [%rd2+4];
	shl.b32 	%r6063, %r1783, 3;
	mov.u32 	%r6064, shared_mem;
	add.s32 	%r6065, %r6064, %r6063;
	ld.shared.u64 	%rd1891, [%r6065];
	setp.ne.s64 	%p2037, %rd1891, 0;
	setp.eq.s32 	%p2038, %r1783, 0;
	or.pred  	%p2039, %p2038, %p2037;
	mov.b32 	%r8846, 0;
	@%p2039 bra 	$L__BB5_1709;
	add.s32 	%r6067, %r1783, %r1251;
	st.local.u32 	[%rd2+16], %r6067;
	mov.b32 	%r8846, 1;
$L__BB5_1709:
	add.s32 	%r6068, %r1783, 256;
	and.b32  	%r1785, %r6068, 8191;
	shl.b32 	%r6069, %r6068, 3;
	and.b32  	%r6070, %r6069, 65528;
	add.s32 	%r6072, %r6064, %r6070;
	ld.shared.u64 	%rd1892, [%r6072];
	setp.ne.s64 	%p2040, %rd1892, 0;
	and.b32  	%r1786, %r1783, 8191;
	setp.eq.s32 	%p2041, %r1786, 7936;
	or.pred  	%p2042, %p2041, %p2040;
	@%p2042 bra 	$L__BB5_1711;
	add.s32 	%r6073, %r1785, %r1251;
	add.s32 	%r1787, %r8846, 1;
	mul.wide.u32 	%rd1893, %r8846, 4;
	add.s64 	%rd1894, %rd2, %rd1893;
	st.local.u32 	[%rd1894+16], %r6073;
	mov.u32 	%r8846, %r1787;
$L__BB5_1711:
	add.s32 	%r6074, %r1783, 512;
	and.b32  	%r1789, %r6074, 8191;
	shl.b32 	%r6075, %r6074, 3;
	and.b32  	%r6076, %r6075, 65528;
	add.s32 	%r6078, %r6064, %r6076;
	ld.shared.u64 	%rd1895, [%r6078];
	setp.ne.s64 	%p2043, %rd1895, 0;
	setp.eq.s32 	%p2044, %r1786, 7680;
	or.pred  	%p2045, %p2044, %p2043;
	@%p2045 bra 	$L__BB5_1713;
	add.s32 	%r6079, %r1789, %r1251;
	add.s32 	%r1790, %r8846, 1;
	mul.wide.u32 	%rd1896, %r8846, 4;
	add.s64 	%rd1897, %rd2, %rd1896;
	st.local.u32 	[%rd1897+16], %r6079;
	mov.u32 	%r8846, %r1790;
$L__BB5_1713:
	add.s32 	%r6080, %r1783, 768;
	and.b32  	%r1792, %r6080, 8191;
	shl.b32 	%r6081, %r6080, 3;
	and.b32  	%r6082, %r6081, 65528;
	add.s32 	%r6084, %r6064, %r6082;
	ld.shared.u64 	%rd1898, [%r6084];
	setp.ne.s64 	%p2046, %rd1898, 0;
	setp.eq.s32 	%p2047, %r1786, 7424;
	or.pred  	%p2048, %p2047, %p2046;
	@%p2048 bra 	$L__BB5_1715;
	add.s32 	%r6085, %r1792, %r1251;
	add.s32 	%r1793, %r8846, 1;
	mul.wide.u32 	%rd1899, %r8846, 4;
	add.s64 	%rd1900, %rd2, %rd1899;
	st.local.u32 	[%rd1900+16], %r6085;
	mov.u32 	%r8846, %r1793;
$L__BB5_1715:
	add.s32 	%r6086, %r1783, 1024;
	and.b32  	%r8876, %r6086, 8191;
	setp.gt.u32 	%p2050, %r8846, 3;
	mov.pred 	%p3102, 0;
	@%p2050 bra 	$L__BB5_1799;
	shl.b32 	%r6087, %r8876, 3;
	add.s32 	%r6089, %r6064, %r6087;
	ld.shared.u64 	%rd1901, [%r6089];
	setp.ne.s64 	%p2051, %rd1901, 0;
	setp.eq.s32 	%p2052, %r1786, 7168;
	or.pred  	%p2053, %p2052, %p2051;
	@%p2053 bra 	$L__BB5_1718;
	add.s32 	%r6090, %r8876, %r1251;
	add.s32 	%r1796, %r8846, 1;
	mul.wide.u32 	%rd1902, %r8846, 4;
	add.s64 	%rd1903, %rd2, %rd1902;
	st.local.u32 	[%rd1903+16], %r6090;
	mov.u32 	%r8846, %r1796;
$L__BB5_1718:
	add.s32 	%r6091, %r1783, 1280;
	and.b32  	%r8876, %r6091, 8191;
	setp.gt.u32 	%p2055, %r8846, 3;
	@%p2055 bra 	$L__BB5_1799;
	shl.b32 	%r6092, %r8876, 3;
	add.s32 	%r6094, %r6064, %r6092;
	ld.shared.u64 	%rd1904, [%r6094];
	setp.ne.s64 	%p2056, %rd1904, 0;
	setp.eq.s32 	%p2057, %r1786, 6912;
	or.pred  	%p2058, %p2057, %p2056;
	@%p2058 bra 	$L__BB5_1721;
	add.s32 	%r6095, %r8876, %r1251;
	add.s32 	%r1799, %r8846, 1;
	mul.wide.u32 	%rd1905, %r8846, 4;
	add.s64 	%rd1906, %rd2, %rd1905;
	st.local.u32 	[%rd1906+16], %r6095;
	mov.u32 	%r8846, %r1799;
$L__BB5_1721:
	add.s32 	%r6096, %r1783, 1536;
	and.b32  	%r8876, %r6096, 8191;
	setp.gt.u32 	%p2060, %r8846, 3;
	@%p2060 bra 	$L__BB5_1799;
	shl.b32 	%r6097, %r8876, 3;
	add.s32 	%r6099, %r6064, %r6097;
	ld.shared.u64 	%rd1907, [%r6099];
	setp.ne.s64 	%p2061, %rd1907, 0;
	setp.eq.s32 	%p2062, %r1786, 6656;
	or.pred  	%p2063, %p2062, %p2061;
	@%p2063 bra 	$L__BB5_1724;
	add.s32 	%r6100, %r8876, %r1251;
	add.s32 	%r1802, %r8846, 1;
	mul.wide.u32 	%rd1908, %r8846, 4;
	add.s64 	%rd1909, %rd2, %rd1908;
	st.local.u32 	[%rd1909+16], %r6100;
	mov.u32 	%r8846, %r1802;
$L__BB5_1724:
	add.s32 	%r6101, %r1783, 1792;
	and.b32  	%r8876, %r6101, 8191;
	setp.gt.u32 	%p2065, %r8846, 3;
	@%p2065 bra 	$L__BB5_1799;
	shl.b32 	%r6102, %r8876, 3;
	add.s32 	%r6104, %r6064, %r6102;
	ld.shared.u64 	%rd1910, [%r6104];
	setp.ne.s64 	%p2066, %rd1910, 0;
	setp.eq.s32 	%p2067, %r1786, 6400;
	or.pred  	%p2068, %p2067, %p2066;
	@%p2068 bra 	$L__BB5_1727;
	add.s32 	%r6105, %r8876, %r1251;
	add.s32 	%r1805, %r8846, 1;
	mul.wide.u32 	%rd1911, %r8846, 4;
	add.s64 	%rd1912, %rd2, %rd1911;
	st.local.u32 	[%rd1912+16], %r6105;
	mov.u32 	%r8846, %r1805;
$L__BB5_1727:
	add.s32 	%r6106, %r1783, 2048;
	and.b32  	%r8876, %r6106, 8191;
	setp.gt.u32 	%p2070, %r8846, 3;
	@%p2070 bra 	$L__BB5_1799;
	shl.b32 	%r6107, %r8876, 3;
	add.s32 	%r6109, %r6064, %r6107;
	ld.shared.u64 	%rd1913, [%r6109];
	setp.ne.s64 	%p2071, %rd1913, 0;
	setp.eq.s32 	%p2072, %r1786, 6144;
	or.pred  	%p2073, %p2072, %p2071;
	@%p2073 bra 	$L__BB5_1730;
	add.s32 	%r6110, %r8876, %r1251;
	add.s32 	%r1808, %r8846, 1;
	mul.wide.u32 	%rd1914, %r8846, 4;
	add.s64 	%rd1915, %rd2, %rd1914;
	st.local.u32 	[%rd1915+16], %r6110;
	mov.u32 	%r8846, %r1808;
$L__BB5_1730:
	add.s32 	%r6111, %r1783, 2304;
	and.b32  	%r8876, %r6111, 8191;
	setp.gt.u32 	%p2075, %r8846, 3;
	@%p2075 bra 	$L__BB5_1799;
	shl.b32 	%r6112, %r8876, 3;
	add.s32 	%r6114, %r6064, %r6112;
	ld.shared.u64 	%rd1916, [%r6114];
	setp.ne.s64 	%p2076, %rd1916, 0;
	setp.eq.s32 	%p2077, %r1786, 5888;
	or.pred  	%p2078, %p2077, %p2076;
	@%p2078 bra 	$L__BB5_1733;
	add.s32 	%r6115, %r8876, %r1251;
	add.s32 	%r1811, %r8846, 1;
	mul.wide.u32 	%rd1917, %r8846, 4;
	add.s64 	%rd1918, %rd2, %rd1917;
	st.local.u32 	[%rd1918+16], %r6115;
	mov.u32 	%r8846, %r1811;
$L__BB5_1733:
	add.s32 	%r6116, %r1783, 2560;
	and.b32  	%r8876, %r6116, 8191;
	setp.gt.u32 	%p2080, %r8846, 3;
	@%p2080 bra 	$L__BB5_1799;
	shl.b32 	%r6117, %r8876, 3;
	add.s32 	%r6119, %r6064, %r6117;
	ld.shared.u64 	%rd1919, [%r6119];
	setp.ne.s64 	%p2081, %rd1919, 0;
	setp.eq.s32 	%p2082, %r1786, 5632;
	or.pred  	%p2083, %p2082, %p2081;
	@%p2083 bra 	$L__BB5_1736;
	add.s32 	%r6120, %r8876, %r1251;
	add.s32 	%r1814, %r8846, 1;
	mul.wide.u32 	%rd1920, %r8846, 4;
	add.s64 	%rd1921, %rd2, %rd1920;
	st.local.u32 	[%rd1921+16], %r6120;
	mov.u32 	%r8846, %r1814;
$L__BB5_1736:
	add.s32 	%r6121, %r1783, 2816;
	and.b32  	%r8876, %r6121, 8191;
	setp.gt.u32 	%p2085, %r8846, 3;
	@%p2085 bra 	$L__BB5_1799;
	shl.b32 	%r6122, %r8876, 3;
	add.s32 	%r6124, %r6064, %r6122;
	ld.shared.u64 	%rd1922, [%r6124];
	setp.ne.s64 	%p2086, %rd1922, 0;
	setp.eq.s32 	%p2087, %r1786, 5376;
	or.pred  	%p2088, %p2087, %p2086;
	@%p2088 bra 	$L__BB5_1739;
	add.s32 	%r6125, %r8876, %r1251;
	add.s32 	%r1817, %r8846, 1;
	mul.wide.u32 	%rd1923, %r8846, 4;
	add.s64 	%rd1924, %rd2, %rd1923;
	st.local.u32 	[%rd1924+16], %r6125;
	mov.u32 	%r8846, %r1817;
$L__BB5_1739:
	add.s32 	%r6126, %r1783, 3072;
	and.b32  	%r8876, %r6126, 8191;
	setp.gt.u32 	%p2090, %r8846, 3;
	@%p2090 bra 	$L__BB5_1799;
	shl.b32 	%r6127, %r8876, 3;
	add.s32 	%r6129, %r6064, %r6127;
	ld.shared.u64 	%rd1925, [%r6129];
	setp.ne.s64 	%p2091, %rd1925, 0;
	setp.eq.s32 	%p2092, %r1786, 5120;
	or.pred  	%p2093, %p2092, %p2091;
	@%p2093 bra 	$L__BB5_1742;
	add.s32 	%r6130, %r8876, %r1251;
	add.s32 	%r1820, %r8846, 1;
	mul.wide.u32 	%rd1926, %r8846, 4;
	add.s64 	%rd1927, %rd2, %rd1926;
	st.local.u32 	[%rd1927+16], %r6130;
	mov.u32 	%r8846, %r1820;
$L__BB5_1742:
	add.s32 	%r6131, %r1783, 3328;
	and.b32  	%r8876, %r6131, 8191;
	setp.gt.u32 	%p2095, %r8846, 3;
	@%p2095 bra 	$L__BB5_1799;
	shl.b32 	%r6132, %r8876, 3;
	add.s32 	%r6134, %r6064, %r6132;
	ld.shared.u64 	%rd1928, [%r6134];
	setp.ne.s64 	%p2096, %rd1928, 0;
	setp.eq.s32 	%p2097, %r1786, 4864;
	or.pred  	%p2098, %p2097, %p2096;
	@%p2098 bra 	$L__BB5_1745;
	add.s32 	%r6135, %r8876, %r1251;
	add.s32 	%r1823, %r8846, 1;
	mul.wide.u32 	%rd1929, %r8846, 4;
	add.s64 	%rd1930, %rd2, %rd1929;
	st.local.u32 	[%rd1930+16], %r6135;
	mov.u32 	%r8846, %r1823;
$L__BB5_1745:
	add.s32 	%r6136, %r1783, 3584;
	and.b32  	%r8876, %r6136, 8191;
	setp.gt.u32 	%p2100, %r8846, 3;
	@%p2100 bra 	$L__BB5_1799;
	shl.b32 	%r6137, %r8876, 3;
	add.s32 	%r6139, %r6064, %r6137;
	ld.shared.u64 	%rd1931, [%r6139];
	setp.ne.s64 	%p2101, %rd1931, 0;
	setp.eq.s32 	%p2102, %r1786, 4608;
	or.pred  	%p2103, %p2102, %p2101;
	@%p2103 bra 	$L__BB5_1748;
	add.s32 	%r6140, %r8876, %r1251;
	add.s32 	%r1826, %r8846, 1;
	mul.wide.u32 	%rd1932, %r8846, 4;
	add.s64 	%rd1933, %rd2, %rd1932;
	st.local.u32 	[%rd1933+16], %r6140;
	mov.u32 	%r8846, %r1826;
$L__BB5_1748:
	add.s32 	%r6141, %r1783, 3840;
	and.b32  	%r8876, %r6141, 8191;
	setp.gt.u32 	%p2105, %r8846, 3;
	@%p2105 bra 	$L__BB5_1799;
	shl.b32 	%r6142, %r8876, 3;
	add.s32 	%r6144, %r6064, %r6142;
	ld.shared.u64 	%rd1934, [%r6144];
	setp.ne.s64 	%p2106, %rd1934, 0;
	setp.eq.s32 	%p2107, %r1786, 4352;
	or.pred  	%p2108, %p2107, %p2106;
	@%p2108 bra 	$L__BB5_1751;
	add.s32 	%r6145, %r8876, %r1251;
	add.s32 	%r1829, %r8846, 1;
	mul.wide.u32 	%rd1935, %r8846, 4;
	add.s64 	%rd1936, %rd2, %rd1935;
	st.local.u32 	[%rd1936+16], %r6145;
	mov.u32 	%r8846, %r1829;
$L__BB5_1751:
	xor.b32  	%r1831, %r1786, 4096;
	setp.gt.u32 	%p2110, %r8846, 3;
	mov.u32 	%r8876, %r1831;
	@%p2110 bra 	$L__BB5_1799;
	shl.b32 	%r6146, %r1831, 3;
	add.s32 	%r6148, %r6064, %r6146;
	ld.shared.u64 	%rd1937, [%r6148];
	setp.ne.s64 	%p2111, %rd1937, 0;
	setp.eq.s32 	%p2112, %r1786, 4096;
	or.pred  	%p2113, %p2112, %p2111;
	@%p2113 bra 	$L__BB5_1754;
	add.s32 	%r6149, %r1831, %r1251;
	add.s32 	%r1832, %r8846, 1;
	mul.wide.u32 	%rd1938, %r8846, 4;
	add.s64 	%rd1939, %rd2, %rd1938;
	st.local.u32 	[%rd1939+16], %r6149;
	mov.u32 	%r8846, %r1832;
$L__BB5_1754:
	add.s32 	%r6150, %r1831, 256;
	and.b32  	%r8876, %r6150, 8191;
	setp.gt.u32 	%p2115, %r8846, 3;
	@%p2115 bra 	$L__BB5_1799;
	shl.b32 	%r6151, %r8876, 3;
	add.s32 	%r6153, %r6064, %r6151;
	ld.shared.u64 	%rd1940, [%r6153];
	setp.ne.s64 	%p2116, %rd1940, 0;
	setp.eq.s32 	%p2117, %r1786, 3840;
	or.pred  	%p2118, %p2117, %p2116;
	@%p2118 bra 	$L__BB5_1757;
	add.s32 	%r6154, %r8876, %r1251;
	add.s32 	%r1835, %r8846, 1;
	mul.wide.u32 	%rd1941, %r8846, 4;
	add.s64 	%rd1942, %rd2, %rd1941;
	st.local.u32 	[%rd1942+16], %r6154;
	mov.u32 	%r8846, %r1835;
$L__BB5_1757:
	add.s32 	%r6155, %r1831, 512;
	and.b32  	%r8876, %r6155, 8191;
	setp.gt.u32 	%p2120, %r8846, 3;
	@%p2120 bra 	$L__BB5_1799;
	shl.b32 	%r6156, %r8876, 3;
	add.s32 	%r6158, %r6064, %r6156;
	ld.shared.u64 	%rd1943, [%r6158];
	setp.ne.s64 	%p2121, %rd1943, 0;
	setp.eq.s32 	%p2122, %r1786, 3584;
	or.pred  	%p2123, %p2122, %p2121;
	@%p2123 bra 	$L__BB5_1760;
	add.s32 	%r6159, %r8876, %r1251;
	add.s32 	%r1838, %r8846, 1;
	mul.wide.u32 	%rd1944, %r8846, 4;
	add.s64 	%rd1945, %rd2, %rd1944;
	st.local.u32 	[%rd1945+16], %r6159;
	mov.u32 	%r8846, %r1838;
$L__BB5_1760:
	add.s32 	%r6160, %r1831, 768;
	and.b32  	%r8876, %r6160, 8191;
	setp.gt.u32 	%p2125, %r8846, 3;
	@%p2125 bra 	$L__BB5_1799;
	shl.b32 	%r6161, %r8876, 3;
	add.s32 	%r6163, %r6064, %r6161;
	ld.shared.u64 	%rd1946, [%r6163];
	setp.ne.s64 	%p2126, %rd1946, 0;
	setp.eq.s32 	%p2127, %r1786, 3328;
	or.pred  	%p2128, %p2127, %p2126;
	@%p2128 bra 	$L__BB5_1763;
	add.s32 	%r6164, %r8876, %r1251;
	add.s32 	%r1841, %r8846, 1;
	mul.wide.u32 	%rd1947, %r8846, 4;
	add.s64 	%rd1948, %rd2, %rd1947;
	st.local.u32 	[%rd1948+16], %r6164;
	mov.u32 	%r8846, %r1841;
$L__BB5_1763:
	add.s32 	%r6165, %r1831, 1024;
	and.b32  	%r8876, %r6165, 8191;
	setp.gt.u32 	%p2130, %r8846, 3;
	@%p2130 bra 	$L__BB5_1799;
	shl.b32 	%r6166, %r8876, 3;
	add.s32 	%r6168, %r6064, %r6166;
	ld.shared.u64 	%rd1949, [%r6168];
	setp.ne.s64 	%p2131, %rd1949, 0;
	setp.eq.s32 	%p2132, %r1786, 3072;
	or.pred  	%p2133, %p2132, %p2131;
	@%p2133 bra 	$L__BB5_1766;
	add.s32 	%r6169, %r8876, %r1251;
	add.s32 	%r1844, %r8846, 1;
	mul.wide.u32 	%rd1950, %r8846, 4;
	add.s64 	%rd1951, %rd2, %rd1950;
	st.local.u32 	[%rd1951+16], %r6169;
	mov.u32 	%r8846, %r1844;
$L__BB5_1766:
	add.s32 	%r6170, %r1831, 1280;
	and.b32  	%r8876, %r6170, 8191;
	setp.gt.u32 	%p2135, %r8846, 3;
	@%p2135 bra 	$L__BB5_1799;
	shl.b32 	%r6171, %r8876, 3;
	add.s32 	%r6173, %r6064, %r6171;
	ld.shared.u64 	%rd1952, [%r6173];
	setp.ne.s64 	%p2136, %rd1952, 0;
	setp.eq.s32 	%p2137, %r1786, 2816;
	or.pred  	%p2138, %p2137, %p2136;
	@%p2138 bra 	$L__BB5_1769;
	add.s32 	%r6174, %r8876, %r1251;
	add.s32 	%r1847, %r8846, 1;
	mul.wide.u32 	%rd1953, %r8846, 4;
	add.s64 	%rd1954, %rd2, %rd1953;
	st.local.u32 	[%rd1954+16], %r6174;
	mov.u32 	%r8846, %r1847;
$L__BB5_1769:
	add.s32 	%r6175, %r1831, 1536;
	and.b32  	%r8876, %r6175, 8191;
	setp.gt.u32 	%p2140, %r8846, 3;
	@%p2140 bra 	$L__BB5_1799;
	shl.b32 	%r6176, %r8876, 3;
	add.s32 	%r6178, %r6064, %r6176;
	ld.shared.u64 	%rd1955, [%r6178];
	setp.ne.s64 	%p2141, %rd1955, 0;
	setp.eq.s32 	%p2142, %r1786, 2560;
	or.pred  	%p2143, %p2142, %p2141;
	@%p2143 bra 	$L__BB5_1772;
	add.s32 	%r6179, %r8876, %r1251;
	add.s32 	%r1850, %r8846, 1;
	mul.wide.u32 	%rd1956, %r8846, 4;
	add.s64 	%rd1957, %rd2, %rd1956;
	st.local.u32 	[%rd1957+16], %r6179;
	mov.u32 	%r8846, %r1850;
$L__BB5_1772:
	add.s32 	%r6180, %r1831, 1792;
	and.b32  	%r8876, %r6180, 8191;
	setp.gt.u32 	%p2145, %r8846, 3;
	@%p2145 bra 	$L__BB5_1799;
	shl.b32 	%r6181, %r8876, 3;
	add.s32 	%r6183, %r6064, %r6181;
	ld.shared.u64 	%rd1958, [%r6183];
	setp.ne.s64 	%p2146, %rd1958, 0;
	setp.eq.s32 	%p2147, %r1786, 2304;
	or.pred  	%p2148, %p2147, %p2146;
	@%p2148 bra 	$L__BB5_1775;
	add.s32 	%r6184, %r8876, %r1251;
	add.s32 	%r1853, %r8846, 1;
	mul.wide.u32 	%rd1959, %r8846, 4;
	add.s64 	%rd1960, %rd2, %rd1959;
	st.local.u32 	[%rd1960+16], %r6184;
	mov.u32 	%r8846, %r1853;
$L__BB5_1775:
	add.s32 	%r6185, %r1831, 2048;
	and.b32  	%r8876, %r6185, 8191;
	setp.gt.u32 	%p2150, %r8846, 3;
	@%p2150 bra 	$L__BB5_1799;
	shl.b32 	%r6186, %r8876, 3;
	add.s32 	%r6188, %r6064, %r6186;
	ld.shared.u64 	%rd1961, [%r6188];
	setp.ne.s64 	%p2151, %rd1961, 0;
	setp.eq.s32 	%p2152, %r1786, 2048;
	or.pred  	%p2153, %p2152, %p2151;
	@%p2153 bra 	$L__BB5_1778;
	add.s32 	%r6189, %r8876, %r1251;
	add.s32 	%r1856, %r8846, 1;
	mul.wide.u32 	%rd1962, %r8846, 4;
	add.s64 	%rd1963, %rd2, %rd1962;
	st.local.u32 	[%rd1963+16], %r6189;
	mov.u32 	%r8846, %r1856;
$L__BB5_1778:
	add.s32 	%r6190, %r1831, 2304;
	and.b32  	%r8876, %r6190, 8191;
	setp.gt.u32 	%p2155, %r8846, 3;
	@%p2155 bra 	$L__BB5_1799;
	shl.b32 	%r6191, %r8876, 3;
	add.s32 	%r6193, %r6064, %r6191;
	ld.shared.u64 	%rd1964, [%r6193];
	setp.ne.s64 	%p2156, %rd1964, 0;
	setp.eq.s32 	%p2157, %r1786, 1792;
	or.pred  	%p2158, %p2157, %p2156;
	@%p2158 bra 	$L__BB5_1781;
	add.s32 	%r6194, %r8876, %r1251;
	add.s32 	%r1859, %r8846, 1;
	mul.wide.u32 	%rd1965, %r8846, 4;
	add.s64 	%rd1966, %rd2, %rd1965;
	st.local.u32 	[%rd1966+16], %r6194;
	mov.u32 	%r8846, %r1859;
$L__BB5_1781:
	add.s32 	%r6195, %r1831, 2560;
	and.b32  	%r8876, %r6195, 8191;
	setp.gt.u32 	%p2160, %r8846, 3;
	@%p2160 bra 	$L__BB5_1799;
	shl.b32 	%r6196, %r8876, 3;
	add.s32 	%r6198, %r6064, %r6196;
	ld.shared.u64 	%rd1967, [%r6198];
	setp.ne.s64 	%p2161, %rd1967, 0;
	setp.eq.s32 	%p2162, %r1786, 1536;
	or.pred  	%p2163, %p2162, %p2161;
	@%p2163 bra 	$L__BB5_1784;
	add.s32 	%r6199, %r8876, %r1251;
	add.s32 	%r1862, %r8846, 1;
	mul.wide.u32 	%rd1968, %r8846, 4;
	add.s64 	%rd1969, %rd2, %rd1968;
	st.local.u32 	[%rd1969+16], %r6199;
	mov.u32 	%r8846, %r1862;
$L__BB5_1784:
	add.s32 	%r6200, %r1831, 2816;
	and.b32  	%r8876, %r6200, 8191;
	setp.gt.u32 	%p2165, %r8846, 3;
	@%p2165 bra 	$L__BB5_1799;
	shl.b32 	%r6201, %r8876, 3;
	add.s32 	%r6203, %r6064, %r6201;
	ld.shared.u64 	%rd1970, [%r6203];
	setp.ne.s64 	%p2166, %rd1970, 0;
	setp.eq.s32 	%p2167, %r1786, 1280;
	or.pred  	%p2168, %p2167, %p2166;
	@%p2168 bra 	$L__BB5_1787;
	add.s32 	%r6204, %r8876, %r1251;
	add.s32 	%r1865, %r8846, 1;
	mul.wide.u32 	%rd1971, %r8846, 4;
	add.s64 	%rd1972, %rd2, %rd1971;
	st.local.u32 	[%rd1972+16], %r6204;
	mov.u32 	%r8846, %r1865;
$L__BB5_1787:
	add.s32 	%r6205, %r1831, 3072;
	and.b32  	%r8876, %r6205, 8191;
	setp.gt.u32 	%p2170, %r8846, 3;
	@%p2170 bra 	$L__BB5_1799;
	shl.b32 	%r6206, %r8876, 3;
	add.s32 	%r6208, %r6064, %r6206;
	ld.shared.u64 	%rd1973, [%r6208];
	setp.ne.s64 	%p2171, %rd1973, 0;
	setp.eq.s32 	%p2172, %r1786, 1024;
	or.pred  	%p2173, %p2172, %p2171;
	@%p2173 bra 	$L__BB5_1790;
	add.s32 	%r6209, %r8876, %r1251;
	add.s32 	%r1868, %r8846, 1;
	mul.wide.u32 	%rd1974, %r8846, 4;
	add.s64 	%rd1975, %rd2, %rd1974;
	st.local.u32 	[%rd1975+16], %r6209;
	mov.u32 	%r8846, %r1868;
$L__BB5_1790:
	add.s32 	%r6210, %r1831, 3328;
	and.b32  	%r8876, %r6210, 8191;
	setp.gt.u32 	%p2175, %r8846, 3;
	@%p2175 bra 	$L__BB5_1799;
	shl.b32 	%r6211, %r8876, 3;
	add.s32 	%r6213, %r6064, %r6211;
	ld.shared.u64 	%rd1976, [%r6213];
	setp.ne.s64 	%p2176, %rd1976, 0;
	setp.eq.s32 	%p2177, %r1786, 768;
	or.pred  	%p2178, %p2177, %p2176;
	@%p2178 bra 	$L__BB5_1793;
	add.s32 	%r6214, %r8876, %r1251;
	add.s32 	%r1871, %r8846, 1;
	mul.wide.u32 	%rd1977, %r8846, 4;
	add.s64 	%rd1978, %rd2, %rd1977;
	st.local.u32 	[%rd1978+16], %r6214;
	mov.u32 	%r8846, %r1871;
$L__BB5_1793:
	add.s32 	%r6215, %r1831, 3584;
	and.b32  	%r8876, %r6215, 8191;
	setp.gt.u32 	%p2180, %r8846, 3;
	@%p2180 bra 	$L__BB5_1799;
	shl.b32 	%r6216, %r8876, 3;
	add.s32 	%r6218, %r6064, %r6216;
	ld.shared.u64 	%rd1979, [%r6218];
	setp.ne.s64 	%p2181, %rd1979, 0;
	setp.eq.s32 	%p2182, %r1786, 512;
	or.pred  	%p2183, %p2182, %p2181;
	@%p2183 bra 	$L__BB5_1796;
	add.s32 	%r6219, %r8876, %r1251;
	add.s32 	%r1874, %r8846, 1;
	mul.wide.u32 	%rd1980, %r8846, 4;
	add.s64 	%rd1981, %rd2, %rd1980;
	st.local.u32 	[%rd1981+16], %r6219;
	mov.u32 	%r8846, %r1874;
$L__BB5_1796:
	add.s32 	%r6220, %r1831, 3840;
	and.b32  	%r1876, %r6220, 8191;
	setp.gt.u32 	%p2185, %r8846, 3;
	mov.u32 	%r8876, %r1876;
	@%p2185 bra 	$L__BB5_1799;
	shl.b32 	%r6221, %r1876, 3;
	add.s32 	%r6223, %r6064, %r6221;
	ld.shared.u64 	%rd1982, [%r6223];
	setp.ne.s64 	%p2187, %rd1982, 0;
	setp.eq.s32 	%p2188, %r1786, 256;
	or.pred  	%p2189, %p2188, %p2187;
	mov.pred 	%p3102, -1;
	mov.u32 	%r8876, %r1786;
	@%p2189 bra 	$L__BB5_1799;
	add.s32 	%r6224, %r1876, %r1251;
	mul.wide.u32 	%rd1983, %r8846, 4;
	add.s64 	%rd1984, %rd2, %rd1983;
	st.local.u32 	[%rd1984+16], %r6224;
	mov.u32 	%r8876, %r1786;
$L__BB5_1799:
	st.local.u32 	[%rd2+4], %r8876;
	ld.local.u32 	%r1878, [%rd2+8];
	shl.b32 	%r6226, %r1878, 2;
	add.s32 	%r6228, %r6064, %r6226;
	ld.shared.u32 	%r6229, [%r6228+65536];
	setp.ne.s32 	%p2191, %r6229, 0;
	setp.eq.s32 	%p2192, %r1878, 0;
	or.pred  	%p2193, %p2192, %p2191;
	mov.b32 	%r8878, 0;
	@%p2193 bra 	$L__BB5_1801;
	add.s32 	%r6231, %r1878, %r1251;
	st.local.u32 	[%rd2+144], %r6231;
	mov.b32 	%r8878, 1;
$L__BB5_1801:
	add.s32 	%r6232, %r1878, 256;
	and.b32  	%r1880, %r6232, 8191;
	shl.b32 	%r6233, %r6232, 2;
	and.b32  	%r6234, %r6233, 32764;
	add.s32 	%r6236, %r6064, %r6234;
	ld.shared.u32 	%r6237, [%r6236+65536];
	setp.ne.s32 	%p2194, %r6237, 0;
	and.b32  	%r1881, %r1878, 8191;
	setp.eq.s32 	%p2195, %r1881, 7936;
	or.pred  	%p2196, %p2195, %p2194;
	@%p2196 bra 	$L__BB5_1803;
	add.s32 	%r6238, %r1880, %r1251;
	add.s32 	%r1882, %r8878, 1;
	mul.wide.u32 	%rd1985, %r8878, 4;
	add.s64 	%rd1986, %rd2, %rd1985;
	st.local.u32 	[%rd1986+144], %r6238;
	mov.u32 	%r8878, %r1882;
$L__BB5_1803:
	add.s32 	%r6239, %r1878, 512;
	and.b32  	%r1884, %r6239, 8191;
	shl.b32 	%r6240, %r6239, 2;
	and.b32  	%r6241, %r6240, 32764;
	add.s32 	%r6243, %r6064, %r6241;
	ld.shared.u32 	%r6244, [%r6243+65536];
	setp.ne.s32 	%p2197, %r6244, 0;
	setp.eq.s32 	%p2198, %r1881, 7680;
	or.pred  	%p2199, %p2198, %p2197;
	@%p2199 bra 	$L__BB5_1805;
	add.s32 	%r6245, %r1884, %r1251;
	add.s32 	%r1885, %r8878, 1;
	mul.wide.u32 	%rd1987, %r8878, 4;
	add.s64 	%rd1988, %rd2, %rd1987;
	st.local.u32 	[%rd1988+144], %r6245;
	mov.u32 	%r8878, %r1885;
$L__BB5_1805:
	add.s32 	%r6246, %r1878, 768;
	and.b32  	%r1887, %r6246, 8191;
	shl.b32 	%r6247, %r6246, 2;
	and.b32  	%r6248, %r6247, 32764;
	add.s32 	%r6250, %r6064, %r6248;
	ld.shared.u32 	%r6251, [%r6250+65536];
	setp.ne.s32 	%p2200, %r6251, 0;
	setp.eq.s32 	%p2201, %r1881, 7424;
	or.pred  	%p2202, %p2201, %p2200;
	@%p2202 bra 	$L__BB5_1807;
	add.s32 	%r6252, %r1887, %r1251;
	add.s32 	%r1888, %r8878, 1;
	mul.wide.u32 	%rd1989, %r8878, 4;
	add.s64 	%rd1990, %rd2, %rd1989;
	st.local.u32 	[%rd1990+144], %r6252;
	mov.u32 	%r8878, %r1888;
$L__BB5_1807:
	add.s32 	%r6253, %r1878, 1024;
	and.b32  	%r8908, %r6253, 8191;
	setp.gt.u32 	%p2204, %r8878, 3;
	mov.pred 	%p3103, 0;
	@%p2204 bra 	$L__BB5_1891;
	shl.b32 	%r6254, %r8908, 2;
	add.s32 	%r6256, %r6064, %r6254;
	ld.shared.u32 	%r6257, [%r6256+65536];
	setp.ne.s32 	%p2205, %r6257, 0;
	setp.eq.s32 	%p2206, %r1881, 7168;
	or.pred  	%p2207, %p2206, %p2205;
	@%p2207 bra 	$L__BB5_1810;
	add.s32 	%r6258, %r8908, %r1251;
	add.s32 	%r1891, %r8878, 1;
	mul.wide.u32 	%rd1991, %r8878, 4;
	add.s64 	%rd1992, %rd2, %rd1991;
	st.local.u32 	[%rd1992+144], %r6258;
	mov.u32 	%r8878, %r1891;
$L__BB5_1810:
	add.s32 	%r6259, %r1878, 1280;
	and.b32  	%r8908, %r6259, 8191;
	setp.gt.u32 	%p2209, %r8878, 3;
	@%p2209 bra 	$L__BB5_1891;
	shl.b32 	%r6260, %r8908, 2;
	add.s32 	%r6262, %r6064, %r6260;
	ld.shared.u32 	%r6263, [%r6262+65536];
	setp.ne.s32 	%p2210, %r6263, 0;
	setp.eq.s32 	%p2211, %r1881, 6912;
	or.pred  	%p2212, %p2211, %p2210;
	@%p2212 bra 	$L__BB5_1813;
	add.s32 	%r6264, %r8908, %r1251;
	add.s32 	%r1894, %r8878, 1;
	mul.wide.u32 	%rd1993, %r8878, 4;
	add.s64 	%rd1994, %rd2, %rd1993;
	st.local.u32 	[%rd1994+144], %r6264;
	mov.u32 	%r8878, %r1894;
$L__BB5_1813:
	add.s32 	%r6265, %r1878, 1536;
	and.b32  	%r8908, %r6265, 8191;
	setp.gt.u32 	%p2214, %r8878, 3;
	@%p2214 bra 	$L__BB5_1891;
	shl.b32 	%r6266, %r8908, 2;
	add.s32 	%r6268, %r6064, %r6266;
	ld.shared.u32 	%r6269, [%r6268+65536];
	setp.ne.s32 	%p2215, %r6269, 0;
	setp.eq.s32 	%p2216, %r1881, 6656;
	or.pred  	%p2217, %p2216, %p2215;
	@%p2217 bra 	$L__BB5_1816;
	add.s32 	%r6270, %r8908, %r1251;
	add.s32 	%r1897, %r8878, 1;
	mul.wide.u32 	%rd1995, %r8878, 4;
	add.s64 	%rd1996, %rd2, %rd1995;
	st.local.u32 	[%rd1996+144], %r6270;
	mov.u32 	%r8878, %r1897;
$L__BB5_1816:
	add.s32 	%r6271, %r1878, 1792;
	and.b32  	%r8908, %r6271, 8191;
	setp.gt.u32 	%p2219, %r8878, 3;
	@%p2219 bra 	$L__BB5_1891;
	shl.b32 	%r6272, %r8908, 2;
	add.s32 	%r6274, %r6064, %r6272;
	ld.shared.u32 	%r6275, [%r6274+65536];
	setp.ne.s32 	%p2220, %r6275, 0;
	setp.eq.s32 	%p2221, %r1881, 6400;
	or.pred  	%p2222, %p2221, %p2220;
	@%p2222 bra 	$L__BB5_1819;
	add.s32 	%r6276, %r8908, %r1251;
	add.s32 	%r1900, %r8878, 1;
	mul.wide.u32 	%rd1997, %r8878, 4;
	add.s64 	%rd1998, %rd2, %rd1997;
	st.local.u32 	[%rd1998+144], %r6276;
	mov.u32 	%r8878, %r1900;
$L__BB5_1819:
	add.s32 	%r6277, %r1878, 2048;
	and.b32  	%r8908, %r6277, 8191;
	setp.gt.u32 	%p2224, %r8878, 3;
	@%p2224 bra 	$L__BB5_1891;
	shl.b32 	%r6278, %r8908, 2;
	add.s32 	%r6280, %r6064, %r6278;
	ld.shared.u32 	%r6281, [%r6280+65536];
	setp.ne.s32 	%p2225, %r6281, 0;
	setp.eq.s32 	%p2226, %r1881, 6144;
	or.pred  	%p2227, %p2226, %p2225;
	@%p2227 bra 	$L__BB5_1822;
	add.s32 	%r6282, %r8908, %r1251;
	add.s32 	%r1903, %r8878, 1;
	mul.wide.u32 	%rd1999, %r8878, 4;
	add.s64 	%rd2000, %rd2, %rd1999;
	st.local.u32 	[%rd2000+144], %r6282;
	mov.u32 	%r8878, %r1903;
$L__BB5_1822:
	add.s32 	%r6283, %r1878, 2304;
	and.b32  	%r8908, %r6283, 8191;
	setp.gt.u32 	%p2229, %r8878, 3;
	@%p2229 bra 	$L__BB5_1891;
	shl.b32 	%r6284, %r8908, 2;
	add.s32 	%r6286, %r6064, %r6284;
	ld.shared.u32 	%r6287, [%r6286+65536];
	setp.ne.s32 	%p2230, %r6287, 0;
	setp.eq.s32 	%p2231, %r1881, 5888;
	or.pred  	%p2232, %p2231, %p2230;
	@%p2232 bra 	$L__BB5_1825;
	add.s32 	%r6288, %r8908, %r1251;
	add.s32 	%r1906, %r8878, 1;
	mul.wide.u32 	%rd2001, %r8878, 4;
	add.s64 	%rd2002, %rd2, %rd2001;
	st.local.u32 	[%rd2002+144], %r6288;
	mov.u32 	%r8878, %r1906;
$L__BB5_1825:
	add.s32 	%r6289, %r1878, 2560;
	and.b32  	%r8908, %r6289, 8191;
	setp.gt.u32 	%p2234, %r8878, 3;
	@%p2234 bra 	$L__BB5_1891;
	shl.b32 	%r6290, %r8908, 2;
	add.s32 	%r6292, %r6064, %r6290;
	ld.shared.u32 	%r6293, [%r6292+65536];
	setp.ne.s32 	%p2235, %r6293, 0;
	setp.eq.s32 	%p2236, %r1881, 5632;
	or.pred  	%p2237, %p2236, %p2235;
	@%p2237 bra 	$L__BB5_1828;
	add.s32 	%r6294, %r8908, %r1251;
	add.s32 	%r1909, %r8878, 1;
	mul.wide.u32 	%rd2003, %r8878, 4;
	add.s64 	%rd2004, %rd2, %rd2003;
	st.local.u32 	[%rd2004+144], %r6294;
	mov.u32 	%r8878, %r1909;
$L__BB5_1828:
	add.s32 	%r6295, %r1878, 2816;
	and.b32  	%r8908, %r6295, 8191;
	setp.gt.u32 	%p2239, %r8878, 3;
	@%p2239 bra 	$L__BB5_1891;
	shl.b32 	%r6296, %r8908, 2;
	add.s32 	%r6298, %r6064, %r6296;
	ld.shared.u32 	%r6299, [%r6298+65536];
	setp.ne.s32 	%p2240, %r6299, 0;
	setp.eq.s32 	%p2241, %r1881, 5376;
	or.pred  	%p2242, %p2241, %p2240;
	@%p2242 bra 	$L__BB5_1831;
	add.s32 	%r6300, %r8908, %r1251;
	add.s32 	%r1912, %r8878, 1;
	mul.wide.u32 	%rd2005, %r8878, 4;
	add.s64 	%rd2006, %rd2, %rd2005;
	st.local.u32 	[%rd2006+144], %r6300;
	mov.u32 	%r8878, %r1912;
$L__BB5_1831:
	add.s32 	%r6301, %r1878, 3072;
	and.b32  	%r8908, %r6301, 8191;
	setp.gt.u32 	%p2244, %r8878, 3;
	@%p2244 bra 	$L__BB5_1891;
	shl.b32 	%r6302, %r8908, 2;
	add.s32 	%r6304, %r6064, %r6302;
	ld.shared.u32 	%r6305, [%r6304+65536];
	setp.ne.s32 	%p2245, %r6305, 0;
	setp.eq.s32 	%p2246, %r1881, 5120;
	or.pred  	%p2247, %p2246, %p2245;
	@%p2247 bra 	$L__BB5_1834;
	add.s32 	%r6306, %r8908, %r1251;
	add.s32 	%r1915, %r8878, 1;
	mul.wide.u32 	%rd2007, %r8878, 4;
	add.s64 	%rd2008, %rd2, %rd2007;
	st.local.u32 	[%rd2008+144], %r6306;
	mov.u32 	%r8878, %r1915;
$L__BB5_1834:
	add.s32 	%r6307, %r1878, 3328;
	and.b32  	%r8908, %r6307, 8191;
	setp.gt.u32 	%p2249, %r8878, 3;
	@%p2249 bra 	$L__BB5_1891;
	shl.b32 	%r6308, %r8908, 2;
	add.s32 	%r6310, %r6064, %r6308;
	ld.shared.u32 	%r6311, [%r6310+65536];
	setp.ne.s32 	%p2250, %r6311, 0;
	setp.eq.s32 	%p2251, %r1881, 4864;
	or.pred  	%p2252, %p2251, %p2250;
	@%p2252 bra 	$L__BB5_1837;
	add.s32 	%r6312, %r8908, %r1251;
	add.s32 	%r1918, %r8878, 1;
	mul.wide.u32 	%rd2009, %r8878, 4;
	add.s64 	%rd2010, %rd2, %rd2009;
	st.local.u32 	[%rd2010+144], %r6312;
	mov.u32 	%r8878, %r1918;
$L__BB5_1837:
	add.s32 	%r6313, %r1878, 3584;
	and.b32  	%r8908, %r6313, 8191;
	setp.gt.u32 	%p2254, %r8878, 3;
	@%p2254 bra 	$L__BB5_1891;
	shl.b32 	%r6314, %r8908, 2;
	add.s32 	%r6316, %r6064, %r6314;
	ld.shared.u32 	%r6317, [%r6316+65536];
	setp.ne.s32 	%p2255, %r6317, 0;
	setp.eq.s32 	%p2256, %r1881, 4608;
	or.pred  	%p2257, %p2256, %p2255;
	@%p2257 bra 	$L__BB5_1840;
	add.s32 	%r6318, %r8908, %r1251;
	add.s32 	%r1921, %r8878, 1;
	mul.wide.u32 	%rd2011, %r8878, 4;
	add.s64 	%rd2012, %rd2, %rd2011;
	st.local.u32 	[%rd2012+144], %r6318;
	mov.u32 	%r8878, %r1921;
$L__BB5_1840:
	add.s32 	%r6319, %r1878, 3840;
	and.b32  	%r8908, %r6319, 8191;
	setp.gt.u32 	%p2259, %r8878, 3;
	@%p2259 bra 	$L__BB5_1891;
	shl.b32 	%r6320, %r8908, 2;
	add.s32 	%r6322, %r6064, %r6320;
	ld.shared.u32 	%r6323, [%r6322+65536];
	setp.ne.s32 	%p2260, %r6323, 0;
	setp.eq.s32 	%p2261, %r1881, 4352;
	or.pred  	%p2262, %p2261, %p2260;
	@%p2262 bra 	$L__BB5_1843;
	add.s32 	%r6324, %r8908, %r1251;
	add.s32 	%r1924, %r8878, 1;
	mul.wide.u32 	%rd2013, %r8878, 4;
	add.s64 	%rd2014, %rd2, %rd2013;
	st.local.u32 	[%rd2014+144], %r6324;
	mov.u32 	%r8878, %r1924;
$L__BB5_1843:
	xor.b32  	%r1926, %r1881, 4096;
	setp.gt.u32 	%p2264, %r8878, 3;
	mov.u32 	%r8908, %r1926;
	@%p2264 bra 	$L__BB5_1891;
	shl.b32 	%r6325, %r1926, 2;
	add.s32 	%r6327, %r6064, %r6325;
	ld.shared.u32 	%r6328, [%r6327+65536];
	setp.ne.s32 	%p2265, %r6328, 0;
	setp.eq.s32 	%p2266, %r1881, 4096;
	or.pred  	%p2267, %p2266, %p2265;
	@%p2267 bra 	$L__BB5_1846;
	add.s32 	%r6329, %r1926, %r1251;
	add.s32 	%r1927, %r8878, 1;
	mul.wide.u32 	%rd2015, %r8878, 4;
	add.s64 	%rd2016, %rd2, %rd2015;
	st.local.u32 	[%rd2016+144], %r6329;
	mov.u32 	%r8878, %r1927;
$L__BB5_1846:
	add.s32 	%r6330, %r1926, 256;
	and.b32  	%r8908, %r6330, 8191;
	setp.gt.u32 	%p2269, %r8878, 3;
	@%p2269 bra 	$L__BB5_1891;
	shl.b32 	%r6331, %r8908, 2;
	add.s32 	%r6333, %r6064, %r6331;
	ld.shared.u32 	%r6334, [%r6333+65536];
	setp.ne.s32 	%p2270, %r6334, 0;
	setp.eq.s32 	%p2271, %r1881, 3840;
	or.pred  	%p2272, %p2271, %p2270;
	@%p2272 bra 	$L__BB5_1849;
	add.s32 	%r6335, %r8908, %r1251;
	add.s32 	%r1930, %r8878, 1;
	mul.wide.u32 	%rd2017, %r8878, 4;
	add.s64 	%rd2018, %rd2, %rd2017;
	st.local.u32 	[%rd2018+144], %r6335;
	mov.u32 	%r8878, %r1930;
$L__BB5_1849:
	add.s32 	%r6336, %r1926, 512;
	and.b32  	%r8908, %r6336, 8191;
	setp.gt.u32 	%p2274, %r8878, 3;
	@%p2274 bra 	$L__BB5_1891;
	shl.b32 	%r6337, %r8908, 2;
	add.s32 	%r6339, %r6064, %r6337;
	ld.shared.u32 	%r6340, [%r6339+65536];
	setp.ne.s32 	%p2275, %r6340, 0;
	setp.eq.s32 	%p2276, %r1881, 3584;
	or.pred  	%p2277, %p2276, %p2275;
	@%p2277 bra 	$L__BB5_1852;
	add.s32 	%r6341, %r8908, %r1251;
	add.s32 	%r1933, %r8878, 1;
	mul.wide.u32 	%rd2019, %r8878, 4;
	add.s64 	%rd2020, %rd2, %rd2019;
	st.local.u32 	[%rd2020+144], %r6341;
	mov.u32 	%r8878, %r1933;
$L__BB5_1852:
	add.s32 	%r6342, %r1926, 768;
	and.b32  	%r8908, %r6342, 8191;
	setp.gt.u32 	%p2279, %r8878, 3;
	@%p2279 bra 	$L__BB5_1891;
	shl.b32 	%r6343, %r8908, 2;
	add.s32 	%r6345, %r6064, %r6343;
	ld.shared.u32 	%r6346, [%r6345+65536];
	setp.ne.s32 	%p2280, %r6346, 0;
	setp.eq.s32 	%p2281, %r1881, 3328;
	or.pred  	%p2282, %p2281, %p2280;
	@%p2282 bra 	$L__BB5_1855;
	add.s32 	%r6347, %r8908, %r1251;
	add.s32 	%r1936, %r8878, 1;
	mul.wide.u32 	%rd2021, %r8878, 4;
	add.s64 	%rd2022, %rd2, %rd2021;
	st.local.u32 	[%rd2022+144], %r6347;
	mov.u32 	%r8878, %r1936;
$L__BB5_1855:
	add.s32 	%r6348, %r1926, 1024;
	and.b32  	%r8908, %r6348, 8191;
	setp.gt.u32 	%p2284, %r8878, 3;
	@%p2284 bra 	$L__BB5_1891;
	shl.b32 	%r6349, %r8908, 2;
	add.s32 	%r6351, %r6064, %r6349;
	ld.shared.u32 	%r6352, [%r6351+65536];
	setp.ne.s32 	%p2285, %r6352, 0;
	setp.eq.s32 	%p2286, %r1881, 3072;
	or.pred  	%p2287, %p2286, %p2285;
	@%p2287 bra 	$L__BB5_1858;
	add.s32 	%r6353, %r8908, %r1251;
	add.s32 	%r1939, %r8878, 1;
	mul.wide.u32 	%rd2023, %r8878, 4;
	add.s64 	%rd2024, %rd2, %rd2023;
	st.local.u32 	[%rd2024+144], %r6353;
	mov.u32 	%r8878, %r1939;
$L__BB5_1858:
	add.s32 	%r6354, %r1926, 1280;
	and.b32  	%r8908, %r6354, 8191;
	setp.gt.u32 	%p2289, %r8878, 3;
	@%p2289 bra 	$L__BB5_1891;
	shl.b32 	%r6355, %r8908, 2;
	add.s32 	%r6357, %r6064, %r6355;
	ld.shared.u32 	%r6358, [%r6357+65536];
	setp.ne.s32 	%p2290, %r6358, 0;
	setp.eq.s32 	%p2291, %r1881, 2816;
	or.pred  	%p2292, %p2291, %p2290;
	@%p2292 bra 	$L__BB5_1861;
	add.s32 	%r6359, %r8908, %r1251;
	add.s32 	%r1942, %r8878, 1;
	mul.wide.u32 	%rd2025, %r8878, 4;
	add.s64 	%rd2026, %rd2, %rd2025;
	st.local.u32 	[%rd2026+144], %r6359;
	mov.u32 	%r8878, %r1942;
$L__BB5_1861:
	add.s32 	%r6360, %r1926, 1536;
	and.b32  	%r8908, %r6360, 8191;
	setp.gt.u32 	%p2294, %r8878, 3;
	@%p2294 bra 	$L__BB5_1891;
	shl.b32 	%r6361, %r8908, 2;
	add.s32 	%r6363, %r6064, %r6361;
	ld.shared.u32 	%r6364, [%r6363+65536];
	setp.ne.s32 	%p2295, %r6364, 0;
	setp.eq.s32 	%p2296, %r1881, 2560;
	or.pred  	%p2297, %p2296, %p2295;
	@%p2297 bra 	$L__BB5_1864;
	add.s32 	%r6365, %r8908, %r1251;
	add.s32 	%r1945, %r8878, 1;
	mul.wide.u32 	%rd2027, %r8878, 4;
	add.s64 	%rd2028, %rd2, %rd2027;
	st.local.u32 	[%rd2028+144], %r6365;
	mov.u32 	%r8878, %r1945;
$L__BB5_1864:
	add.s32 	%r6366, %r1926, 1792;
	and.b32  	%r8908, %r6366, 8191;
	setp.gt.u32 	%p2299, %r8878, 3;
	@%p2299 bra 	$L__BB5_1891;
	shl.b32 	%r6367, %r8908, 2;
	add.s32 	%r6369, %r6064, %r6367;
	ld.shared.u32 	%r6370, [%r6369+65536];
	setp.ne.s32 	%p2300, %r6370, 0;
	setp.eq.s32 	%p2301, %r1881, 2304;
	or.pred  	%p2302, %p2301, %p2300;
	@%p2302 bra 	$L__BB5_1867;
	add.s32 	%r6371, %r8908, %r1251;
	add.s32 	%r1948, %r8878, 1;
	mul.wide.u32 	%rd2029, %r8878, 4;
	add.s64 	%rd2030, %rd2, %rd2029;
	st.local.u32 	[%rd2030+144], %r6371;
	mov.u32 	%r8878, %r1948;
$L__BB5_1867:
	add.s32 	%r6372, %r1926, 2048;
	and.b32  	%r8908, %r6372, 8191;
	setp.gt.u32 	%p2304, %r8878, 3;
	@%p2304 bra 	$L__BB5_1891;
	shl.b32 	%r6373, %r8908, 2;
	add.s32 	%r6375, %r6064, %r6373;
	ld.shared.u32 	%r6376, [%r6375+65536];
	setp.ne.s32 	%p2305, %r6376, 0;
	setp.eq.s32 	%p2306, %r1881, 2048;
	or.pred  	%p2307, %p2306, %p2305;
	@%p2307 bra 	$L__BB5_1870;
	add.s32 	%r6377, %r8908, %r1251;
	add.s32 	%r1951, %r8878, 1;
	mul.wide.u32 	%rd2031, %r8878, 4;
	add.s64 	%rd2032, %rd2, %rd2031;
	st.local.u32 	[%rd2032+144], %r6377;
	mov.u32 	%r8878, %r1951;
$L__BB5_1870:
	add.s32 	%r6378, %r1926, 2304;
	and.b32  	%r8908, %r6378, 8191;
	setp.gt.u32 	%p2309, %r8878, 3;
	@%p2309 bra 	$L__BB5_1891;
	shl.b32 	%r6379, %r8908, 2;
	add.s32 	%r6381, %r6064, %r6379;
	ld.shared.u32 	%r6382, [%r6381+65536];
	setp.ne.s32 	%p2310, %r6382, 0;
	setp.eq.s32 	%p2311, %r1881, 1792;
	or.pred  	%p2312, %p2311, %p2310;
	@%p2312 bra 	$L__BB5_1873;
	add.s32 	%r6383, %r8908, %r1251;
	add.s32 	%r1954, %r8878, 1;
	mul.wide.u32 	%rd2033, %r8878, 4;
	add.s64 	%rd2034, %rd2, %rd2033;
	st.local.u32 	[%rd2034+144], %r6383;
	mov.u32 	%r8878, %r1954;
$L__BB5_1873:
	add.s32 	%r6384, %r1926, 2560;
	and.b32  	%r8908, %r6384, 8191;
	setp.gt.u32 	%p2314, %r8878, 3;
	@%p2314 bra 	$L__BB5_1891;
	shl.b32 	%r6385, %r8908, 2;
	add.s32 	%r6387, %r6064, %r6385;
	ld.shared.u32 	%r6388, [%r6387+65536];
	setp.ne.s32 	%p2315, %r6388, 0;
	setp.eq.s32 	%p2316, %r1881, 1536;
	or.pred  	%p2317, %p2316, %p2315;
	@%p2317 bra 	$L__BB5_1876;
	add.s32 	%r6389, %r8908, %r1251;
	add.s32 	%r1957, %r8878, 1;
	mul.wide.u32 	%rd2035, %r8878, 4;
	add.s64 	%rd2036, %rd2, %rd2035;
	st.local.u32 	[%rd2036+144], %r6389;
	mov.u32 	%r8878, %r1957;
$L__BB5_1876:
	add.s32 	%r6390, %r1926, 2816;
	and.b32  	%r8908, %r6390, 8191;
	setp.gt.u32 	%p2319, %r8878, 3;
	@%p2319 bra 	$L__BB5_1891;
	shl.b32 	%r6391, %r8908, 2;
	add.s32 	%r6393, %r6064, %r6391;
	ld.shared.u32 	%r6394, [%r6393+65536];
	setp.ne.s32 	%p2320, %r6394, 0;
	setp.eq.s32 	%p2321, %r1881, 1280;
	or.pred  	%p2322, %p2321, %p2320;
	@%p2322 bra 	$L__BB5_1879;
	add.s32 	%r6395, %r8908, %r1251;
	add.s32 	%r1960, %r8878, 1;
	mul.wide.u32 	%rd2037, %r8878, 4;
	add.s64 	%rd2038, %rd2, %rd2037;
	st.local.u32 	[%rd2038+144], %r6395;
	mov.u32 	%r8878, %r1960;
$L__BB5_1879:
	add.s32 	%r6396, %r1926, 3072;
	and.b32  	%r8908, %r6396, 8191;
	setp.gt.u32 	%p2324, %r8878, 3;
	@%p2324 bra 	$L__BB5_1891;
	shl.b32 	%r6397, %r8908, 2;
	add.s32 	%r6399, %r6064, %r6397;
	ld.shared.u32 	%r6400, [%r6399+65536];
	setp.ne.s32 	%p2325, %r6400, 0;
	setp.eq.s32 	%p2326, %r1881, 1024;
	or.pred  	%p2327, %p2326, %p2325;
	@%p2327 bra 	$L__BB5_1882;
	add.s32 	%r6401, %r8908, %r1251;
	add.s32 	%r1963, %r8878, 1;
	mul.wide.u32 	%rd2039, %r8878, 4;
	add.s64 	%rd2040, %rd2, %rd2039;
	st.local.u32 	[%rd2040+144], %r6401;
	mov.u32 	%r8878, %r1963;
$L__BB5_1882:
	add.s32 	%r6402, %r1926, 3328;
	and.b32  	%r8908, %r6402, 8191;
	setp.gt.u32 	%p2329, %r8878, 3;
	@%p2329 bra 	$L__BB5_1891;
	shl.b32 	%r6403, %r8908, 2;
	add.s32 	%r6405, %r6064, %r6403;
	ld.shared.u32 	%r6406, [%r6405+65536];
	setp.ne.s32 	%p2330, %r6406, 0;
	setp.eq.s32 	%p2331, %r1881, 768;
	or.pred  	%p2332, %p2331, %p2330;
	@%p2332 bra 	$L__BB5_1885;
	add.s32 	%r6407, %r8908, %r1251;
	add.s32 	%r1966, %r8878, 1;
	mul.wide.u32 	%rd2041, %r8878, 4;
	add.s64 	%rd2042, %rd2, %rd2041;
	st.local.u32 	[%rd2042+144], %r6407;
	mov.u32 	%r8878, %r1966;
$L__BB5_1885:
	add.s32 	%r6408, %r1926, 3584;
	and.b32  	%r8908, %r6408, 8191;
	setp.gt.u32 	%p2334, %r8878, 3;
	@%p2334 bra 	$L__BB5_1891;
	shl.b32 	%r6409, %r8908, 2;
	add.s32 	%r6411, %r6064, %r6409;
	ld.shared.u32 	%r6412, [%r6411+65536];
	setp.ne.s32 	%p2335, %r6412, 0;
	setp.eq.s32 	%p2336, %r1881, 512;
	or.pred  	%p2337, %p2336, %p2335;
	@%p2337 bra 	$L__BB5_1888;
	add.s32 	%r6413, %r8908, %r1251;
	add.s32 	%r1969, %r8878, 1;
	mul.wide.u32 	%rd2043, %r8878, 4;
	add.s64 	%rd2044, %rd2, %rd2043;
	st.local.u32 	[%rd2044+144], %r6413;
	mov.u32 	%r8878, %r1969;
$L__BB5_1888:
	add.s32 	%r6414, %r1926, 3840;
	and.b32  	%r1971, %r6414, 8191;
	setp.gt.u32 	%p2339, %r8878, 3;
	mov.u32 	%r8908, %r1971;
	@%p2339 bra 	$L__BB5_1891;
	shl.b32 	%r6415, %r1971, 2;
	add.s32 	%r6417, %r6064, %r6415;
	ld.shared.u32 	%r6418, [%r6417+65536];
	setp.ne.s32 	%p2341, %r6418, 0;
	setp.eq.s32 	%p2342, %r1881, 256;
	or.pred  	%p2343, %p2342, %p2341;
	mov.pred 	%p3103, -1;
	mov.u32 	%r8908, %r1881;
	@%p2343 bra 	$L__BB5_1891;
	add.s32 	%r6419, %r1971, %r1251;
	mul.wide.u32 	%rd2045, %r8878, 4;
	add.s64 	%rd2046, %rd2, %rd2045;
	st.local.u32 	[%rd2046+144], %r6419;
	mov.u32 	%r8908, %r1881;
$L__BB5_1891:
	st.local.u32 	[%rd2+8], %r8908;
	setp.lt.u32 	%p2345, %r1782, 4;
	or.pred  	%p2346, %p2345, %p3102;
	or.pred  	%p2347, %p2346, %p3103;
	@%p2347 bra 	$L__BB5_2376;
	shr.u32 	%r1973, %r1257, 3;
	shr.u32 	%r1974, %r1257, 16;
	setp.ne.s32 	%p2348, %r1974, %r8178;
	@%p2348 bra 	$L__BB5_1894;
	add.s32 	%r9066, %r9066, -1;
	sub.s32 	%r6426, %r1973, %r1251;
	shl.b32 	%r6427, %r6426, 3;
	add.s32 	%r6429, %r6064, %r6427;
	atom.shared.exch.b64 	%rd3228, [%r6429], 0;
	bra.uni 	$L__BB5_1897;
$L__BB5_1894:
	mul.wide.u32 	%rd2047, %r1974, 4;
	add.s64 	%rd2048, %rd13, %rd2047;
	atom.global.add.u32 	%r6420, [%rd2048], -1;
	setp.ne.s32 	%p2349, %r6420, 1;
	@%p2349 bra 	$L__BB5_1896;
	atom.global.add.u32 	%r6421, [%rd14], 1;
	mul.hi.u32 	%r6422, %r6421, -2147450879;
	shr.u32 	%r6423, %r6422, 15;
	mul.lo.s32 	%r6424, %r6423, 65535;
	sub.s32 	%r6425, %r6421, %r6424;
	mul.wide.u32 	%rd2049, %r6425, 4;
	add.s64 	%rd2050, %rd10, %rd2049;
	st.global.u32 	[%rd2050], %r1974;
$L__BB5_1896:
	mul.wide.u32 	%rd2051, %r1973, 8;
	add.s64 	%rd2052, %rd102, %rd2051;
	atom.global.exch.b64 	%rd3228, [%rd2052+134217736], 0;
$L__BB5_1897:
	shr.u32 	%r1977, %r1256, 3;
	shr.u32 	%r1978, %r1256, 16;
	setp.ne.s32 	%p2350, %r1978, %r8178;
	@%p2350 bra 	$L__BB5_1899;
	sub.s32 	%r6436, %r1977, %r1251;
	shl.b32 	%r6437, %r6436, 3;
	add.s32 	%r6439, %r6064, %r6437;
	atom.shared.exch.b64 	%rd3229, [%r6439], 0;
	bra.uni 	$L__BB5_1902;
$L__BB5_1899:
	mul.wide.u32 	%rd2053, %r1978, 4;
	add.s64 	%rd2054, %rd13, %rd2053;
	atom.global.add.u32 	%r6430, [%rd2054], -1;
	setp.ne.s32 	%p2351, %r6430, 1;
	@%p2351 bra 	$L__BB5_1901;
	atom.global.add.u32 	%r6431, [%rd14], 1;
	mul.hi.u32 	%r6432, %r6431, -2147450879;
	shr.u32 	%r6433, %r6432, 15;
	mul.lo.s32 	%r6434, %r6433, 65535;
	sub.s32 	%r6435, %r6431, %r6434;
	mul.wide.u32 	%rd2055, %r6435, 4;
	add.s64 	%rd2056, %rd10, %rd2055;
	st.global.u32 	[%rd2056], %r1978;
$L__BB5_1901:
	mul.wide.u32 	%rd2057, %r1977, 8;
	add.s64 	%rd2058, %rd102, %rd2057;
	atom.global.exch.b64 	%rd3229, [%rd2058+134217736], 0;
	add.s32 	%r9066, %r9066, 1;
$L__BB5_1902:
	ld.local.v2.u32 	{%r6440, %r6441}, [%rd2+144];
	sub.s32 	%r6442, %r6440, %r1251;
	shl.b32 	%r6443, %r6442, 2;
	mov.u32 	%r6444, shared_mem;
	add.s32 	%r6445, %r6444, 65536;
	add.s32 	%r6446, %r6445, %r6443;
	atom.shared.exch.b32 	%r6447, [%r6446], -1;
	sub.s32 	%r6448, %r6441, %r1251;
	shl.b32 	%r6449, %r6448, 2;
	add.s32 	%r6450, %r6445, %r6449;
	atom.shared.exch.b32 	%r6451, [%r6450], -1;
	ld.local.v2.u32 	{%r6452, %r6453}, [%rd2+152];
	sub.s32 	%r6454, %r6452, %r1251;
	shl.b32 	%r6455, %r6454, 2;
	add.s32 	%r6456, %r6445, %r6455;
	atom.shared.exch.b32 	%r6457, [%r6456], -1;
	add.s32 	%r9065, %r9065, 4;
	sub.s32 	%r6458, %r6453, %r1251;
	shl.b32 	%r6459, %r6458, 2;
	add.s32 	%r6460, %r6445, %r6459;
	atom.shared.exch.b32 	%r6461, [%r6460], -1;
	ld.local.v2.u32 	{%r6462, %r1982}, [%rd2+16];
	shl.b32 	%r6463, %r6440, 3;
	shl.b32 	%r6464, %r6441, 3;
	cvt.u64.u32 	%rd2059, %r6464;
	cvt.u64.u32 	%rd2060, %r6441;
	shl.b64 	%rd2061, %rd2060, 35;
	cvt.u64.u32 	%rd2062, %r6463;
	or.b64  	%rd2063, %rd2061, %rd2062;
	sub.s32 	%r6465, %r6462, %r1251;
	shl.b32 	%r6466, %r6465, 3;
	add.s32 	%r6467, %r6444, %r6466;
	atom.shared.exch.b64 	%rd2064, [%r6467], %rd2063;
	shl.b32 	%r6468, %r6452, 3;
	cvt.u64.u32 	%rd2065, %r6453;
	shl.b64 	%rd2066, %rd2065, 35;
	cvt.u64.u32 	%rd2067, %r6468;
	or.b64  	%rd2068, %rd2066, %rd2067;
	sub.s32 	%r6469, %r1982, %r1251;
	shl.b32 	%r6470, %r6469, 3;
	add.s32 	%r6471, %r6444, %r6470;
	atom.shared.exch.b64 	%rd2069, [%r6471], %rd2068;
	ld.local.v2.u32 	{%r1983, %r1984}, [%rd2+24];
	cvt.u64.u32 	%rd2070, %r6452;
	shl.b64 	%rd2071, %rd2070, 35;
	or.b64  	%rd2072, %rd2071, %rd2062;
	sub.s32 	%r6472, %r1983, %r1251;
	shl.b32 	%r6473, %r6472, 3;
	add.s32 	%r6474, %r6444, %r6473;
	atom.shared.exch.b64 	%rd2073, [%r6474], %rd2072;
	or.b64  	%rd2074, %rd2066, %rd2059;
	sub.s32 	%r6475, %r1984, %r1251;
	shl.b32 	%r6476, %r6475, 3;
	add.s32 	%r6477, %r6444, %r6476;
	atom.shared.exch.b64 	%rd2075, [%r6477], %rd2074;
	and.b32  	%r1985, %r1256, 7;
	shl.b32 	%r6478, %r6462, 3;
	or.b32  	%r6479, %r6478, %r1985;
	cvt.u32.u64 	%r6480, %rd3228;
	and.b32  	%r6481, %r6480, 7;
	setp.eq.s32 	%p2352, %r6481, 0;
	selp.b32 	%r1989, %r6480, %r6479, %p2352;
	selp.b32 	%r8922, %r6479, %r6480, %p2352;
	and.b32  	%r6482, %r1989, 7;
	setp.ne.s32 	%p2353, %r6482, 0;
	@%p2353 bra 	$L__BB5_1906;
$L__BB5_1903:
	and.b32  	%r6483, %r8922, 7;
	setp.ne.s32 	%p2354, %r6483, 0;
	@%p2354 bra 	$L__BB5_1916;
$L__BB5_1904:
	shr.u32 	%r6484, %r8922, 3;
	shr.u32 	%r1996, %r8922, 16;
	setp.ne.s32 	%p2355, %r1996, %r8178;
	sub.s32 	%r6485, %r6484, %r1251;
	shl.b32 	%r6486, %r6485, 2;
	add.s32 	%r6488, %r6444, %r6486;
	add.s32 	%r1997, %r6488, 65536;
	mul.wide.u32 	%rd2076, %r6484, 4;
	add.s64 	%rd155, %rd12, %rd2076;
	@%p2355 bra 	$L__BB5_1908;
	atom.shared.exch.b32 	%r8919, [%r1997], -1;
	bra.uni 	$L__BB5_1909;
$L__BB5_1906:
	cvt.u64.u32 	%rd2086, %r8922;
	shl.b64 	%rd2087, %rd2086, 32;
	cvt.u64.u32 	%rd2088, %r1989;
	or.b64  	%rd154, %rd2087, %rd2088;
	mul.wide.u32 	%rd2089, %r1989, 8;
	and.b32  	%r6517, %r8922, 7;
	cvt.u64.u32 	%rd2090, %r6517;
	mov.b64 	%rd2091, 56;
	cvt.u32.u64 	%r6518, %rd2091;
	cvt.u32.u64 	%r6519, %rd2089;
	and.b32  	%r6520, %r6519, %r6518;
	cvt.u32.u64 	%r6521, %rd2090;
	or.b32  	%r6522, %r6520, %r6521;
	mov.b64 	%rd2092, 9130730411292422402;
	shr.u64 	%rd2093, %rd2092, %r6522;
	mov.b64 	%rd2094, 1736168554312260608;
	shr.u64 	%rd2095, %rd2094, %r6522;
	mov.b64 	%rd2096, -506390041275138048;
	shr.u64 	%rd2097, %rd2096, %r6522;
	shl.b64 	%rd2098, %rd2097, 2;
	cvt.u32.u64 	%r6523, %rd2095;
	mov.b64 	%rd2099, 2;
	cvt.u32.u64 	%r6524, %rd2099;
	and.b32  	%r6525, %r6523, %r6524;
	cvt.u32.u64 	%r6526, %rd2093;
	mov.b64 	%rd2100, 1;
	cvt.u32.u64 	%r6527, %rd2100;
	and.b32  	%r6528, %r6526, %r6527;
	or.b32  	%r6529, %r6528, %r6525;
	cvt.u32.u64 	%r6530, %rd2098;
	mov.b64 	%rd2101, 4;
	cvt.u32.u64 	%r6531, %rd2101;
	and.b32  	%r6532, %r6530, %r6531;
	or.b32  	%r6533, %r6529, %r6532;
	mov.b16 	%rs127, 1;
	shl.b16 	%rs128, %rs127, %r6533;
	and.b16  	%rs129, %rs128, 29;
	setp.eq.s16 	%p2374, %rs129, 0;
	@%p2374 bra 	$L__BB5_1928;
	ld.local.u32 	%r6534, [%rd2+2328];
	add.s32 	%r6535, %r6534, 1;
	st.local.u32 	[%rd2+2328], %r6535;
	shl.b32 	%r6536, %r6534, 3;
	cvt.u64.u32 	%rd2102, %r6536;
	and.b64  	%rd2103, %rd2102, 2040;
	add.s64 	%rd2104, %rd2, %rd2103;
	st.local.u64 	[%rd2104+2336], %rd154;
	bra.uni 	$L__BB5_1929;
$L__BB5_1908:
	atom.global.exch.b32 	%r8919, [%rd155], -1;
$L__BB5_1909:
	setp.eq.s32 	%p2356, %r8919, -1;
	@%p2356 bra 	$L__BB5_1916;
	@%p2355 bra 	$L__BB5_1912;
	add.s32 	%r9065, %r9065, -1;
	atom.shared.exch.b32 	%r6496, [%r1997], 0;
	bra.uni 	$L__BB5_1915;
$L__BB5_1912:
	mul.wide.u32 	%rd2077, %r1996, 4;
	add.s64 	%rd2078, %rd13, %rd2077;
	atom.global.add.u32 	%r6489, [%rd2078], -1;
	setp.ne.s32 	%p2358, %r6489, 1;
	@%p2358 bra 	$L__BB5_1914;
	atom.global.add.u32 	%r6490, [%rd14], 1;
	mul.hi.u32 	%r6491, %r6490, -2147450879;
	shr.u32 	%r6492, %r6491, 15;
	mul.lo.s32 	%r6493, %r6492, 65535;
	sub.s32 	%r6494, %r6490, %r6493;
	mul.wide.u32 	%rd2079, %r6494, 4;
	add.s64 	%rd2080, %rd10, %rd2079;
	st.global.u32 	[%rd2080], %r1996;
$L__BB5_1914:
	atom.global.exch.b32 	%r6495, [%rd155], 0;
$L__BB5_1915:
	and.b32  	%r6497, %r8919, 7;
	setp.eq.s32 	%p2359, %r6497, 0;
	mov.u32 	%r8922, %r8919;
	@%p2359 bra 	$L__BB5_1904;
$L__BB5_1916:
	shr.u32 	%r6498, %r8922, 2;
	and.b32  	%r6499, %r6498, 1;
	setp.eq.b32 	%p2360, %r6499, 1;
	and.b32  	%r6500, %r8922, 3;
	setp.eq.s32 	%p2361, %r6500, 0;
	or.pred  	%p2362, %p2360, %p2361;
	shr.u32 	%r2005, %r1989, 16;
	setp.ne.s32 	%p2363, %r2005, %r8178;
	shr.u32 	%r6501, %r8922, 16;
	setp.eq.s32 	%p2364, %r6501, %r8178;
	and.pred  	%p2365, %p2363, %p2364;
	and.pred  	%p2366, %p2362, %p2365;
	not.pred 	%p2367, %p2366;
	@%p2367 bra 	$L__BB5_1918;
	cvt.u64.u32 	%rd2108, %r8922;
	shl.b64 	%rd2109, %rd2108, 32;
	cvt.u64.u32 	%rd2110, %r1989;
	or.b64  	%rd2111, %rd2109, %rd2110;
	ld.local.u32 	%r6540, [%rd2+272];
	add.s32 	%r6541, %r6540, 1;
	st.local.u32 	[%rd2+272], %r6541;
	mul.wide.u32 	%rd2112, %r6540, 8;
	add.s64 	%rd2113, %rd2, %rd2112;
	st.local.u64 	[%rd2113+280], %rd2111;
	bra.uni 	$L__BB5_1929;
$L__BB5_1918:
	shr.u32 	%r6502, %r1989, 3;
	sub.s32 	%r6503, %r6502, %r1251;
	shl.b32 	%r6504, %r6503, 2;
	add.s32 	%r6506, %r6444, %r6504;
	add.s32 	%r2006, %r6506, 65536;
	mul.wide.u32 	%rd2081, %r6502, 4;
	add.s64 	%rd156, %rd12, %rd2081;
	@%p2363 bra 	$L__BB5_1920;
	atom.shared.exch.b32 	%r8923, [%r2006], %r8922;
	bra.uni 	$L__BB5_1921;
$L__BB5_1920:
	atom.global.exch.b32 	%r8923, [%rd156], %r8922;
$L__BB5_1921:
	setp.eq.s32 	%p2369, %r8923, -1;
	@%p2369 bra 	$L__BB5_1929;
	@%p2363 bra 	$L__BB5_1924;
	add.s32 	%r9065, %r9065, -1;
	atom.shared.exch.b32 	%r6514, [%r2006], 0;
	bra.uni 	$L__BB5_1927;
$L__BB5_1924:
	mul.wide.u32 	%rd2082, %r2005, 4;
	add.s64 	%rd2083, %rd13, %rd2082;
	atom.global.add.u32 	%r6507, [%rd2083], -1;
	setp.ne.s32 	%p2371, %r6507, 1;
	@%p2371 bra 	$L__BB5_1926;
	atom.global.add.u32 	%r6508, [%rd14], 1;
	mul.hi.u32 	%r6509, %r6508, -2147450879;
	shr.u32 	%r6510, %r6509, 15;
	mul.lo.s32 	%r6511, %r6510, 65535;
	sub.s32 	%r6512, %r6508, %r6511;
	mul.wide.u32 	%rd2084, %r6512, 4;
	add.s64 	%rd2085, %rd10, %rd2084;
	st.global.u32 	[%rd2085], %r2005;
$L__BB5_1926:
	atom.global.exch.b32 	%r6513, [%rd156], 0;
$L__BB5_1927:
	and.b32  	%r6515, %r8923, 7;
	setp.eq.s32 	%p2372, %r6515, 0;
	selp.b32 	%r1989, %r8923, %r8922, %p2372;
	selp.b32 	%r8922, %r8922, %r8923, %p2372;
	and.b32  	%r6516, %r1989, 7;
	setp.eq.s32 	%p2373, %r6516, 0;
	@%p2373 bra 	$L__BB5_1903;
	bra.uni 	$L__BB5_1906;
$L__BB5_1928:
	ld.local.u32 	%r6537, [%rd2+4388];
	add.s32 	%r6538, %r6537, 1;
	st.local.u32 	[%rd2+4388], %r6538;
	shl.b32 	%r6539, %r6537, 3;
	cvt.u64.u32 	%rd2105, %r6539;
	and.b64  	%rd2106, %rd2105, 2040;
	add.s64 	%rd2107, %rd2, %rd2106;
	st.local.u64 	[%rd2107+4392], %rd154;
$L__BB5_1929:
	shl.b32 	%r6542, %r1982, 3;
	or.b32  	%r6543, %r6542, %r1985;
	{ .reg .b32 tmp; mov.b64 {tmp, %r6544}, %rd3228; }
	and.b32  	%r6545, %r6544, 7;
	setp.eq.s32 	%p2375, %r6545, 0;
	selp.b32 	%r2018, %r6544, %r6543, %p2375;
	selp.b32 	%r8937, %r6543, %r6544, %p2375;
	and.b32  	%r6546, %r2018, 7;
	setp.ne.s32 	%p2376, %r6546, 0;
	@%p2376 bra 	$L__BB5_1933;
$L__BB5_1930:
	and.b32  	%r6547, %r8937, 7;
	setp.ne.s32 	%p2377, %r6547, 0;
	@%p2377 bra 	$L__BB5_1943;
$L__BB5_1931:
	shr.u32 	%r6548, %r8937, 3;
	shr.u32 	%r2025, %r8937, 16;
	setp.ne.s32 	%p2378, %r2025, %r8178;
	sub.s32 	%r6549, %r6548, %r1251;
	shl.b32 	%r6550, %r6549, 2;
	add.s32 	%r6552, %r6444, %r6550;
	add.s32 	%r2026, %r6552, 65536;
	mul.wide.u32 	%rd2114, %r6548, 4;
	add.s64 	%rd158, %rd12, %rd2114;
	@%p2378 bra 	$L__BB5_1935;
	atom.shared.exch.b32 	%r8934, [%r2026], -1;
	bra.uni 	$L__BB5_1936;
$L__BB5_1933:
	cvt.u64.u32 	%rd2124, %r8937;
	shl.b64 	%rd2125, %rd2124, 32;
	cvt.u64.u32 	%rd2126, %r2018;
	or.b64  	%rd157, %rd2125, %rd2126;
	mul.wide.u32 	%rd2127, %r2018, 8;
	and.b32  	%r6581, %r8937, 7;
	cvt.u64.u32 	%rd2128, %r6581;
	mov.b64 	%rd2129, 56;
	cvt.u32.u64 	%r6582, %rd2129;
	cvt.u32.u64 	%r6583, %rd2127;
	and.b32  	%r6584, %r6583, %r6582;
	cvt.u32.u64 	%r6585, %rd2128;
	or.b32  	%r6586, %r6584, %r6585;
	mov.b64 	%rd2130, 9130730411292422402;
	shr.u64 	%rd2131, %rd2130, %r6586;
	mov.b64 	%rd2132, 1736168554312260608;
	shr.u64 	%rd2133, %rd2132, %r6586;
	mov.b64 	%rd2134, -506390041275138048;
	shr.u64 	%rd2135, %rd2134, %r6586;
	shl.b64 	%rd2136, %rd2135, 2;
	cvt.u32.u64 	%r6587, %rd2133;
	mov.b64 	%rd2137, 2;
	cvt.u32.u64 	%r6588, %rd2137;
	and.b32  	%r6589, %r6587, %r6588;
	cvt.u32.u64 	%r6590, %rd2131;
	mov.b64 	%rd2138, 1;
	cvt.u32.u64 	%r6591, %rd2138;
	and.b32  	%r6592, %r6590, %r6591;
	or.b32  	%r6593, %r6592, %r6589;
	cvt.u32.u64 	%r6594, %rd2136;
	mov.b64 	%rd2139, 4;
	cvt.u32.u64 	%r6595, %rd2139;
	and.b32  	%r6596, %r6594, %r6595;
	or.b32  	%r6597, %r6593, %r6596;
	mov.b16 	%rs130, 1;
	shl.b16 	%rs131, %rs130, %r6597;
	and.b16  	%rs132, %rs131, 29;
	setp.eq.s16 	%p2397, %rs132, 0;
	@%p2397 bra 	$L__BB5_1955;
	ld.local.u32 	%r6598, [%rd2+2328];
	add.s32 	%r6599, %r6598, 1;
	st.local.u32 	[%rd2+2328], %r6599;
	shl.b32 	%r6600, %r6598, 3;
	cvt.u64.u32 	%rd2140, %r6600;
	and.b64  	%rd2141, %rd2140, 2040;
	add.s64 	%rd2142, %rd2, %rd2141;
	st.local.u64 	[%rd2142+2336], %rd157;
	bra.uni 	$L__BB5_1956;
$L__BB5_1935:
	atom.global.exch.b32 	%r8934, [%rd158], -1;
$L__BB5_1936:
	setp.eq.s32 	%p2379, %r8934, -1;
	@%p2379 bra 	$L__BB5_1943;
	setp.ne.s32 	%p2380, %r2025, %r8178;
	@%p2380 bra 	$L__BB5_1939;
	add.s32 	%r9065, %r9065, -1;
	atom.shared.exch.b32 	%r6560, [%r2026], 0;
	bra.uni 	$L__BB5_1942;
$L__BB5_1939:
	mul.wide.u32 	%rd2115, %r2025, 4;
	add.s64 	%rd2116, %rd13, %rd2115;
	atom.global.add.u32 	%r6553, [%rd2116], -1;
	setp.ne.s32 	%p2381, %r6553, 1;
	@%p2381 bra 	$L__BB5_1941;
	atom.global.add.u32 	%r6554, [%rd14], 1;
	mul.hi.u32 	%r6555, %r6554, -2147450879;
	shr.u32 	%r6556, %r6555, 15;
	mul.lo.s32 	%r6557, %r6556, 65535;
	sub.s32 	%r6558, %r6554, %r6557;
	mul.wide.u32 	%rd2117, %r6558, 4;
	add.s64 	%rd2118, %rd10, %rd2117;
	st.global.u32 	[%rd2118], %r2025;
$L__BB5_1941:
	atom.global.exch.b32 	%r6559, [%rd158], 0;
$L__BB5_1942:
	and.b32  	%r6561, %r8934, 7;
	setp.eq.s32 	%p2382, %r6561, 0;
	mov.u32 	%r8937, %r8934;
	@%p2382 bra 	$L__BB5_1931;
$L__BB5_1943:
	shr.u32 	%r6562, %r8937, 2;
	and.b32  	%r6563, %r6562, 1;
	setp.eq.b32 	%p2383, %r6563, 1;
	and.b32  	%r6564, %r8937, 3;
	setp.eq.s32 	%p2384, %r6564, 0;
	or.pred  	%p2385, %p2383, %p2384;
	shr.u32 	%r2034, %r2018, 16;
	setp.ne.s32 	%p2386, %r2034, %r8178;
	shr.u32 	%r6565, %r8937, 16;
	setp.eq.s32 	%p2387, %r6565, %r8178;
	and.pred  	%p2388, %p2386, %p2387;
	and.pred  	%p2389, %p2385, %p2388;
	not.pred 	%p2390, %p2389;
	@%p2390 bra 	$L__BB5_1945;
	cvt.u64.u32 	%rd2146, %r8937;
	shl.b64 	%rd2147, %rd2146, 32;
	cvt.u64.u32 	%rd2148, %r2018;
	or.b64  	%rd2149, %rd2147, %rd2148;
	ld.local.u32 	%r6604, [%rd2+272];
	add.s32 	%r6605, %r6604, 1;
	st.local.u32 	[%rd2+272], %r6605;
	mul.wide.u32 	%rd2150, %r6604, 8;
	add.s64 	%rd2151, %rd2, %rd2150;
	st.local.u64 	[%rd2151+280], %rd2149;
	bra.uni 	$L__BB5_1956;
$L__BB5_1945:
	shr.u32 	%r6566, %r2018, 3;
	setp.ne.s32 	%p2391, %r2034, %r8178;
	sub.s32 	%r6567, %r6566, %r1251;
	shl.b32 	%r6568, %r6567, 2;
	add.s32 	%r6570, %r6444, %r6568;
	add.s32 	%r2035, %r6570, 65536;
	mul.wide.u32 	%rd2119, %r6566, 4;
	add.s64 	%rd159, %rd12, %rd2119;
	@%p2391 bra 	$L__BB5_1947;
	atom.shared.exch.b32 	%r8938, [%r2035], %r8937;
	bra.uni 	$L__BB5_1948;
$L__BB5_1947:
	atom.global.exch.b32 	%r8938, [%rd159], %r8937;
$L__BB5_1948:
	setp.eq.s32 	%p2392, %r8938, -1;
	@%p2392 bra 	$L__BB5_1956;
	setp.ne.s32 	%p2393, %r2034, %r8178;
	@%p2393 bra 	$L__BB5_1951;
	add.s32 	%r9065, %r9065, -1;
	atom.shared.exch.b32 	%r6578, [%r2035], 0;
	bra.uni 	$L__BB5_1954;
$L__BB5_1951:
	mul.wide.u32 	%rd2120, %r2034, 4;
	add.s64 	%rd2121, %rd13, %rd2120;
	atom.global.add.u32 	%r6571, [%rd2121], -1;
	setp.ne.s32 	%p2394, %r6571, 1;
	@%p2394 bra 	$L__BB5_1953;
	atom.global.add.u32 	%r6572, [%rd14], 1;
	mul.hi.u32 	%r6573, %r6572, -2147450879;
	shr.u32 	%r6574, %r6573, 15;
	mul.lo.s32 	%r6575, %r6574, 65535;
	sub.s32 	%r6576, %r6572, %r6575;
	mul.wide.u32 	%rd2122, %r6576, 4;
	add.s64 	%rd2123, %rd10, %rd2122;
	st.global.u32 	[%rd2123], %r2034;
$L__BB5_1953:
	atom.global.exch.b32 	%r6577, [%rd159], 0;
$L__BB5_1954:
	and.b32  	%r6579, %r8938, 7;
	setp.eq.s32 	%p2395, %r6579, 0;
	selp.b32 	%r2018, %r8938, %r8937, %p2395;
	selp.b32 	%r8937, %r8937, %r8938, %p2395;
	and.b32  	%r6580, %r2018, 7;
	setp.eq.s32 	%p2396, %r6580, 0;
	@%p2396 bra 	$L__BB5_1930;
	bra.uni 	$L__BB5_1933;
$L__BB5_1955:
	ld.local.u32 	%r6601, [%rd2+4388];
	add.s32 	%r6602, %r6601, 1;
	st.local.u32 	[%rd2+4388], %r6602;
	shl.b32 	%r6603, %r6601, 3;
	cvt.u64.u32 	%rd2143, %r6603;
	and.b64  	%rd2144, %rd2143, 2040;
	add.s64 	%rd2145, %rd2, %rd2144;
	st.local.u64 	[%rd2145+4392], %rd157;
$L__BB5_1956:
	and.b32  	%r2044, %r1257, 7;
	shl.b32 	%r6606, %r1983, 3;
	or.b32  	%r6607, %r6606, %r2044;
	cvt.u32.u64 	%r6608, %rd3229;
	and.b32  	%r6609, %r6608, 7;
	setp.eq.s32 	%p2398, %r6609, 0;
	selp.b32 	%r2048, %r6608, %r6607, %p2398;
	selp.b32 	%r8952, %r6607, %r6608, %p2398;
	and.b32  	%r6610, %r2048, 7;
	setp.ne.s32 	%p2399, %r6610, 0;
	@%p2399 bra 	$L__BB5_1960;
$L__BB5_1957:
	and.b32  	%r6611, %r8952, 7;
	setp.ne.s32 	%p2400, %r6611, 0;
	@%p2400 bra 	$L__BB5_1970;
$L__BB5_1958:
	shr.u32 	%r6612, %r8952, 3;
	shr.u32 	%r2055, %r8952, 16;
	setp.ne.s32 	%p2401, %r2055, %r8178;
	sub.s32 	%r6613, %r6612, %r1251;
	shl.b32 	%r6614, %r6613, 2;
	add.s32 	%r6616, %r6444, %r6614;
	add.s32 	%r2056, %r6616, 65536;
	mul.wide.u32 	%rd2152, %r6612, 4;
	add.s64 	%rd161, %rd12, %rd2152;
	@%p2401 bra 	$L__BB5_1962;
	atom.shared.exch.b32 	%r8949, [%r2056], -1;
	bra.uni 	$L__BB5_1963;
$L__BB5_1960:
	cvt.u64.u32 	%rd2162, %r8952;
	shl.b64 	%rd2163, %rd2162, 32;
	cvt.u64.u32 	%rd2164, %r2048;
	or.b64  	%rd160, %rd2163, %rd2164;
	mul.wide.u32 	%rd2165, %r2048, 8;
	and.b32  	%r6645, %r8952, 7;
	cvt.u64.u32 	%rd2166, %r6645;
	mov.b64 	%rd2167, 56;
	cvt.u32.u64 	%r6646, %rd2167;
	cvt.u32.u64 	%r6647, %rd2165;
	and.b32  	%r6648, %r6647, %r6646;
	cvt.u32.u64 	%r6649, %rd2166;
	or.b32  	%r6650, %r6648, %r6649;
	mov.b64 	%rd2168, 9130730411292422402;
	shr.u64 	%rd2169, %rd2168, %r6650;
	mov.b64 	%rd2170, 1736168554312260608;
	shr.u64 	%rd2171, %rd2170, %r6650;
	mov.b64 	%rd2172, -506390041275138048;
	shr.u64 	%rd2173, %rd2172, %r6650;
	shl.b64 	%rd2174, %rd2173, 2;
	cvt.u32.u64 	%r6651, %rd2171;
	mov.b64 	%rd2175, 2;
	cvt.u32.u64 	%r6652, %rd2175;
	and.b32  	%r6653, %r6651, %r6652;
	cvt.u32.u64 	%r6654, %rd2169;
	mov.b64 	%rd2176, 1;
	cvt.u32.u64 	%r6655, %rd2176;
	and.b32  	%r6656, %r6654, %r6655;
	or.b32  	%r6657, %r6656, %r6653;
	cvt.u32.u64 	%r6658, %rd2174;
	mov.b64 	%rd2177, 4;
	cvt.u32.u64 	%r6659, %rd2177;
	and.b32  	%r6660, %r6658, %r6659;
	or.b32  	%r6661, %r6657, %r6660;
	mov.b16 	%rs133, 1;
	shl.b16 	%rs134, %rs133, %r6661;
	and.b16  	%rs135, %rs134, 29;
	setp.eq.s16 	%p2420, %rs135, 0;
	@%p2420 bra 	$L__BB5_1982;
	ld.local.u32 	%r6662, [%rd2+2328];
	add.s32 	%r6663, %r6662, 1;
	st.local.u32 	[%rd2+2328], %r6663;
	shl.b32 	%r6664, %r6662, 3;
	cvt.u64.u32 	%rd2178, %r6664;
	and.b64  	%rd2179, %rd2178, 2040;
	add.s64 	%rd2180, %rd2, %rd2179;
	st.local.u64 	[%rd2180+2336], %rd160;
	bra.uni 	$L__BB5_1983;
$L__BB5_1962:
	atom.global.exch.b32 	%r8949, [%rd161], -1;
$L__BB5_1963:
	setp.eq.s32 	%p2402, %r8949, -1;
	@%p2402 bra 	$L__BB5_1970;
	setp.ne.s32 	%p2403, %r2055, %r8178;
	@%p2403 bra 	$L__BB5_1966;
	add.s32 	%r9065, %r9065, -1;
	atom.shared.exch.b32 	%r6624, [%r2056], 0;
	bra.uni 	$L__BB5_1969;
$L__BB5_1966:
	mul.wide.u32 	%rd2153, %r2055, 4;
	add.s64 	%rd2154, %rd13, %rd2153;
	atom.global.add.u32 	%r6617, [%rd2154], -1;
	setp.ne.s32 	%p2404, %r6617, 1;
	@%p2404 bra 	$L__BB5_1968;
	atom.global.add.u32 	%r6618, [%rd14], 1;
	mul.hi.u32 	%r6619, %r6618, -2147450879;
	shr.u32 	%r6620, %r6619, 15;
	mul.lo.s32 	%r6621, %r6620, 65535;
	sub.s32 	%r6622, %r6618, %r6621;
	mul.wide.u32 	%rd2155, %r6622, 4;
	add.s64 	%rd2156, %rd10, %rd2155;
	st.global.u32 	[%rd2156], %r2055;
$L__BB5_1968:
	atom.global.exch.b32 	%r6623, [%rd161], 0;
$L__BB5_1969:
	and.b32  	%r6625, %r8949, 7;
	setp.eq.s32 	%p2405, %r6625, 0;
	mov.u32 	%r8952, %r8949;
	@%p2405 bra 	$L__BB5_1958;
$L__BB5_1970:
	shr.u32 	%r6626, %r8952, 2;
	and.b32  	%r6627, %r6626, 1;
	setp.eq.b32 	%p2406, %r6627, 1;
	and.b32  	%r6628, %r8952, 3;
	setp.eq.s32 	%p2407, %r6628, 0;
	or.pred  	%p2408, %p2406, %p2407;
	shr.u32 	%r2064, %r2048, 16;
	setp.ne.s32 	%p2409, %r2064, %r8178;
	shr.u32 	%r6629, %r8952, 16;
	setp.eq.s32 	%p2410, %r6629, %r8178;
	and.pred  	%p2411, %p2409, %p2410;
	and.pred  	%p2412, %p2408, %p2411;
	not.pred 	%p2413, %p2412;
	@%p2413 bra 	$L__BB5_1972;
	cvt.u64.u32 	%rd2184, %r8952;
	shl.b64 	%rd2185, %rd2184, 32;
	cvt.u64.u32 	%rd2186, %r2048;
	or.b64  	%rd2187, %rd2185, %rd2186;
	ld.local.u32 	%r6668, [%rd2+272];
	add.s32 	%r6669, %r6668, 1;
	st.local.u32 	[%rd2+272], %r6669;
	mul.wide.u32 	%rd2188, %r6668, 8;
	add.s64 	%rd2189, %rd2, %rd2188;
	st.local.u64 	[%rd2189+280], %rd2187;
	bra.uni 	$L__BB5_1983;
$L__BB5_1972:
	shr.u32 	%r6630, %r2048, 3;
	setp.ne.s32 	%p2414, %r2064, %r8178;
	sub.s32 	%r6631, %r6630, %r1251;
	shl.b32 	%r6632, %r6631, 2;
	add.s32 	%r6634, %r6444, %r6632;
	add.s32 	%r2065, %r6634, 65536;
	mul.wide.u32 	%rd2157, %r6630, 4;
	add.s64 	%rd162, %rd12, %rd2157;
	@%p2414 bra 	$L__BB5_1974;
	atom.shared.exch.b32 	%r8953, [%r2065], %r8952;
	bra.uni 	$L__BB5_1975;
$L__BB5_1974:
	atom.global.exch.b32 	%r8953, [%rd162], %r8952;
$L__BB5_1975:
	setp.eq.s32 	%p2415, %r8953, -1;
	@%p2415 bra 	$L__BB5_1983;
	setp.ne.s32 	%p2416, %r2064, %r8178;
	@%p2416 bra 	$L__BB5_1978;
	add.s32 	%r9065, %r9065, -1;
	atom.shared.exch.b32 	%r6642, [%r2065], 0;
	bra.uni 	$L__BB5_1981;
$L__BB5_1978:
	mul.wide.u32 	%rd2158, %r2064, 4;
	add.s64 	%rd2159, %rd13, %rd2158;
	atom.global.add.u32 	%r6635, [%rd2159], -1;
	setp.ne.s32 	%p2417, %r6635, 1;
	@%p2417 bra 	$L__BB5_1980;
	atom.global.add.u32 	%r6636, [%rd14], 1;
	mul.hi.u32 	%r6637, %r6636, -2147450879;
	shr.u32 	%r6638, %r6637, 15;
	mul.lo.s32 	%r6639, %r6638, 65535;
	sub.s32 	%r6640, %r6636, %r6639;
	mul.wide.u32 	%rd2160, %r6640, 4;
	add.s64 	%rd2161, %rd10, %rd2160;
	st.global.u32 	[%rd2161], %r2064;
$L__BB5_1980:
	atom.global.exch.b32 	%r6641, [%rd162], 0;
$L__BB5_1981:
	and.b32  	%r6643, %r8953, 7;
	setp.eq.s32 	%p2418, %r6643, 0;
	selp.b32 	%r2048, %r8953, %r8952, %p2418;
	selp.b32 	%r8952, %r8952, %r8953, %p2418;
	and.b32  	%r6644, %r2048, 7;
	setp.eq.s32 	%p2419, %r6644, 0;
	@%p2419 bra 	$L__BB5_1957;
	bra.uni 	$L__BB5_1960;
$L__BB5_1982:
	ld.local.u32 	%r6665, [%rd2+4388];
	add.s32 	%r6666, %r6665, 1;
	st.local.u32 	[%rd2+4388], %r6666;
	shl.b32 	%r6667, %r6665, 3;
	cvt.u64.u32 	%rd2181, %r6667;
	and.b64  	%rd2182, %rd2181, 2040;
	add.s64 	%rd2183, %rd2, %rd2182;
	st.local.u64 	[%rd2183+4392], %rd160;
$L__BB5_1983:
	add.s32 	%r9066, %r9066, 3;
	shl.b32 	%r6670, %r1984, 3;
	or.b32  	%r6671, %r6670, %r2044;
	{ .reg .b32 tmp; mov.b64 {tmp, %r6672}, %rd3229; }
	and.b32  	%r6673, %r6672, 7;
	setp.eq.s32 	%p2421, %r6673, 0;
	selp.b32 	%r2078, %r6672, %r6671, %p2421;
	selp.b32 	%r8967, %r6671, %r6672, %p2421;
	and.b32  	%r6674, %r2078, 7;
	setp.ne.s32 	%p2422, %r6674, 0;
	@%p2422 bra 	$L__BB5_1987;
$L__BB5_1984:
	and.b32  	%r6675, %r8967, 7;
	setp.ne.s32 	%p2423, %r6675, 0;
	@%p2423 bra 	$L__BB5_1998;
$L__BB5_1985:
	shr.u32 	%r6676, %r8967, 3;
	shr.u32 	%r2085, %r8967, 16;
	setp.ne.s32 	%p2424, %r2085, %r8178;
	sub.s32 	%r6677, %r6676, %r1251;
	shl.b32 	%r6678, %r6677, 2;
	add.s32 	%r6680, %r6444, %r6678;
	add.s32 	%r2086, %r6680, 65536;
	mul.wide.u32 	%rd2190, %r6676, 4;
	add.s64 	%rd164, %rd12, %rd2190;
	@%p2424 bra 	$L__BB5_1990;
	atom.shared.exch.b32 	%r8964, [%r2086], -1;
	bra.uni 	$L__BB5_1991;
$L__BB5_1987:
	cvt.u64.u32 	%rd2200, %r8967;
	shl.b64 	%rd2201, %rd2200, 32;
	cvt.u64.u32 	%rd2202, %r2078;
	or.b64  	%rd163, %rd2201, %rd2202;
	mul.wide.u32 	%rd2203, %r2078, 8;
	and.b32  	%r6709, %r8967, 7;
	cvt.u64.u32 	%rd2204, %r6709;
	mov.b64 	%rd2205, 56;
	cvt.u32.u64 	%r6710, %rd2205;
	cvt.u32.u64 	%r6711, %rd2203;
	and.b32  	%r6712, %r6711, %r6710;
	cvt.u32.u64 	%r6713, %rd2204;
	or.b32  	%r6714, %r6712, %r6713;
	mov.b64 	%rd2206, 9130730411292422402;
	shr.u64 	%rd2207, %rd2206, %r6714;
	mov.b64 	%rd2208, 1736168554312260608;
	shr.u64 	%rd2209, %rd2208, %r6714;
	mov.b64 	%rd2210, -506390041275138048;
	shr.u64 	%rd2211, %rd2210, %r6714;
	shl.b64 	%rd2212, %rd2211, 2;
	cvt.u32.u64 	%r6715, %rd2209;
	mov.b64 	%rd2213, 2;
	cvt.u32.u64 	%r6716, %rd2213;
	and.b32  	%r6717, %r6715, %r6716;
	cvt.u32.u64 	%r6718, %rd2207;
	mov.b64 	%rd2214, 1;
	cvt.u32.u64 	%r6719, %rd2214;
	and.b32  	%r6720, %r6718, %r6719;
	or.b32  	%r6721, %r6720, %r6717;
	cvt.u32.u64 	%r6722, %rd2212;
	mov.b64 	%rd2215, 4;
	cvt.u32.u64 	%r6723, %rd2215;
	and.b32  	%r6724, %r6722, %r6723;
	or.b32  	%r6725, %r6721, %r6724;
	mov.b16 	%rs136, 1;
	shl.b16 	%rs137, %rs136, %r6725;
	and.b16  	%rs138, %rs137, 29;
	setp.eq.s16 	%p2444, %rs138, 0;
	@%p2444 bra 	$L__BB5_1989;
	ld.local.u32 	%r6726, [%rd2+2328];
	add.s32 	%r6727, %r6726, 1;
	st.local.u32 	[%rd2+2328], %r6727;
	shl.b32 	%r6728, %r6726, 3;
	cvt.u64.u32 	%rd2216, %r6728;
	and.b64  	%rd2217, %rd2216, 2040;
	add.s64 	%rd2218, %rd2, %rd2217;
	st.local.u64 	[%rd2218+2336], %rd163;
	mov.pred 	%p3106, 0;
	bra.uni 	$L__BB5_2380;
$L__BB5_1989:
	ld.local.u32 	%r6729, [%rd2+4388];
	add.s32 	%r6730, %r6729, 1;
	st.local.u32 	[%rd2+4388], %r6730;
	shl.b32 	%r6731, %r6729, 3;
	cvt.u64.u32 	%rd2219, %r6731;
	and.b64  	%rd2220, %rd2219, 2040;
	add.s64 	%rd2221, %rd2, %rd2220;
	st.local.u64 	[%rd2221+4392], %rd163;
	mov.pred 	%p3106, 0;
	bra.uni 	$L__BB5_2380;
$L__BB5_1990:
	atom.global.exch.b32 	%r8964, [%rd164], -1;
$L__BB5_1991:
	setp.eq.s32 	%p2425, %r8964, -1;
	@%p2425 bra 	$L__BB5_1998;
	setp.ne.s32 	%p2426, %r2085, %r8178;
	@%p2426 bra 	$L__BB5_1994;
	add.s32 	%r9065, %r9065, -1;
	atom.shared.exch.b32 	%r6688, [%r2086], 0;
	bra.uni 	$L__BB5_1997;
$L__BB5_1994:
	mul.wide.u32 	%rd2191, %r2085, 4;
	add.s64 	%rd2192, %rd13, %rd2191;
	atom.global.add.u32 	%r6681, [%rd2192], -1;
	setp.ne.s32 	%p2427, %r6681, 1;
	@%p2427 bra 	$L__BB5_1996;
	atom.global.add.u32 	%r6682, [%rd14], 1;
	mul.hi.u32 	%r6683, %r6682, -2147450879;
	shr.u32 	%r6684, %r6683, 15;
	mul.lo.s32 	%r6685, %r6684, 65535;
	sub.s32 	%r6686, %r6682, %r6685;
	mul.wide.u32 	%rd2193, %r6686, 4;
	add.s64 	%rd2194, %rd10, %rd2193;
	st.global.u32 	[%rd2194], %r2085;
$L__BB5_1996:
	atom.global.exch.b32 	%r6687, [%rd164], 0;
$L__BB5_1997:
	and.b32  	%r6689, %r8964, 7;
	setp.eq.s32 	%p2428, %r6689, 0;
	mov.u32 	%r8967, %r8964;
	@%p2428 bra 	$L__BB5_1985;
$L__BB5_1998:
	shr.u32 	%r6690, %r8967, 2;
	and.b32  	%r6691, %r6690, 1;
	setp.eq.b32 	%p2429, %r6691, 1;
	and.b32  	%r6692, %r8967, 3;
	setp.eq.s32 	%p2430, %r6692, 0;
	or.pred  	%p2431, %p2429, %p2430;
	shr.u32 	%r2094, %r2078, 16;
	setp.ne.s32 	%p2432, %r2094, %r8178;
	shr.u32 	%r6693, %r8967, 16;
	setp.eq.s32 	%p2433, %r6693, %r8178;
	and.pred  	%p2434, %p2432, %p2433;
	and.pred  	%p2435, %p2431, %p2434;
	not.pred 	%p2436, %p2435;
	@%p2436 bra 	$L__BB5_2000;
	cvt.u64.u32 	%rd2222, %r8967;
	shl.b64 	%rd2223, %rd2222, 32;
	cvt.u64.u32 	%rd2224, %r2078;
	or.b64  	%rd2225, %rd2223, %rd2224;
	ld.local.u32 	%r6732, [%rd2+272];
	add.s32 	%r6733, %r6732, 1;
	st.local.u32 	[%rd2+272], %r6733;
	mul.wide.u32 	%rd2226, %r6732, 8;
	add.s64 	%rd2227, %rd2, %rd2226;
	st.local.u64 	[%rd2227+280], %rd2225;
	mov.pred 	%p3106, 0;
	bra.uni 	$L__BB5_2380;
$L__BB5_2000:
	shr.u32 	%r6694, %r2078, 3;
	setp.ne.s32 	%p2437, %r2094, %r8178;
	sub.s32 	%r6695, %r6694, %r1251;
	shl.b32 	%r6696, %r6695, 2;
	add.s32 	%r6698, %r6444, %r6696;
	add.s32 	%r2095, %r6698, 65536;
	mul.wide.u32 	%rd2195, %r6694, 4;
	add.s64 	%rd165, %rd12, %rd2195;
	@%p2437 bra 	$L__BB5_2002;
	atom.shared.exch.b32 	%r8968, [%r2095], %r8967;
	bra.uni 	$L__BB5_2003;
$L__BB5_2002:
	atom.global.exch.b32 	%r8968, [%rd165], %r8967;
$L__BB5_2003:
	setp.eq.s32 	%p2439, %r8968, -1;
	mov.pred 	%p3106, 0;
	@%p2439 bra 	$L__BB5_2380;
	setp.ne.s32 	%p2440, %r2094, %r8178;
	@%p2440 bra 	$L__BB5_2006;
	add.s32 	%r9065, %r9065, -1;
	atom.shared.exch.b32 	%r6706, [%r2095], 0;
	bra.uni 	$L__BB5_2009;
$L__BB5_2006:
	mul.wide.u32 	%rd2196, %r2094, 4;
	add.s64 	%rd2197, %rd13, %rd2196;
	atom.global.add.u32 	%r6699, [%rd2197], -1;
	setp.ne.s32 	%p2441, %r6699, 1;
	@%p2441 bra 	$L__BB5_2008;
	atom.global.add.u32 	%r6700, [%rd14], 1;
	mul.hi.u32 	%r6701, %r6700, -2147450879;
	shr.u32 	%r6702, %r6701, 15;
	mul.lo.s32 	%r6703, %r6702, 65535;
	sub.s32 	%r6704, %r6700, %r6703;
	mul.wide.u32 	%rd2198, %r6704, 4;
	add.s64 	%rd2199, %rd10, %rd2198;
	st.global.u32 	[%rd2199], %r2094;
$L__BB5_2008:
	atom.global.exch.b32 	%r6705, [%rd165], 0;
$L__BB5_2009:
	and.b32  	%r6707, %r8968, 7;
	setp.eq.s32 	%p2442, %r6707, 0;
	selp.b32 	%r2078, %r8968, %r8967, %p2442;
	selp.b32 	%r8967, %r8967, %r8968, %p2442;
	and.b32  	%r6708, %r2078, 7;
	setp.eq.s32 	%p2443, %r6708, 0;
	@%p2443 bra 	$L__BB5_1984;
	bra.uni 	$L__BB5_1987;
$L__BB5_2010:
	ld.local.v2.u32 	{%r5599, %r2103}, [%rd2+4384];
	sub.s32 	%r5600, %r5599, %r2103;
	add.s32 	%r2104, %r5600, 256;
	ld.local.u32 	%r2105, [%rd2+4];
	shl.b32 	%r5601, %r2105, 3;
	mov.u32 	%r5602, shared_mem;
	add.s32 	%r5603, %r5602, %r5601;
	ld.shared.u64 	%rd1778, [%r5603];
	setp.eq.s64 	%p1730, %rd1778, 0;
	setp.ne.s32 	%p1731, %r2105, 0;
	add.s32 	%r8970, %r2105, %r1251;
	add.s32 	%r5604, %r2105, 256;
	and.b32  	%r8971, %r5604, 8191;
	mov.pred 	%p3104, 0;
	and.pred  	%p1732, %p1731, %p1730;
	@%p1732 bra 	$L__BB5_2042;
	shl.b32 	%r5605, %r8971, 3;
	add.s32 	%r5607, %r5602, %r5605;
	ld.shared.u64 	%rd1779, [%r5607];
	setp.eq.s64 	%p1734, %rd1779, 0;
	and.b32  	%r2108, %r2105, 8191;
	setp.ne.s32 	%p1735, %r2108, 7936;
	add.s32 	%r8970, %r8971, %r1251;
	add.s32 	%r5608, %r2105, 512;
	and.b32  	%r8971, %r5608, 8191;
	and.pred  	%p1736, %p1735, %p1734;
	@%p1736 bra 	$L__BB5_2042;
	shl.b32 	%r5609, %r8971, 3;
	add.s32 	%r5611, %r5602, %r5609;
	ld.shared.u64 	%rd1780, [%r5611];
	setp.eq.s64 	%p1738, %rd1780, 0;
	setp.ne.s32 	%p1739, %r2108, 7680;
	add.s32 	%r8970, %r8971, %r1251;
	add.s32 	%r5612, %r2105, 768;
	and.b32  	%r8971, %r5612, 8191;
	and.pred  	%p1740, %p1739, %p1738;
	@%p1740 bra 	$L__BB5_2042;
	shl.b32 	%r5613, %r8971, 3;
	add.s32 	%r5615, %r5602, %r5613;
	ld.shared.u64 	%rd1781, [%r5615];
	setp.eq.s64 	%p1742, %rd1781, 0;
	setp.ne.s32 	%p1743, %r2108, 7424;
	add.s32 	%r8970, %r8971, %r1251;
	add.s32 	%r5616, %r2105, 1024;
	and.b32  	%r8971, %r5616, 8191;
	and.pred  	%p1744, %p1743, %p1742;
	@%p1744 bra 	$L__BB5_2042;
	shl.b32 	%r5617, %r8971, 3;
	add.s32 	%r5619, %r5602, %r5617;
	ld.shared.u64 	%rd1782, [%r5619];
	setp.eq.s64 	%p1746, %rd1782, 0;
	setp.ne.s32 	%p1747, %r2108, 7168;
	add.s32 	%r8970, %r8971, %r1251;
	add.s32 	%r5620, %r2105, 1280;
	and.b32  	%r8971, %r5620, 8191;
	and.pred  	%p1748, %p1747, %p1746;
	@%p1748 bra 	$L__BB5_2042;
	shl.b32 	%r5621, %r8971, 3;
	add.s32 	%r5623, %r5602, %r5621;
	ld.shared.u64 	%rd1783, [%r5623];
	setp.eq.s64 	%p1750, %rd1783, 0;
	setp.ne.s32 	%p1751, %r2108, 6912;
	add.s32 	%r8970, %r8971, %r1251;
	add.s32 	%r5624, %r2105, 1536;
	and.b32  	%r8971, %r5624, 8191;
	and.pred  	%p1752, %p1751, %p1750;
	@%p1752 bra 	$L__BB5_2042;
	shl.b32 	%r5625, %r8971, 3;
	add.s32 	%r5627, %r5602, %r5625;
	ld.shared.u64 	%rd1784, [%r5627];
	setp.eq.s64 	%p1754, %rd1784, 0;
	setp.ne.s32 	%p1755, %r2108, 6656;
	add.s32 	%r8970, %r8971, %r1251;
	add.s32 	%r5628, %r2105, 1792;
	and.b32  	%r8971, %r5628, 8191;
	and.pred  	%p1756, %p1755, %p1754;
	@%p1756 bra 	$L__BB5_2042;
	shl.b32 	%r5629, %r8971, 3;
	add.s32 	%r5631, %r5602, %r5629;
	ld.shared.u64 	%rd1785, [%r5631];
	setp.eq.s64 	%p1758, %rd1785, 0;
	setp.ne.s32 	%p1759, %r2108, 6400;
	add.s32 	%r8970, %r8971, %r1251;
	add.s32 	%r5632, %r2105, 2048;
	and.b32  	%r8971, %r5632, 8191;
	and.pred  	%p1760, %p1759, %p1758;
	@%p1760 bra 	$L__BB5_2042;
	shl.b32 	%r5633, %r8971, 3;
	add.s32 	%r5635, %r5602, %r5633;
	ld.shared.u64 	%rd1786, [%r5635];
	setp.eq.s64 	%p1762, %rd1786, 0;
	setp.ne.s32 	%p1763, %r2108, 6144;
	add.s32 	%r8970, %r8971, %r1251;
	add.s32 	%r5636, %r2105, 2304;
	and.b32  	%r8971, %r5636, 8191;
	and.pred  	%p1764, %p1763, %p1762;
	@%p1764 bra 	$L__BB5_2042;
	shl.b32 	%r5637, %r8971, 3;
	add.s32 	%r5639, %r5602, %r5637;
	ld.shared.u64 	%rd1787, [%r5639];
	setp.eq.s64 	%p1766, %rd1787, 0;
	setp.ne.s32 	%p1767, %r2108, 5888;
	add.s32 	%r8970, %r8971, %r1251;
	add.s32 	%r5640, %r2105, 2560;
	and.b32  	%r8971, %r5640, 8191;
	and.pred  	%p1768, %p1767, %p1766;
	@%p1768 bra 	$L__BB5_2042;
	shl.b32 	%r5641, %r8971, 3;
	add.s32 	%r5643, %r5602, %r5641;
	ld.shared.u64 	%rd1788, [%r5643];
	setp.eq.s64 	%p1770, %rd1788, 0;
	setp.ne.s32 	%p1771, %r2108, 5632;
	add.s32 	%r8970, %r8971, %r1251;
	add.s32 	%r5644, %r2105, 2816;
	and.b32  	%r8971, %r5644, 8191;
	and.pred  	%p1772, %p1771, %p1770;
	@%p1772 bra 	$L__BB5_2042;
	shl.b32 	%r5645, %r8971, 3;
	add.s32 	%r5647, %r5602, %r5645;
	ld.shared.u64 	%rd1789, [%r5647];
	setp.eq.s64 	%p1774, %rd1789, 0;
	setp.ne.s32 	%p1775, %r2108, 5376;
	add.s32 	%r8970, %r8971, %r1251;
	add.s32 	%r5648, %r2105, 3072;
	and.b32  	%r8971, %r5648, 8191;
	and.pred  	%p1776, %p1775, %p1774;
	@%p1776 bra 	$L__BB5_2042;
	shl.b32 	%r5649, %r8971, 3;
	add.s32 	%r5651, %r5602, %r5649;
	ld.shared.u64 	%rd1790, [%r5651];
	setp.eq.s64 	%p1778, %rd1790, 0;
	setp.ne.s32 	%p1779, %r2108, 5120;
	add.s32 	%r8970, %r8971, %r1251;
	add.s32 	%r5652, %r2105, 3328;
	and.b32  	%r8971, %r5652, 8191;
	and.pred  	%p1780, %p1779, %p1778;
	@%p1780 bra 	$L__BB5_2042;
	shl.b32 	%r5653, %r8971, 3;
	add.s32 	%r5655, %r5602, %r5653;
	ld.shared.u64 	%rd1791, [%r5655];
	setp.eq.s64 	%p1782, %rd1791, 0;
	setp.ne.s32 	%p1783, %r2108, 4864;
	add.s32 	%r8970, %r8971, %r1251;
	add.s32 	%r5656, %r2105, 3584;
	and.b32  	%r8971, %r5656, 8191;
	and.pred  	%p1784, %p1783, %p1782;
	@%p1784 bra 	$L__BB5_2042;
	shl.b32 	%r5657, %r8971, 3;
	add.s32 	%r5659, %r5602, %r5657;
	ld.shared.u64 	%rd1792, [%r5659];
	setp.eq.s64 	%p1786, %rd1792, 0;
	setp.ne.s32 	%p1787, %r2108, 4608;
	add.s32 	%r8970, %r8971, %r1251;
	add.s32 	%r5660, %r2105, 3840;
	and.b32  	%r8971, %r5660, 8191;
	and.pred  	%p1788, %p1787, %p1786;
	@%p1788 bra 	$L__BB5_2042;
	shl.b32 	%r5661, %r8971, 3;
	add.s32 	%r5663, %r5602, %r5661;
	ld.shared.u64 	%rd1793, [%r5663];
	setp.eq.s64 	%p1790, %rd1793, 0;
	setp.ne.s32 	%p1791, %r2108, 4352;
	add.s32 	%r8970, %r8971, %r1251;
	xor.b32  	%r2138, %r2108, 4096;
	and.pred  	%p1792, %p1791, %p1790;
	mov.u32 	%r8971, %r2138;
	@%p1792 bra 	$L__BB5_2042;
	shl.b32 	%r5664, %r2138, 3;
	add.s32 	%r5666, %r5602, %r5664;
	ld.shared.u64 	%rd1794, [%r5666];
	setp.eq.s64 	%p1794, %rd1794, 0;
	setp.ne.s32 	%p1795, %r2108, 4096;
	add.s32 	%r8970, %r2138, %r1251;
	add.s32 	%r5667, %r2138, 256;
	and.b32  	%r8971, %r5667, 8191;
	and.pred  	%p1796, %p1795, %p1794;
	@%p1796 bra 	$L__BB5_2042;
	shl.b32 	%r5668, %r8971, 3;
	add.s32 	%r5670, %r5602, %r5668;
	ld.shared.u64 	%rd1795, [%r5670];
	setp.eq.s64 	%p1798, %rd1795, 0;
	setp.ne.s32 	%p1799, %r2108, 3840;
	add.s32 	%r8970, %r8971, %r1251;
	add.s32 	%r5671, %r2138, 512;
	and.b32  	%r8971, %r5671, 8191;
	and.pred  	%p1800, %p1799, %p1798;
	@%p1800 bra 	$L__BB5_2042;
	shl.b32 	%r5672, %r8971, 3;
	add.s32 	%r5674, %r5602, %r5672;
	ld.shared.u64 	%rd1796, [%r5674];
	setp.eq.s64 	%p1802, %rd1796, 0;
	setp.ne.s32 	%p1803, %r2108, 3584;
	add.s32 	%r8970, %r8971, %r1251;
	add.s32 	%r5675, %r2138, 768;
	and.b32  	%r8971, %r5675, 8191;
	and.pred  	%p1804, %p1803, %p1802;
	@%p1804 bra 	$L__BB5_2042;
	shl.b32 	%r5676, %r8971, 3;
	add.s32 	%r5678, %r5602, %r5676;
	ld.shared.u64 	%rd1797, [%r5678];
	setp.eq.s64 	%p1806, %rd1797, 0;
	setp.ne.s32 	%p1807, %r2108, 3328;
	add.s32 	%r8970, %r8971, %r1251;
	add.s32 	%r5679, %r2138, 1024;
	and.b32  	%r8971, %r5679, 8191;
	and.pred  	%p1808, %p1807, %p1806;
	@%p1808 bra 	$L__BB5_2042;
	shl.b32 	%r5680, %r8971, 3;
	add.s32 	%r5682, %r5602, %r5680;
	ld.shared.u64 	%rd1798, [%r5682];
	setp.eq.s64 	%p1810, %rd1798, 0;
	setp.ne.s32 	%p1811, %r2108, 3072;
	add.s32 	%r8970, %r8971, %r1251;
	add.s32 	%r5683, %r2138, 1280;
	and.b32  	%r8971, %r5683, 8191;
	and.pred  	%p1812, %p1811, %p1810;
	@%p1812 bra 	$L__BB5_2042;
	shl.b32 	%r5684, %r8971, 3;
	add.s32 	%r5686, %r5602, %r5684;
	ld.shared.u64 	%rd1799, [%r5686];
	setp.eq.s64 	%p1814, %rd1799, 0;
	setp.ne.s32 	%p1815, %r2108, 2816;
	add.s32 	%r8970, %r8971, %r1251;
	add.s32 	%r5687, %r2138, 1536;
	and.b32  	%r8971, %r5687, 8191;
	and.pred  	%p1816, %p1815, %p1814;
	@%p1816 bra 	$L__BB5_2042;
	shl.b32 	%r5688, %r8971, 3;
	add.s32 	%r5690, %r5602, %r5688;
	ld.shared.u64 	%rd1800, [%r5690];
	setp.eq.s64 	%p1818, %rd1800, 0;
	setp.ne.s32 	%p1819, %r2108, 2560;
	add.s32 	%r8970, %r8971, %r1251;
	add.s32 	%r5691, %r2138, 1792;
	and.b32  	%r8971, %r5691, 8191;
	and.pred  	%p1820, %p1819, %p1818;
	@%p1820 bra 	$L__BB5_2042;
	shl.b32 	%r5692, %r8971, 3;
	add.s32 	%r5694, %r5602, %r5692;
	ld.shared.u64 	%rd1801, [%r5694];
	setp.eq.s64 	%p1822, %rd1801, 0;
	setp.ne.s32 	%p1823, %r2108, 2304;
	add.s32 	%r8970, %r8971, %r1251;
	add.s32 	%r5695, %r2138, 2048;
	and.b32  	%r8971, %r5695, 8191;
	and.pred  	%p1824, %p1823, %p1822;
	@%p1824 bra 	$L__BB5_2042;
	shl.b32 	%r5696, %r8971, 3;
	add.s32 	%r5698, %r5602, %r5696;
	ld.shared.u64 	%rd1802, [%r5698];
	setp.eq.s64 	%p1826, %rd1802, 0;
	setp.ne.s32 	%p1827, %r2108, 2048;
	add.s32 	%r8970, %r8971, %r1251;
	add.s32 	%r5699, %r2138, 2304;
	and.b32  	%r8971, %r5699, 8191;
	and.pred  	%p1828, %p1827, %p1826;
	@%p1828 bra 	$L__BB5_2042;
	shl.b32 	%r5700, %r8971, 3;
	add.s32 	%r5702, %r5602, %r5700;
	ld.shared.u64 	%rd1803, [%r5702];
	setp.eq.s64 	%p1830, %rd1803, 0;
	setp.ne.s32 	%p1831, %r2108, 1792;
	add.s32 	%r8970, %r8971, %r1251;
	add.s32 	%r5703, %r2138, 2560;
	and.b32  	%r8971, %r5703, 8191;
	and.pred  	%p1832, %p1831, %p1830;
	@%p1832 bra 	$L__BB5_2042;
	shl.b32 	%r5704, %r8971, 3;
	add.s32 	%r5706, %r5602, %r5704;
	ld.shared.u64 	%rd1804, [%r5706];
	setp.eq.s64 	%p1834, %rd1804, 0;
	setp.ne.s32 	%p1835, %r2108, 1536;
	add.s32 	%r8970, %r8971, %r1251;
	add.s32 	%r5707, %r2138, 2816;
	and.b32  	%r8971, %r5707, 8191;
	and.pred  	%p1836, %p1835, %p1834;
	@%p1836 bra 	$L__BB5_2042;
	shl.b32 	%r5708, %r8971, 3;
	add.s32 	%r5710, %r5602, %r5708;
	ld.shared.u64 	%rd1805, [%r5710];
	setp.eq.s64 	%p1838, %rd1805, 0;
	setp.ne.s32 	%p1839, %r2108, 1280;
	add.s32 	%r8970, %r8971, %r1251;
	add.s32 	%r5711, %r2138, 3072;
	and.b32  	%r8971, %r5711, 8191;
	and.pred  	%p1840, %p1839, %p1838;
	@%p1840 bra 	$L__BB5_2042;
	shl.b32 	%r5712, %r8971, 3;
	add.s32 	%r5714, %r5602, %r5712;
	ld.shared.u64 	%rd1806, [%r5714];
	setp.eq.s64 	%p1842, %rd1806, 0;
	setp.ne.s32 	%p1843, %r2108, 1024;
	add.s32 	%r8970, %r8971, %r1251;
	add.s32 	%r5715, %r2138, 3328;
	and.b32  	%r8971, %r5715, 8191;
	and.pred  	%p1844, %p1843, %p1842;
	@%p1844 bra 	$L__BB5_2042;
	shl.b32 	%r5716, %r8971, 3;
	add.s32 	%r5718, %r5602, %r5716;
	ld.shared.u64 	%rd1807, [%r5718];
	setp.eq.s64 	%p1846, %rd1807, 0;
	setp.ne.s32 	%p1847, %r2108, 768;
	add.s32 	%r8970, %r8971, %r1251;
	add.s32 	%r5719, %r2138, 3584;
	and.b32  	%r8971, %r5719, 8191;
	and.pred  	%p1848, %p1847, %p1846;
	@%p1848 bra 	$L__BB5_2042;
	shl.b32 	%r5720, %r8971, 3;
	add.s32 	%r5722, %r5602, %r5720;
	ld.shared.u64 	%rd1808, [%r5722];
	setp.eq.s64 	%p1850, %rd1808, 0;
	setp.ne.s32 	%p1851, %r2108, 512;
	add.s32 	%r8970, %r8971, %r1251;
	add.s32 	%r5723, %r2138, 3840;
	and.b32  	%r8971, %r5723, 8191;
	and.pred  	%p1852, %p1851, %p1850;
	@%p1852 bra 	$L__BB5_2042;
	ld.local.u32 	%r5724, [%rd2+16];
	shl.b32 	%r5725, %r8971, 3;
	add.s32 	%r5727, %r5602, %r5725;
	ld.shared.u64 	%rd1809, [%r5727];
	setp.ne.s64 	%p1854, %rd1809, 0;
	setp.eq.s32 	%p1855, %r2108, 256;
	add.s32 	%r5728, %r8971, %r1251;
	selp.b32 	%r5729, %r5724, %r5728, %p1854;
	selp.b32 	%r8970, %r5724, %r5729, %p1855;
	mov.pred 	%p3104, -1;
	mov.u32 	%r8971, %r2108;
$L__BB5_2042:
	st.local.u32 	[%rd2+4], %r8971;
	st.local.u32 	[%rd2+16], %r8970;
	sub.s32 	%r5730, 257, %r1252;
	min.u32 	%r5731, %r2104, %r5730;
	setp.eq.s32 	%p1856, %r5731, 0;
	or.pred  	%p1857, %p1856, %p3104;
	@%p1857 bra 	$L__BB5_2376;
	shr.u32 	%r2172, %r1257, 3;
	shr.u32 	%r2173, %r1256, 3;
	shr.u32 	%r2174, %r1256, 16;
	setp.ne.s32 	%p1858, %r2174, %r8178;
	@%p1858 bra 	$L__BB5_2045;
	add.s32 	%r9066, %r9066, -1;
	sub.s32 	%r5738, %r2173, %r1251;
	shl.b32 	%r5739, %r5738, 3;
	add.s32 	%r5741, %r5602, %r5739;
	atom.shared.exch.b64 	%rd3230, [%r5741], 0;
	bra.uni 	$L__BB5_2048;
$L__BB5_2045:
	mul.wide.u32 	%rd1810, %r2174, 4;
	add.s64 	%rd1811, %rd13, %rd1810;
	atom.global.add.u32 	%r5732, [%rd1811], -1;
	setp.ne.s32 	%p1859, %r5732, 1;
	@%p1859 bra 	$L__BB5_2047;
	atom.global.add.u32 	%r5733, [%rd14], 1;
	mul.hi.u32 	%r5734, %r5733, -2147450879;
	shr.u32 	%r5735, %r5734, 15;
	mul.lo.s32 	%r5736, %r5735, 65535;
	sub.s32 	%r5737, %r5733, %r5736;
	mul.wide.u32 	%rd1812, %r5737, 4;
	add.s64 	%rd1813, %rd10, %rd1812;
	st.global.u32 	[%rd1813], %r2174;
$L__BB5_2047:
	mul.wide.u32 	%rd1814, %r2173, 8;
	add.s64 	%rd1815, %rd102, %rd1814;
	atom.global.exch.b64 	%rd3230, [%rd1815+134217736], 0;
$L__BB5_2048:
	and.b64  	%rd1816, %rd3230, 7;
	setp.ne.s64 	%p1860, %rd1816, 3;
	@%p1860 bra 	$L__BB5_2193;
	cvt.u32.u64 	%r2177, %rd3230;
	shr.u32 	%r2178, %r2177, 3;
	cvt.u16.u32 	%rs110, %r2172;
	and.b16  	%rs6, %rs110, 15;
	cvt.u16.u32 	%rs111, %r2178;
	and.b16  	%rs7, %rs111, 15;
	or.b16  	%rs112, %rs111, %rs110;
	and.b16  	%rs113, %rs112, 15;
	setp.eq.s16 	%p1888, %rs113, 0;
	mov.b32 	%r8975, 1;
	@%p1888 bra 	$L__BB5_2166;
	setp.ne.s16 	%p1889, %rs6, 0;
	setp.eq.s16 	%p1890, %rs7, 0;
	or.pred  	%p1891, %p1889, %p1890;
	@%p1891 bra 	$L__BB5_2052;
	and.b32  	%r5994, %r2178, 536870896;
	shr.u32 	%r5995, %r1257, 7;
	and.b32  	%r5996, %r5995, 15;
	or.b32  	%r8975, %r5994, %r5996;
	bra.uni 	$L__BB5_2166;
$L__BB5_2052:
	setp.ne.s16 	%p1892, %rs7, 0;
	setp.eq.s16 	%p1893, %rs6, 0;
	or.pred  	%p1894, %p1893, %p1892;
	@%p1894 bra 	$L__BB5_2054;
	and.b32  	%r5991, %r2172, 536870896;
	shr.u32 	%r5992, %r2177, 7;
	and.b32  	%r5993, %r5992, 15;
	or.b32  	%r8975, %r5993, %r5991;
	bra.uni 	$L__BB5_2166;
$L__BB5_2054:
	min.u16 	%rs116, %rs6, %rs7;
	setp.gt.u16 	%p1895, %rs116, 3;
	@%p1895 bra 	$L__BB5_2166;
	max.u16 	%rs119, %rs6, %rs7;
	setp.lt.u16 	%p1896, %rs119, 4;
	@%p1896 bra 	$L__BB5_2166;
	setp.gt.u16 	%p1897, %rs6, 3;
	selp.b16 	%rs8, %rs6, %rs7, %p1897;
	selp.b16 	%rs120, %rs7, %rs6, %p1897;
	setp.eq.s16 	%p1898, %rs120, 3;
	@%p1898 bra 	$L__BB5_2113;
	setp.eq.s16 	%p1899, %rs120, 2;
	@%p1899 bra 	$L__BB5_2086;
	setp.ne.s16 	%p1900, %rs120, 1;
	@%p1900 bra 	$L__BB5_2166;
	shr.u32 	%r2181, %r1257, 7;
	and.b32  	%r2182, %r2181, 16777215;
	shr.u32 	%r2183, %r2177, 7;
	and.b32  	%r2184, %r2183, 16777215;
	setp.gt.s16 	%p1991, %rs8, 9;
	@%p1991 bra 	$L__BB5_2069;
	setp.gt.s16 	%p1999, %rs8, 6;
	@%p1999 bra 	$L__BB5_2065;
	setp.eq.s16 	%p2003, %rs8, 4;
	@%p2003 bra 	$L__BB5_2078;
	setp.eq.s16 	%p2004, %rs8, 5;
	@%p2004 bra 	$L__BB5_2079;
	setp.eq.s16 	%p2005, %rs8, 6;
	@%p2005 bra 	$L__BB5_2064;
	bra.uni 	$L__BB5_2166;
$L__BB5_2064:
	mul.lo.s32 	%r5982, %r2181, %r2183;
	shl.b32 	%r5983, %r5982, 4;
	and.b32  	%r5984, %r5983, 268435440;
	or.b32  	%r8975, %r5984, 1;
	bra.uni 	$L__BB5_2166;
$L__BB5_2065:
	setp.eq.s16 	%p2000, %rs8, 7;
	@%p2000 bra 	$L__BB5_2080;
	setp.eq.s16 	%p2001, %rs8, 8;
	@%p2001 bra 	$L__BB5_2081;
	setp.eq.s16 	%p2002, %rs8, 9;
	@%p2002 bra 	$L__BB5_2068;
	bra.uni 	$L__BB5_2166;
$L__BB5_2068:
	setp.eq.s32 	%p2009, %r2182, %r2184;
	selp.b32 	%r8975, 17, 1, %p2009;
	bra.uni 	$L__BB5_2166;
$L__BB5_2069:
	setp.gt.s16 	%p1992, %rs8, 12;
	@%p1992 bra 	$L__BB5_2074;
	setp.eq.s16 	%p1996, %rs8, 10;
	@%p1996 bra 	$L__BB5_2082;
	setp.eq.s16 	%p1997, %rs8, 11;
	@%p1997 bra 	$L__BB5_2083;
	setp.eq.s16 	%p1998, %rs8, 12;
	@%p1998 bra 	$L__BB5_2073;
	bra.uni 	$L__BB5_2166;
$L__BB5_2073:
	setp.gt.u32 	%p2006, %r2182, %r2184;
	selp.b32 	%r8975, 17, 1, %p2006;
	bra.uni 	$L__BB5_2166;
$L__BB5_2074:
	setp.eq.s16 	%p1993, %rs8, 13;
	@%p1993 bra 	$L__BB5_2084;
	setp.eq.s16 	%p1994, %rs8, 14;
	@%p1994 bra 	$L__BB5_2085;
	setp.eq.s16 	%p1995, %rs8, 15;
	@%p1995 bra 	$L__BB5_2077;
	bra.uni 	$L__BB5_2166;
$L__BB5_2077:
	xor.b32  	%r5969, %r2183, %r2181;
	shl.b32 	%r5970, %r5969, 4;
	and.b32  	%r5971, %r5970, 268435440;
	or.b32  	%r8975, %r5971, 1;
	bra.uni 	$L__BB5_2166;
$L__BB5_2078:
	add.s32 	%r5988, %r2184, %r2182;
	shl.b32 	%r5989, %r5988, 4;
	and.b32  	%r5990, %r5989, 268435440;
	or.b32  	%r8975, %r5990, 1;
	bra.uni 	$L__BB5_2166;
$L__BB5_2079:
	sub.s32 	%r5985, %r2182, %r2184;
	shl.b32 	%r5986, %r5985, 4;
	and.b32  	%r5987, %r5986, 268435440;
	or.b32  	%r8975, %r5987, 1;
	bra.uni 	$L__BB5_2166;
$L__BB5_2080:
	div.u32 	%r5980, %r2182, %r2184;
	shl.b32 	%r5981, %r5980, 4;
	or.b32  	%r8975, %r5981, 1;
	bra.uni 	$L__BB5_2166;
$L__BB5_2081:
	rem.u32 	%r5978, %r2182, %r2184;
	shl.b32 	%r5979, %r5978, 4;
	or.b32  	%r8975, %r5979, 1;
	bra.uni 	$L__BB5_2166;
$L__BB5_2082:
	setp.eq.s32 	%p2008, %r2182, %r2184;
	selp.b32 	%r8975, 1, 17, %p2008;
	bra.uni 	$L__BB5_2166;
$L__BB5_2083:
	setp.lt.u32 	%p2007, %r2182, %r2184;
	selp.b32 	%r8975, 17, 1, %p2007;
	bra.uni 	$L__BB5_2166;
$L__BB5_2084:
	and.b32  	%r5975, %r2183, %r2181;
	shl.b32 	%r5976, %r5975, 4;
	and.b32  	%r5977, %r5976, 268435440;
	or.b32  	%r8975, %r5977, 1;
	bra.uni 	$L__BB5_2166;
$L__BB5_2085:
	or.b32  	%r5972, %r2183, %r2181;
	shl.b32 	%r5973, %r5972, 4;
	and.b32  	%r5974, %r5973, 268435440;
	or.b32  	%r8975, %r5974, 1;
	bra.uni 	$L__BB5_2166;
$L__BB5_2086:
	shr.u32 	%r2197, %r1257, 7;
	and.b32  	%r2198, %r2197, 16777215;
	shr.u32 	%r2199, %r2177, 7;
	and.b32  	%r2200, %r2199, 16777215;
	mov.b32 	%r8975, 2;
	setp.gt.s16 	%p1972, %rs8, 9;
	@%p1972 bra 	$L__BB5_2096;
	setp.gt.s16 	%p1980, %rs8, 6;
	@%p1980 bra 	$L__BB5_2092;
	setp.eq.s16 	%p1984, %rs8, 4;
	@%p1984 bra 	$L__BB5_2105;
	setp.eq.s16 	%p1985, %rs8, 5;
	@%p1985 bra 	$L__BB5_2106;
	setp.eq.s16 	%p1986, %rs8, 6;
	@%p1986 bra 	$L__BB5_2091;
	bra.uni 	$L__BB5_2166;
$L__BB5_2091:
	mul.lo.s32 	%r5959, %r2197, %r2199;
	shl.b32 	%r5960, %r5959, 4;
	and.b32  	%r5961, %r5960, 16777200;
	or.b32  	%r8975, %r5961, 2;
	bra.uni 	$L__BB5_2166;
$L__BB5_2092:
	setp.eq.s16 	%p1981, %rs8, 7;
	@%p1981 bra 	$L__BB5_2107;
	setp.eq.s16 	%p1982, %rs8, 8;
	@%p1982 bra 	$L__BB5_2108;
	setp.eq.s16 	%p1983, %rs8, 9;
	@%p1983 bra 	$L__BB5_2095;
	bra.uni 	$L__BB5_2166;
$L__BB5_2095:
	setp.eq.s32 	%p1990, %r2198, %r2200;
	selp.b32 	%r8975, 18, 2, %p1990;
	bra.uni 	$L__BB5_2166;
$L__BB5_2096:
	setp.gt.s16 	%p1973, %rs8, 12;
	@%p1973 bra 	$L__BB5_2101;
	setp.eq.s16 	%p1977, %rs8, 10;
	@%p1977 bra 	$L__BB5_2109;
	setp.eq.s16 	%p1978, %rs8, 11;
	@%p1978 bra 	$L__BB5_2110;
	setp.eq.s16 	%p1979, %rs8, 12;
	@%p1979 bra 	$L__BB5_2100;
	bra.uni 	$L__BB5_2166;
$L__BB5_2100:
	setp.gt.u32 	%p1987, %r2198, %r2200;
	selp.b32 	%r8975, 18, 2, %p1987;
	bra.uni 	$L__BB5_2166;
$L__BB5_2101:
	setp.eq.s16 	%p1974, %rs8, 13;
	@%p1974 bra 	$L__BB5_2111;
	setp.eq.s16 	%p1975, %rs8, 14;
	@%p1975 bra 	$L__BB5_2112;
	setp.eq.s16 	%p1976, %rs8, 15;
	@%p1976 bra 	$L__BB5_2104;
	bra.uni 	$L__BB5_2166;
$L__BB5_2104:
	xor.b32  	%r5944, %r2199, %r2197;
	shl.b32 	%r5945, %r5944, 4;
	and.b32  	%r5946, %r5945, 16777200;
	or.b32  	%r8975, %r5946, 2;
	bra.uni 	$L__BB5_2166;
$L__BB5_2105:
	add.s32 	%r5965, %r2200, %r2198;
	shl.b32 	%r5966, %r5965, 4;
	and.b32  	%r5967, %r5966, 16777200;
	or.b32  	%r8975, %r5967, 2;
	bra.uni 	$L__BB5_2166;
$L__BB5_2106:
	sub.s32 	%r5962, %r2198, %r2200;
	shl.b32 	%r5963, %r5962, 4;
	and.b32  	%r5964, %r5963, 16777200;
	or.b32  	%r8975, %r5964, 2;
	bra.uni 	$L__BB5_2166;
$L__BB5_2107:
	div.u32 	%r5956, %r2198, %r2200;
	shl.b32 	%r5957, %r5956, 4;
	and.b32  	%r5958, %r5957, 16777200;
	or.b32  	%r8975, %r5958, 2;
	bra.uni 	$L__BB5_2166;
$L__BB5_2108:
	rem.u32 	%r5953, %r2198, %r2200;
	shl.b32 	%r5954, %r5953, 4;
	and.b32  	%r5955, %r5954, 16777200;
	or.b32  	%r8975, %r5955, 2;
	bra.uni 	$L__BB5_2166;
$L__BB5_2109:
	setp.eq.s32 	%p1989, %r2198, %r2200;
	selp.b32 	%r8975, 2, 18, %p1989;
	bra.uni 	$L__BB5_2166;
$L__BB5_2110:
	setp.lt.u32 	%p1988, %r2198, %r2200;
	selp.b32 	%r8975, 18, 2, %p1988;
	bra.uni 	$L__BB5_2166;
$L__BB5_2111:
	and.b32  	%r5950, %r2199, %r2197;
	shl.b32 	%r5951, %r5950, 4;
	and.b32  	%r5952, %r5951, 16777200;
	or.b32  	%r8975, %r5952, 2;
	bra.uni 	$L__BB5_2166;
$L__BB5_2112:
	or.b32  	%r5947, %r2199, %r2197;
	shl.b32 	%r5948, %r5947, 4;
	and.b32  	%r5949, %r5948, 16777200;
	or.b32  	%r8975, %r5949, 2;
	bra.uni 	$L__BB5_2166;
$L__BB5_2113:
	shr.u32 	%r5812, %r1257, 7;
	shr.u32 	%r5813, %r1257, 23;
	and.b32  	%r5814, %r5813, 127;
	and.b32  	%r5815, %r5812, 65535;
	shl.b32 	%r5816, %r2172, 4;
	and.b32  	%r5817, %r5816, -2147483648;
	and.b32  	%r5818, %r1257, 1073741696;
	add.s32 	%r5819, %r5818, 536870912;
	or.b32  	%r5820, %r5815, %r5814;
	setp.eq.s32 	%p1901, %r5820, 0;
	selp.b32 	%r5821, 0, %r5819, %p1901;
	or.b32  	%r5822, %r5821, %r5817;
	mov.b32 	%f39, %r5822;
	shr.u32 	%r5823, %r2177, 7;
	shr.u32 	%r5824, %r2177, 23;
	and.b32  	%r5825, %r5824, 127;
	and.b32  	%r5826, %r5823, 65535;
	shl.b32 	%r2213, %r2178, 4;
	and.b32  	%r5827, %r2213, -2147483648;
	and.b32  	%r5828, %r2177, 1073741696;
	add.s32 	%r5829, %r5828, 536870912;
	or.b32  	%r5830, %r5826, %r5825;
	setp.eq.s32 	%p1902, %r5830, 0;
	selp.b32 	%r5831, 0, %r5829, %p1902;
	or.b32  	%r5832, %r5831, %r5827;
	mov.b32 	%f40, %r5832;
	mov.b32 	%r8975, -67108861;
	setp.gt.s16 	%p1903, %rs8, 9;
	@%p1903 bra 	$L__BB5_2123;
	setp.gt.s16 	%p1911, %rs8, 6;
	@%p1911 bra 	$L__BB5_2119;
	setp.eq.s16 	%p1915, %rs8, 4;
	@%p1915 bra 	$L__BB5_2134;
	setp.eq.s16 	%p1916, %rs8, 5;
	@%p1916 bra 	$L__BB5_2135;
	setp.eq.s16 	%p1917, %rs8, 6;
	@%p1917 bra 	$L__BB5_2118;
	bra.uni 	$L__BB5_2166;
$L__BB5_2118:
	mul.f32 	%f384, %f39, %f40;
	mov.b32 	%r5913, %f384;
	shr.u32 	%r5914, %r5913, 8;
	and.b32  	%r5915, %r5914, 8388608;
	shr.u32 	%r5916, %r5913, 7;
	and.b32  	%r5917, %r5916, 16711680;
	add.s32 	%r5918, %r5917, 264241152;
	or.b32  	%r5919, %r5915, %r5918;
	and.b32  	%r5920, %r5916, 65535;
	or.b32  	%r5921, %r5919, %r5920;
	shl.b32 	%r5922, %r5921, 4;
	or.b32  	%r8975, %r5922, 3;
	bra.uni 	$L__BB5_2166;
$L__BB5_2119:
	setp.eq.s16 	%p1912, %rs8, 7;
	@%p1912 bra 	$L__BB5_2136;
	setp.eq.s16 	%p1913, %rs8, 8;
	@%p1913 bra 	$L__BB5_2137;
	setp.eq.s16 	%p1914, %rs8, 9;
	@%p1914 bra 	$L__BB5_2122;
	bra.uni 	$L__BB5_2166;
$L__BB5_2122:
	setp.eq.f32 	%p1957, %f39, %f40;
	selp.b32 	%r8975, 17, 1, %p1957;
	bra.uni 	$L__BB5_2166;
$L__BB5_2123:
	setp.gt.s16 	%p1904, %rs8, 12;
	@%p1904 bra 	$L__BB5_2128;
	setp.eq.s16 	%p1908, %rs8, 10;
	@%p1908 bra 	$L__BB5_2150;
	setp.eq.s16 	%p1909, %rs8, 11;
	@%p1909 bra 	$L__BB5_2151;
	setp.eq.s16 	%p1910, %rs8, 12;
	@%p1910 bra 	$L__BB5_2127;
	bra.uni 	$L__BB5_2166;
$L__BB5_2127:
	setp.gt.f32 	%p1954, %f39, %f40;
	selp.b32 	%r8975, 17, 1, %p1954;
	bra.uni 	$L__BB5_2166;
$L__BB5_2128:
	setp.eq.s16 	%p1905, %rs8, 13;
	@%p1905 bra 	$L__BB5_2152;
	setp.eq.s16 	%p1906, %rs8, 14;
	@%p1906 bra 	$L__BB5_2159;
	setp.eq.s16 	%p1907, %rs8, 15;
	mov.f32 	%f400, 0f3F800000;
	@%p1907 bra 	$L__BB5_2131;
	bra.uni 	$L__BB5_2166;
$L__BB5_2131:
	mul.f32 	%f233, %f40, 0f3F000000;
	cvt.rzi.f32.f32 	%f234, %f233;
	add.f32 	%f235, %f234, %f234;
	sub.f32 	%f236, %f40, %f235;
	abs.f32 	%f69, %f236;
	abs.f32 	%f70, %f39;
	setp.lt.f32 	%p1918, %f70, 0f00800000;
	mul.f32 	%f237, %f70, 0f4B800000;
	selp.f32 	%f238, %f237, %f70, %p1918;
	selp.f32 	%f239, 0fC1C00000, 0f00000000, %p1918;
	mov.b32 	%r5833, %f238;
	add.s32 	%r5834, %r5833, -1060439283;
	and.b32  	%r5835, %r5834, -8388608;
	sub.s32 	%r5836, %r5833, %r5835;
	mov.b32 	%f240, %r5836;
	cvt.rn.f32.s32 	%f241, %r5835;
	fma.rn.f32 	%f242, %f241, 0f34000000, %f239;
	add.f32 	%f243, %f240, 0fBF800000;
	add.f32 	%f244, %f240, 0f3F800000;
	rcp.approx.ftz.f32 	%f245, %f244;
	add.f32 	%f246, %f243, %f243;
	mul.f32 	%f247, %f246, %f245;
	mul.f32 	%f248, %f247, %f247;
	sub.f32 	%f249, %f243, %f247;
	add.f32 	%f250, %f249, %f249;
	neg.f32 	%f251, %f247;
	fma.rn.f32 	%f252, %f251, %f243, %f250;
	mul.rn.f32 	%f253, %f245, %f252;
	fma.rn.f32 	%f254, %f248, 0f3A2C32E4, 0f3B52E7DB;
	fma.rn.f32 	%f255, %f254, %f248, 0f3C93BB73;
	fma.rn.f32 	%f256, %f255, %f248, 0f3DF6384F;
	mul.rn.f32 	%f257, %f256, %f248;
	fma.rn.f32 	%f258, %f247, 0f3FB8AA3B, %f242;
	sub.f32 	%f259, %f242, %f258;
	fma.rn.f32 	%f260, %f247, 0f3FB8AA3B, %f259;
	fma.rn.f32 	%f261, %f253, 0f3FB8AA3B, %f260;
	fma.rn.f32 	%f262, %f247, 0f32A55E34, %f261;
	mul.f32 	%f263, %f257, 0f40400000;
	fma.rn.f32 	%f264, %f263, %f253, %f262;
	fma.rn.f32 	%f265, %f257, %f247, %f264;
	add.rn.f32 	%f266, %f258, %f265;
	neg.f32 	%f267, %f258;
	add.rn.f32 	%f268, %f266, %f267;
	neg.f32 	%f269, %f268;
	add.rn.f32 	%f270, %f265, %f269;
	mul.rn.f32 	%f271, %f266, %f40;
	neg.f32 	%f272, %f271;
	fma.rn.f32 	%f273, %f266, %f40, %f272;
	fma.rn.f32 	%f274, %f270, %f40, %f273;
	cvt.rni.f32.f32 	%f275, %f271;
	sub.f32 	%f276, %f271, %f275;
	add.f32 	%f277, %f276, %f274;
	fma.rn.f32 	%f278, %f277, 0f391FCB8E, 0f3AAF85ED;
	fma.rn.f32 	%f279, %f278, %f277, 0f3C1D9856;
	fma.rn.f32 	%f280, %f279, %f277, 0f3D6357BB;
	fma.rn.f32 	%f281, %f280, %f277, 0f3E75FDEC;
	fma.rn.f32 	%f282, %f281, %f277, 0f3F317218;
	fma.rn.f32 	%f283, %f282, %f277, 0f3F800000;
	cvt.rzi.s32.f32 	%r5837, %f275;
	setp.gt.f32 	%p1919, %f275, 0f00000000;
	selp.b32 	%r5838, 0, -2097152000, %p1919;
	add.s32 	%r5839, %r5838, 2130706432;
	mov.b32 	%f284, %r5839;
	mul.f32 	%f285, %f283, %f284;
	shl.b32 	%r5840, %r5837, 23;
	sub.s32 	%r5841, %r5840, %r5838;
	mov.b32 	%f286, %r5841;
	mul.f32 	%f287, %f285, %f286;
	abs.f32 	%f288, %f271;
	setp.gt.f32 	%p1920, %f288, 0f43180000;
	setp.lt.f32 	%p1921, %f271, 0f00000000;
	selp.f32 	%f289, 0f00000000, 0f7F800000, %p1921;
	selp.f32 	%f71, %f289, %f287, %p1920;
	setp.eq.f32 	%p1922, %f39, 0f3F800000;
	setp.eq.f32 	%p1923, %f40, 0f00000000;
	or.pred  	%p1924, %p1922, %p1923;
	@%p1924 bra 	$L__BB5_2165;
	setp.num.f32 	%p1925, %f70, %f70;
	abs.f32 	%f290, %f40;
	setp.num.f32 	%p1926, %f290, %f290;
	and.pred  	%p1927, %p1925, %p1926;
	@%p1927 bra 	$L__BB5_2160;
	add.rn.f32 	%f400, %f39, %f40;
	bra.uni 	$L__BB5_2165;
$L__BB5_2134:
	add.f32 	%f386, %f39, %f40;
	mov.b32 	%r5933, %f386;
	shr.u32 	%r5934, %r5933, 8;
	and.b32  	%r5935, %r5934, 8388608;
	shr.u32 	%r5936, %r5933, 7;
	and.b32  	%r5937, %r5936, 16711680;
	add.s32 	%r5938, %r5937, 264241152;
	or.b32  	%r5939, %r5935, %r5938;
	and.b32  	%r5940, %r5936, 65535;
	or.b32  	%r5941, %r5939, %r5940;
	shl.b32 	%r5942, %r5941, 4;
	or.b32  	%r8975, %r5942, 3;
	bra.uni 	$L__BB5_2166;
$L__BB5_2135:
	sub.f32 	%f385, %f39, %f40;
	mov.b32 	%r5923, %f385;
	shr.u32 	%r5924, %r5923, 8;
	and.b32  	%r5925, %r5924, 8388608;
	shr.u32 	%r5926, %r5923, 7;
	and.b32  	%r5927, %r5926, 16711680;
	add.s32 	%r5928, %r5927, 264241152;
	or.b32  	%r5929, %r5925, %r5928;
	and.b32  	%r5930, %r5926, 65535;
	or.b32  	%r5931, %r5929, %r5930;
	shl.b32 	%r5932, %r5931, 4;
	or.b32  	%r8975, %r5932, 3;
	bra.uni 	$L__BB5_2166;
$L__BB5_2136:
	div.rn.f32 	%f383, %f39, %f40;
	mov.b32 	%r5903, %f383;
	shr.u32 	%r5904, %r5903, 8;
	and.b32  	%r5905, %r5904, 8388608;
	shr.u32 	%r5906, %r5903, 7;
	and.b32  	%r5907, %r5906, 16711680;
	add.s32 	%r5908, %r5907, 264241152;
	or.b32  	%r5909, %r5905, %r5908;
	and.b32  	%r5910, %r5906, 65535;
	or.b32  	%r5911, %r5909, %r5910;
	shl.b32 	%r5912, %r5911, 4;
	or.b32  	%r8975, %r5912, 3;
	bra.uni 	$L__BB5_2166;
$L__BB5_2137:
	abs.f32 	%f41, %f40;
	abs.f32 	%f397, %f39;
	setp.lt.f32 	%p1958, %f397, %f41;
	@%p1958 bra 	$L__BB5_2149;
	mul.f32 	%f43, %f41, 0f4B000000;
	setp.gtu.f32 	%p1959, %f397, %f43;
	@%p1959 bra 	$L__BB5_2145;
	div.approx.f32 	%f360, %f397, %f41;
	cvt.rzi.f32.f32 	%f395, %f360;
	neg.f32 	%f45, %f41;
	fma.rn.f32 	%f46, %f45, %f395, %f397;
	mov.b32 	%r2218, %f46;
	mov.b32 	%r5885, %f41;
	setp.lt.u32 	%p1960, %r2218, %r5885;
	@%p1960 bra 	$L__BB5_2144;
	setp.lt.u32 	%p1961, %r2218, -2147483647;
	@%p1961 bra 	$L__BB5_2142;
	add.f32 	%f365, %f395, 0fBF800000;
	setp.lt.f32 	%p1964, %f46, %f45;
	add.f32 	%f366, %f365, 0fBF800000;
	selp.f32 	%f395, %f366, %f365, %p1964;
	bra.uni 	$L__BB5_2144;
$L__BB5_2142:
	add.f32 	%f395, %f395, 0f3F800000;
	add.f32 	%f361, %f41, %f41;
	setp.ltu.f32 	%p1962, %f46, %f361;
	@%p1962 bra 	$L__BB5_2144;
	add.f32 	%f362, %f395, 0f3F800000;
	fma.rn.f32 	%f363, %f41, 0fC0400000, %f46;
	setp.ge.f32 	%p1963, %f363, 0f00000000;
	add.f32 	%f364, %f362, 0f3F800000;
	selp.f32 	%f395, %f364, %f362, %p1963;
$L__BB5_2144:
	fma.rn.f32 	%f397, %f45, %f395, %f397;
	bra.uni 	$L__BB5_2149;
$L__BB5_2145:
	mov.b32 	%r2219, %f397;
	mov.b32 	%r5886, %f43;
	and.b32  	%r2220, %r5886, -8388608;
	and.b32  	%r5887, %r2219, 8388607;
	or.b32  	%r8973, %r5887, 1065353216;
	and.b32  	%r5888, %r5886, 8388607;
	or.b32  	%r2222, %r5888, 1065353216;
	mov.b32 	%f396, %r8973;
	sub.s32 	%r5889, %r2219, %r2220;
	add.s32 	%r5890, %r5889, 192937984;
	and.b32  	%r8974, %r5890, -8388608;
	setp.eq.s32 	%p1965, %r8974, 0;
	@%p1965 bra 	$L__BB5_2148;
	mov.b32 	%f367, %r2222;
	rcp.approx.ftz.f32 	%f53, %f367;
	neg.f32 	%f54, %f367;
$L__BB5_2147:
	min.u32 	%r5891, %r8974, 192937984;
	add.s32 	%r5892, %r8973, %r5891;
	mov.b32 	%f368, %r5892;
	mul.f32 	%f369, %f53, %f368;
	fma.rn.f32 	%f370, %f54, %f369, %f368;
	fma.rn.f32 	%f371, %f370, %f53, %f369;
	fma.rn.f32 	%f372, %f54, %f371, %f368;
	fma.rz.f32 	%f373, %f372, %f53, %f371;
	cvt.rzi.f32.f32 	%f374, %f373;
	fma.rn.f32 	%f396, %f54, %f374, %f368;
	sub.s32 	%r8974, %r8974, %r5891;
	mov.b32 	%r8973, %f396;
	setp.ne.s32 	%p1966, %r8974, 0;
	setp.ne.s32 	%p1967, %r8973, 0;
	and.pred  	%p1968, %p1966, %p1967;
	@%p1968 bra 	$L__BB5_2147;
$L__BB5_2148:
	mov.b32 	%f376, %r2220;
	setp.leu.f32 	%p1969, %f41, 0f00000000;
	setp.gt.u32 	%p1970, %r2219, 2139095039;
	selp.f32 	%f377, 0f7FFFFFFF, %f376, %p1969;
	selp.f32 	%f378, 0f7FFFFFFF, %f377, %p1970;
	mul.f32 	%f379, %f396, 0f34000000;
	mul.f32 	%f397, %f378, %f379;
$L__BB5_2149:
	abs.f32 	%f380, %f397;
	setp.nan.f32 	%p1971, %f380, %f380;
	copysign.f32 	%f381, %f39, %f397;
	selp.f32 	%f382, %f397, %f381, %p1971;
	mov.b32 	%r5893, %f382;
	shr.u32 	%r5894, %r5893, 8;
	and.b32  	%r5895, %r5894, 8388608;
	shr.u32 	%r5896, %r5893, 7;
	and.b32  	%r5897, %r5896, 16711680;
	add.s32 	%r5898, %r5897, 264241152;
	or.b32  	%r5899, %r5895, %r5898;
	and.b32  	%r5900, %r5896, 65535;
	or.b32  	%r5901, %r5899, %r5900;
	shl.b32 	%r5902, %r5901, 4;
	or.b32  	%r8975, %r5902, 3;
	bra.uni 	$L__BB5_2166;
$L__BB5_2150:
	setp.neu.f32 	%p1956, %f39, %f40;
	selp.b32 	%r8975, 17, 1, %p1956;
	bra.uni 	$L__BB5_2166;
$L__BB5_2151:
	setp.lt.f32 	%p1955, %f39, %f40;
	selp.b32 	%r8975, 17, 1, %p1955;
	bra.uni 	$L__BB5_2166;
$L__BB5_2152:
	abs.f32 	%f59, %f40;
	abs.f32 	%f60, %f39;
	setp.leu.f32 	%p1945, %f60, %f59;
	setp.gt.f32 	%p1946, %f60, %f59;
	selp.f32 	%f61, %f60, %f59, %p1946;
	selp.f32 	%f339, %f59, %f60, %p1946;
	div.rn.f32 	%f340, %f339, %f61;
	mul.f32 	%f341, %f340, %f340;
	fma.rn.f32 	%f342, %f341, 0f3B33710B, 0fBC807748;
	fma.rn.f32 	%f343, %f342, %f341, 0f3D2CDAB2;
	fma.rn.f32 	%f344, %f343, %f341, 0fBD992D10;
	fma.rn.f32 	%f345, %f344, %f341, 0f3DD9EA6C;
	fma.rn.f32 	%f346, %f345, %f341, 0fBE117CB1;
	fma.rn.f32 	%f347, %f346, %f341, 0f3E4CBCE0;
	fma.rn.f32 	%f348, %f347, %f341, 0fBEAAAA7D;
	mul.f32 	%f349, %f341, %f348;
	fma.rn.f32 	%f62, %f349, %f340, %f340;
	@%p1945 bra 	$L__BB5_2154;
	neg.f32 	%f352, %f62;
	fma.rn.f32 	%f353, 0f3F6EE581, 0f3FD774EB, %f352;
	fma.rn.f32 	%f354, 0f3F6EE581, 0f3FD774EB, %f62;
	setp.lt.s32 	%p1948, %r2213, 0;
	selp.f32 	%f398, %f354, %f353, %p1948;
	bra.uni 	$L__BB5_2155;
$L__BB5_2154:
	neg.f32 	%f350, %f62;
	fma.rn.f32 	%f351, 0f3FEEE581, 0f3FD774EB, %f350;
	setp.lt.s32 	%p1947, %r2213, 0;
	selp.f32 	%f398, %f351, %f62, %p1947;
$L__BB5_2155:
	setp.neu.f32 	%p1949, %f61, 0f00000000;
	@%p1949 bra 	$L__BB5_2157;
	setp.lt.s32 	%p1952, %r2213, 0;
	selp.f32 	%f399, 0f40490FDB, 0f00000000, %p1952;
	bra.uni 	$L__BB5_2158;
$L__BB5_2157:
	setp.eq.f32 	%p1950, %f59, %f60;
	setp.lt.s32 	%p1951, %r2213, 0;
	selp.f32 	%f355, 0f4016CBE4, 0f3F490FDB, %p1951;
	selp.f32 	%f399, %f355, %f398, %p1950;
$L__BB5_2158:
	add.f32 	%f356, %f60, %f59;
	abs.f32 	%f357, %f356;
	setp.nan.f32 	%p1953, %f357, %f357;
	copysign.f32 	%f358, %f39, %f399;
	selp.f32 	%f359, %f356, %f358, %p1953;
	mov.b32 	%r5875, %f359;
	shr.u32 	%r5876, %r5875, 8;
	and.b32  	%r5877, %r5876, 8388608;
	shr.u32 	%r5878, %r5875, 7;
	and.b32  	%r5879, %r5878, 16711680;
	add.s32 	%r5880, %r5879, 264241152;
	or.b32  	%r5881, %r5877, %r5880;
	and.b32  	%r5882, %r5878, 65535;
	or.b32  	%r5883, %r5881, %r5882;
	shl.b32 	%r5884, %r5883, 4;
	or.b32  	%r8975, %r5884, 3;
	bra.uni 	$L__BB5_2166;
$L__BB5_2159:
	setp.lt.f32 	%p1939, %f40, 0f00800000;
	mul.f32 	%f296, %f40, 0f4B000000;
	selp.f32 	%f297, %f296, %f40, %p1939;
	selp.f32 	%f298, 0fC1B80000, 0f00000000, %p1939;
	mov.b32 	%r5857, %f297;
	add.s32 	%r5858, %r5857, -1059760811;
	and.b32  	%r5859, %r5858, -8388608;
	sub.s32 	%r5860, %r5857, %r5859;
	mov.b32 	%f299, %r5860;
	cvt.rn.f32.s32 	%f300, %r5859;
	fma.rn.f32 	%f301, %f300, 0f34000000, %f298;
	add.f32 	%f302, %f299, 0fBF800000;
	fma.rn.f32 	%f303, %f302, 0fBE055027, 0f3E1039F6;
	fma.rn.f32 	%f304, %f303, %f302, 0fBDF8CDCC;
	fma.rn.f32 	%f305, %f304, %f302, 0f3E0F2955;
	fma.rn.f32 	%f306, %f305, %f302, 0fBE2AD8B9;
	fma.rn.f32 	%f307, %f306, %f302, 0f3E4CED0B;
	fma.rn.f32 	%f308, %f307, %f302, 0fBE7FFF22;
	fma.rn.f32 	%f309, %f308, %f302, 0f3EAAAA78;
	fma.rn.f32 	%f310, %f309, %f302, 0fBF000000;
	mul.f32 	%f311, %f302, %f310;
	fma.rn.f32 	%f312, %f311, %f302, %f302;
	fma.rn.f32 	%f313, %f301, 0f3F317218, %f312;
	setp.gt.u32 	%p1940, %r5857, 2139095039;
	fma.rn.f32 	%f314, %f297, 0f7F800000, 0f7F800000;
	selp.f32 	%f315, %f314, %f313, %p1940;
	setp.eq.f32 	%p1941, %f297, 0f00000000;
	selp.f32 	%f316, 0fFF800000, %f315, %p1941;
	setp.lt.f32 	%p1942, %f39, 0f00800000;
	mul.f32 	%f317, %f39, 0f4B000000;
	selp.f32 	%f318, %f317, %f39, %p1942;
	selp.f32 	%f319, 0fC1B80000, 0f00000000, %p1942;
	mov.b32 	%r5861, %f318;
	add.s32 	%r5862, %r5861, -1059760811;
	and.b32  	%r5863, %r5862, -8388608;
	sub.s32 	%r5864, %r5861, %r5863;
	mov.b32 	%f320, %r5864;
	cvt.rn.f32.s32 	%f321, %r5863;
	fma.rn.f32 	%f322, %f321, 0f34000000, %f319;
	add.f32 	%f323, %f320, 0fBF800000;
	fma.rn.f32 	%f324, %f323, 0fBE055027, 0f3E1039F6;
	fma.rn.f32 	%f325, %f324, %f323, 0fBDF8CDCC;
	fma.rn.f32 	%f326, %f325, %f323, 0f3E0F2955;
	fma.rn.f32 	%f327, %f326, %f323, 0fBE2AD8B9;
	fma.rn.f32 	%f328, %f327, %f323, 0f3E4CED0B;
	fma.rn.f32 	%f329, %f328, %f323, 0fBE7FFF22;
	fma.rn.f32 	%f330, %f329, %f323, 0f3EAAAA78;
	fma.rn.f32 	%f331, %f330, %f323, 0fBF000000;
	mul.f32 	%f332, %f323, %f331;
	fma.rn.f32 	%f333, %f332, %f323, %f323;
	fma.rn.f32 	%f334, %f322, 0f3F317218, %f333;
	setp.gt.u32 	%p1943, %r5861, 2139095039;
	fma.rn.f32 	%f335, %f318, 0f7F800000, 0f7F800000;
	selp.f32 	%f336, %f335, %f334, %p1943;
	setp.eq.f32 	%p1944, %f318, 0f00000000;
	selp.f32 	%f337, 0fFF800000, %f336, %p1944;
	div.rn.f32 	%f338, %f316, %f337;
	mov.b32 	%r5865, %f338;
	shr.u32 	%r5866, %r5865, 8;
	and.b32  	%r5867, %r5866, 8388608;
	shr.u32 	%r5868, %r5865, 7;
	and.b32  	%r5869, %r5868, 16711680;
	add.s32 	%r5870, %r5869, 264241152;
	or.b32  	%r5871, %r5867, %r5870;
	and.b32  	%r5872, %r5868, 65535;
	or.b32  	%r5873, %r5871, %r5872;
	shl.b32 	%r5874, %r5873, 4;
	or.b32  	%r8975, %r5874, 3;
	bra.uni 	$L__BB5_2166;
$L__BB5_2160:
	setp.neu.f32 	%p1928, %f39, 0f00000000;
	setp.neu.f32 	%p1929, %f70, 0f7F800000;
	and.pred  	%p1930, %p1928, %p1929;
	@%p1930 bra 	$L__BB5_2162;
	setp.neu.f32 	%p1937, %f69, 0f3F800000;
	add.f32 	%f295, %f39, %f39;
	mov.b32 	%r5842, %f295;
	setp.lt.f32 	%p1938, %f40, 0f00000000;
	xor.b32  	%r5843, %r5842, 2139095040;
	selp.b32 	%r5844, %r5843, %r5842, %p1938;
	and.b32  	%r5845, %r5844, 2147483647;
	selp.b32 	%r5846, %r5845, %r5844, %p1937;
	mov.b32 	%f400, %r5846;
	bra.uni 	$L__BB5_2165;
$L__BB5_2162:
	setp.eq.f32 	%p1931, %f39, 0fBF800000;
	setp.eq.f32 	%p1932, %f290, 0f7F800000;
	and.pred  	%p1933, %p1931, %p1932;
	@%p1933 bra 	$L__BB5_2165;
	setp.geu.f32 	%p1934, %f39, 0f00000000;
	mov.f32 	%f400, %f71;
	@%p1934 bra 	$L__BB5_2165;
	setp.neu.f32 	%p1935, %f69, 0f3F800000;
	neg.f32 	%f292, %f71;
	selp.f32 	%f293, %f71, %f292, %p1935;
	cvt.rmi.f32.f32 	%f294, %f40;
	setp.neu.f32 	%p1936, %f294, %f40;
	selp.f32 	%f400, 0f7FFFFFFF, %f293, %p1936;
$L__BB5_2165:
	mov.b32 	%r5847, %f400;
	shr.u32 	%r5848, %r5847, 8;
	and.b32  	%r5849, %r5848, 8388608;
	shr.u32 	%r5850, %r5847, 7;
	and.b32  	%r5851, %r5850, 16711680;
	add.s32 	%r5852, %r5851, 264241152;
	or.b32  	%r5853, %r5849, %r5852;
	and.b32  	%r5854, %r5850, 65535;
	or.b32  	%r5855, %r5853, %r5854;
	shl.b32 	%r5856, %r5855, 4;
	or.b32  	%r8975, %r5856, 3;
$L__BB5_2166:
	shl.b32 	%r5997, %r8975, 3;
	or.b32  	%r5998, %r5997, 3;
	{ .reg .b32 tmp; mov.b64 {tmp, %r5999}, %rd3230; }
	and.b32  	%r6000, %r5999, 7;
	setp.eq.s32 	%p2010, %r6000, 0;
	selp.b32 	%r2240, %r5999, %r5998, %p2010;
	selp.b32 	%r8987, %r5998, %r5999, %p2010;
	and.b32  	%r6001, %r2240, 7;
	setp.ne.s32 	%p2011, %r6001, 0;
	@%p2011 bra 	$L__BB5_2170;
$L__BB5_2167:
	and.b32  	%r6002, %r8987, 7;
	setp.ne.s32 	%p2012, %r6002, 0;
	@%p2012 bra 	$L__BB5_2181;
$L__BB5_2168:
	shr.u32 	%r6003, %r8987, 3;
	shr.u32 	%r2247, %r8987, 16;
	setp.ne.s32 	%p2013, %r2247, %r8178;
	sub.s32 	%r6004, %r6003, %r1251;
	shl.b32 	%r6005, %r6004, 2;
	add.s32 	%r6007, %r5602, %r6005;
	add.s32 	%r2248, %r6007, 65536;
	mul.wide.u32 	%rd1856, %r6003, 4;
	add.s64 	%rd170, %rd12, %rd1856;
	@%p2013 bra 	$L__BB5_2173;
	atom.shared.exch.b32 	%r8984, [%r2248], -1;
	bra.uni 	$L__BB5_2174;
$L__BB5_2170:
	cvt.u64.u32 	%rd1866, %r8987;
	shl.b64 	%rd1867, %rd1866, 32;
	cvt.u64.u32 	%rd1868, %r2240;
	or.b64  	%rd169, %rd1867, %rd1868;
	mul.wide.u32 	%rd1869, %r2240, 8;
	and.b32  	%r6036, %r8987, 7;
	cvt.u64.u32 	%rd1870, %r6036;
	mov.b64 	%rd1871, 56;
	cvt.u32.u64 	%r6037, %rd1871;
	cvt.u32.u64 	%r6038, %rd1869;
	and.b32  	%r6039, %r6038, %r6037;
	cvt.u32.u64 	%r6040, %rd1870;
	or.b32  	%r6041, %r6039, %r6040;
	mov.b64 	%rd1872, 9130730411292422402;
	shr.u64 	%rd1873, %rd1872, %r6041;
	mov.b64 	%rd1874, 1736168554312260608;
	shr.u64 	%rd1875, %rd1874, %r6041;
	mov.b64 	%rd1876, -506390041275138048;
	shr.u64 	%rd1877, %rd1876, %r6041;
	shl.b64 	%rd1878, %rd1877, 2;
	cvt.u32.u64 	%r6042, %rd1875;
	mov.b64 	%rd1879, 2;
	cvt.u32.u64 	%r6043, %rd1879;
	and.b32  	%r6044, %r6042, %r6043;
	cvt.u32.u64 	%r6045, %rd1873;
	mov.b64 	%rd1880, 1;
	cvt.u32.u64 	%r6046, %rd1880;
	and.b32  	%r6047, %r6045, %r6046;
	or.b32  	%r6048, %r6047, %r6044;
	cvt.u32.u64 	%r6049, %rd1878;
	mov.b64 	%rd1881, 4;
	cvt.u32.u64 	%r6050, %rd1881;
	and.b32  	%r6051, %r6049, %r6050;
	or.b32  	%r6052, %r6048, %r6051;
	mov.b16 	%rs124, 1;
	shl.b16 	%rs125, %rs124, %r6052;
	and.b16  	%rs126, %rs125, 29;
	setp.eq.s16 	%p2033, %rs126, 0;
	@%p2033 bra 	$L__BB5_2172;
	st.local.u32 	[%rd2+2328], %r1252;
	st.local.u64 	[%rd100+2336], %rd169;
	mov.pred 	%p3106, 0;
	bra.uni 	$L__BB5_2380;
$L__BB5_2172:
	add.s32 	%r6053, %r2103, 1;
	st.local.u32 	[%rd2+4388], %r6053;
	shl.b32 	%r6054, %r2103, 3;
	cvt.u64.u32 	%rd1882, %r6054;
	and.b64  	%rd1883, %rd1882, 2040;
	add.s64 	%rd1884, %rd2, %rd1883;
	st.local.u64 	[%rd1884+4392], %rd169;
	mov.pred 	%p3106, 0;
	bra.uni 	$L__BB5_2380;
$L__BB5_2173:
	atom.global.exch.b32 	%r8984, [%rd170], -1;
$L__BB5_2174:
	setp.eq.s32 	%p2014, %r8984, -1;
	@%p2014 bra 	$L__BB5_2181;
	setp.ne.s32 	%p2015, %r2247, %r8178;
	@%p2015 bra 	$L__BB5_2177;
	add.s32 	%r9065, %r9065, -1;
	atom.shared.exch.b32 	%r6015, [%r2248], 0;
	bra.uni 	$L__BB5_2180;
$L__BB5_2177:
	mul.wide.u32 	%rd1857, %r2247, 4;
	add.s64 	%rd1858, %rd13, %rd1857;
	atom.global.add.u32 	%r6008, [%rd1858], -1;
	setp.ne.s32 	%p2016, %r6008, 1;
	@%p2016 bra 	$L__BB5_2179;
	atom.global.add.u32 	%r6009, [%rd14], 1;
	mul.hi.u32 	%r6010, %r6009, -2147450879;
	shr.u32 	%r6011, %r6010, 15;
	mul.lo.s32 	%r6012, %r6011, 65535;
	sub.s32 	%r6013, %r6009, %r6012;
	mul.wide.u32 	%rd1859, %r6013, 4;
	add.s64 	%rd1860, %rd10, %rd1859;
	st.global.u32 	[%rd1860], %r2247;
$L__BB5_2179:
	atom.global.exch.b32 	%r6014, [%rd170], 0;
$L__BB5_2180:
	and.b32  	%r6016, %r8984, 7;
	setp.eq.s32 	%p2017, %r6016, 0;
	mov.u32 	%r8987, %r8984;
	@%p2017 bra 	$L__BB5_2168;
$L__BB5_2181:
	shr.u32 	%r6017, %r8987, 2;
	and.b32  	%r6018, %r6017, 1;
	setp.eq.b32 	%p2018, %r6018, 1;
	and.b32  	%r6019, %r8987, 3;
	setp.eq.s32 	%p2019, %r6019, 0;
	or.pred  	%p2020, %p2018, %p2019;
	shr.u32 	%r2256, %r2240, 16;
	setp.ne.s32 	%p2021, %r2256, %r8178;
	shr.u32 	%r6020, %r8987, 16;
	setp.eq.s32 	%p2022, %r6020, %r8178;
	and.pred  	%p2023, %p2021, %p2022;
	and.pred  	%p2024, %p2020, %p2023;
	not.pred 	%p2025, %p2024;
	@%p2025 bra 	$L__BB5_2183;
	cvt.u64.u32 	%rd1885, %r8987;
	shl.b64 	%rd1886, %rd1885, 32;
	cvt.u64.u32 	%rd1887, %r2240;
	or.b64  	%rd1888, %rd1886, %rd1887;
	ld.local.u32 	%r6055, [%rd2+272];
	add.s32 	%r6056, %r6055, 1;
	st.local.u32 	[%rd2+272], %r6056;
	mul.wide.u32 	%rd1889, %r6055, 8;
	add.s64 	%rd1890, %rd2, %rd1889;
	st.local.u64 	[%rd1890+280], %rd1888;
	mov.pred 	%p3106, 0;
	bra.uni 	$L__BB5_2380;
$L__BB5_2183:
	shr.u32 	%r6021, %r2240, 3;
	setp.ne.s32 	%p2026, %r2256, %r8178;
	sub.s32 	%r6022, %r6021, %r1251;
	shl.b32 	%r6023, %r6022, 2;
	add.s32 	%r6025, %r5602, %r6023;
	add.s32 	%r2257, %r6025, 65536;
	mul.wide.u32 	%rd1861, %r6021, 4;
	add.s64 	%rd171, %rd12, %rd1861;
	@%p2026 bra 	$L__BB5_2185;
	atom.shared.exch.b32 	%r8988, [%r2257], %r8987;
	bra.uni 	$L__BB5_2186;
$L__BB5_2185:
	atom.global.exch.b32 	%r8988, [%rd171], %r8987;
$L__BB5_2186:
	setp.eq.s32 	%p2028, %r8988, -1;
	mov.pred 	%p3106, 0;
	@%p2028 bra 	$L__BB5_2380;
	setp.ne.s32 	%p2029, %r2256, %r8178;
	@%p2029 bra 	$L__BB5_2189;
	add.s32 	%r9065, %r9065, -1;
	atom.shared.exch.b32 	%r6033, [%r2257], 0;
	bra.uni 	$L__BB5_2192;
$L__BB5_2189:
	mul.wide.u32 	%rd1862, %r2256, 4;
	add.s64 	%rd1863, %rd13, %rd1862;
	atom.global.add.u32 	%r6026, [%rd1863], -1;
	setp.ne.s32 	%p2030, %r6026, 1;
	@%p2030 bra 	$L__BB5_2191;
	atom.global.add.u32 	%r6027, [%rd14], 1;
	mul.hi.u32 	%r6028, %r6027, -2147450879;
	shr.u32 	%r6029, %r6028, 15;
	mul.lo.s32 	%r6030, %r6029, 65535;
	sub.s32 	%r6031, %r6027, %r6030;
	mul.wide.u32 	%rd1864, %r6031, 4;
	add.s64 	%rd1865, %rd10, %rd1864;
	st.global.u32 	[%rd1865], %r2256;
$L__BB5_2191:
	atom.global.exch.b32 	%r6032, [%rd171], 0;
$L__BB5_2192:
	and.b32  	%r6034, %r8988, 7;
	setp.eq.s32 	%p2031, %r6034, 0;
	selp.b32 	%r2240, %r8988, %r8987, %p2031;
	selp.b32 	%r8987, %r8987, %r8988, %p2031;
	and.b32  	%r6035, %r2240, 7;
	setp.eq.s32 	%p2032, %r6035, 0;
	@%p2032 bra 	$L__BB5_2167;
	bra.uni 	$L__BB5_2170;
$L__BB5_2193:
	xor.b32  	%r5742, %r1257, -2147483648;
	and.b64  	%rd1817, %rd3230, -4294967296;
	cvt.u64.u32 	%rd1818, %r5742;
	or.b64  	%rd1819, %rd1817, %rd1818;
	add.s32 	%r9066, %r9066, 1;
	sub.s32 	%r5743, %r8970, %r1251;
	shl.b32 	%r5744, %r5743, 3;
	add.s32 	%r5746, %r5602, %r5744;
	atom.shared.exch.b64 	%rd1820, [%r5746], %rd1819;
	shl.b32 	%r5747, %r8970, 3;
	or.b32  	%r5748, %r5747, 6;
	cvt.u32.u64 	%r5749, %rd3230;
	and.b32  	%r5750, %r5749, 7;
	setp.eq.s32 	%p1861, %r5750, 0;
	selp.b32 	%r2269, %r5749, %r5748, %p1861;
	selp.b32 	%r9001, %r5748, %r5749, %p1861;
	and.b32  	%r5751, %r2269, 7;
	setp.ne.s32 	%p1862, %r5751, 0;
	@%p1862 bra 	$L__BB5_2197;
$L__BB5_2194:
	and.b32  	%r5752, %r9001, 7;
	setp.ne.s32 	%p1863, %r5752, 0;
	@%p1863 bra 	$L__BB5_2208;
$L__BB5_2195:
	shr.u32 	%r5753, %r9001, 3;
	shr.u32 	%r2276, %r9001, 16;
	setp.ne.s32 	%p1864, %r2276, %r8178;
	sub.s32 	%r5754, %r5753, %r1251;
	shl.b32 	%r5755, %r5754, 2;
	add.s32 	%r5757, %r5602, %r5755;
	add.s32 	%r2277, %r5757, 65536;
	mul.wide.u32 	%rd1821, %r5753, 4;
	add.s64 	%rd173, %rd12, %rd1821;
	@%p1864 bra 	$L__BB5_2200;
	atom.shared.exch.b32 	%r8998, [%r2277], -1;
	bra.uni 	$L__BB5_2201;
$L__BB5_2197:
	cvt.u64.u32 	%rd1831, %r9001;
	shl.b64 	%rd1832, %rd1831, 32;
	cvt.u64.u32 	%rd1833, %r2269;
	or.b64  	%rd172, %rd1832, %rd1833;
	mul.wide.u32 	%rd1834, %r2269, 8;
	and.b32  	%r5786, %r9001, 7;
	cvt.u64.u32 	%rd1835, %r5786;
	mov.b64 	%rd1836, 56;
	cvt.u32.u64 	%r5787, %rd1836;
	cvt.u32.u64 	%r5788, %rd1834;
	and.b32  	%r5789, %r5788, %r5787;
	cvt.u32.u64 	%r5790, %rd1835;
	or.b32  	%r5791, %r5789, %r5790;
	mov.b64 	%rd1837, 9130730411292422402;
	shr.u64 	%rd1838, %rd1837, %r5791;
	mov.b64 	%rd1839, 1736168554312260608;
	shr.u64 	%rd1840, %rd1839, %r5791;
	mov.b64 	%rd1841, -506390041275138048;
	shr.u64 	%rd1842, %rd1841, %r5791;
	shl.b64 	%rd1843, %rd1842, 2;
	cvt.u32.u64 	%r5792, %rd1840;
	mov.b64 	%rd1844, 2;
	cvt.u32.u64 	%r5793, %rd1844;
	and.b32  	%r5794, %r5792, %r5793;
	cvt.u32.u64 	%r5795, %rd1838;
	mov.b64 	%rd1845, 1;
	cvt.u32.u64 	%r5796, %rd1845;
	and.b32  	%r5797, %r5795, %r5796;
	or.b32  	%r5798, %r5797, %r5794;
	cvt.u32.u64 	%r5799, %rd1843;
	mov.b64 	%rd1846, 4;
	cvt.u32.u64 	%r5800, %rd1846;
	and.b32  	%r5801, %r5799, %r5800;
	or.b32  	%r5802, %r5798, %r5801;
	mov.b16 	%rs107, 1;
	shl.b16 	%rs108, %rs107, %r5802;
	and.b16  	%rs109, %rs108, 29;
	setp.eq.s16 	%p1884, %rs109, 0;
	@%p1884 bra 	$L__BB5_2199;
	st.local.u32 	[%rd2+2328], %r1252;
	st.local.u64 	[%rd100+2336], %rd172;
	mov.pred 	%p3106, 0;
	bra.uni 	$L__BB5_2380;
$L__BB5_2199:
	add.s32 	%r5803, %r2103, 1;
	st.local.u32 	[%rd2+4388], %r5803;
	shl.b32 	%r5804, %r2103, 3;
	cvt.u64.u32 	%rd1847, %r5804;
	and.b64  	%rd1848, %rd1847, 2040;
	add.s64 	%rd1849, %rd2, %rd1848;
	st.local.u64 	[%rd1849+4392], %rd172;
	mov.pred 	%p3106, 0;
	bra.uni 	$L__BB5_2380;
$L__BB5_2200:
	atom.global.exch.b32 	%r8998, [%rd173], -1;
$L__BB5_2201:
	setp.eq.s32 	%p1865, %r8998, -1;
	@%p1865 bra 	$L__BB5_2208;
	setp.ne.s32 	%p1866, %r2276, %r8178;
	@%p1866 bra 	$L__BB5_2204;
	add.s32 	%r9065, %r9065, -1;
	atom.shared.exch.b32 	%r5765, [%r2277], 0;
	bra.uni 	$L__BB5_2207;
$L__BB5_2204:
	mul.wide.u32 	%rd1822, %r2276, 4;
	add.s64 	%rd1823, %rd13, %rd1822;
	atom.global.add.u32 	%r5758, [%rd1823], -1;
	setp.ne.s32 	%p1867, %r5758, 1;
	@%p1867 bra 	$L__BB5_2206;
	atom.global.add.u32 	%r5759, [%rd14], 1;
	mul.hi.u32 	%r5760, %r5759, -2147450879;
	shr.u32 	%r5761, %r5760, 15;
	mul.lo.s32 	%r5762, %r5761, 65535;
	sub.s32 	%r5763, %r5759, %r5762;
	mul.wide.u32 	%rd1824, %r5763, 4;
	add.s64 	%rd1825, %rd10, %rd1824;
	st.global.u32 	[%rd1825], %r2276;
$L__BB5_2206:
	atom.global.exch.b32 	%r5764, [%rd173], 0;
$L__BB5_2207:
	and.b32  	%r5766, %r8998, 7;
	setp.eq.s32 	%p1868, %r5766, 0;
	mov.u32 	%r9001, %r8998;
	@%p1868 bra 	$L__BB5_2195;
$L__BB5_2208:
	shr.u32 	%r5767, %r9001, 2;
	and.b32  	%r5768, %r5767, 1;
	setp.eq.b32 	%p1869, %r5768, 1;
	and.b32  	%r5769, %r9001, 3;
	setp.eq.s32 	%p1870, %r5769, 0;
	or.pred  	%p1871, %p1869, %p1870;
	shr.u32 	%r2285, %r2269, 16;
	setp.ne.s32 	%p1872, %r2285, %r8178;
	shr.u32 	%r5770, %r9001, 16;
	setp.eq.s32 	%p1873, %r5770, %r8178;
	and.pred  	%p1874, %p1872, %p1873;
	and.pred  	%p1875, %p1871, %p1874;
	not.pred 	%p1876, %p1875;
	@%p1876 bra 	$L__BB5_2210;
	cvt.u64.u32 	%rd1850, %r9001;
	shl.b64 	%rd1851, %rd1850, 32;
	cvt.u64.u32 	%rd1852, %r2269;
	or.b64  	%rd1853, %rd1851, %rd1852;
	ld.local.u32 	%r5805, [%rd2+272];
	add.s32 	%r5806, %r5805, 1;
	st.local.u32 	[%rd2+272], %r5806;
	mul.wide.u32 	%rd1854, %r5805, 8;
	add.s64 	%rd1855, %rd2, %rd1854;
	st.local.u64 	[%rd1855+280], %rd1853;
	mov.pred 	%p3106, 0;
	bra.uni 	$L__BB5_2380;
$L__BB5_2210:
	shr.u32 	%r5771, %r2269, 3;
	setp.ne.s32 	%p1877, %r2285, %r8178;
	sub.s32 	%r5772, %r5771, %r1251;
	shl.b32 	%r5773, %r5772, 2;
	add.s32 	%r5775, %r5602, %r5773;
	add.s32 	%r2286, %r5775, 65536;
	mul.wide.u32 	%rd1826, %r5771, 4;
	add.s64 	%rd174, %rd12, %rd1826;
	@%p1877 bra 	$L__BB5_2212;
	atom.shared.exch.b32 	%r9002, [%r2286], %r9001;
	bra.uni 	$L__BB5_2213;
$L__BB5_2212:
	atom.global.exch.b32 	%r9002, [%rd174], %r9001;
$L__BB5_2213:
	setp.eq.s32 	%p1879, %r9002, -1;
	mov.pred 	%p3106, 0;
	@%p1879 bra 	$L__BB5_2380;
	setp.ne.s32 	%p1880, %r2285, %r8178;
	@%p1880 bra 	$L__BB5_2216;
	add.s32 	%r9065, %r9065, -1;
	atom.shared.exch.b32 	%r5783, [%r2286], 0;
	bra.uni 	$L__BB5_2219;
$L__BB5_2216:
	mul.wide.u32 	%rd1827, %r2285, 4;
	add.s64 	%rd1828, %rd13, %rd1827;
	atom.global.add.u32 	%r5776, [%rd1828], -1;
	setp.ne.s32 	%p1881, %r5776, 1;
	@%p1881 bra 	$L__BB5_2218;
	atom.global.add.u32 	%r5777, [%rd14], 1;
	mul.hi.u32 	%r5778, %r5777, -2147450879;
	shr.u32 	%r5779, %r5778, 15;
	mul.lo.s32 	%r5780, %r5779, 65535;
	sub.s32 	%r5781, %r5777, %r5780;
	mul.wide.u32 	%rd1829, %r5781, 4;
	add.s64 	%rd1830, %rd10, %rd1829;
	st.global.u32 	[%rd1830], %r2285;
$L__BB5_2218:
	atom.global.exch.b32 	%r5782, [%rd174], 0;
$L__BB5_2219:
	and.b32  	%r5784, %r9002, 7;
	setp.eq.s32 	%p1882, %r5784, 0;
	selp.b32 	%r2269, %r9002, %r9001, %p1882;
	selp.b32 	%r9001, %r9001, %r9002, %p1882;
	and.b32  	%r5785, %r2269, 7;
	setp.eq.s32 	%p1883, %r5785, 0;
	@%p1883 bra 	$L__BB5_2194;
	bra.uni 	$L__BB5_2197;
$L__BB5_2220:
	setp.eq.s16 	%p1509, %rs5, 6;
	@%p1509 bra 	$L__BB5_2010;
	ld.local.v2.u32 	{%r5284, %r5285}, [%rd2+4384];
	sub.s32 	%r5286, %r5284, %r5285;
	add.s32 	%r5287, %r5286, 256;
	sub.s32 	%r5288, 257, %r1252;
	min.u32 	%r2294, %r5287, %r5288;
	ld.local.u32 	%r2295, [%rd2+4];
	shl.b32 	%r5289, %r2295, 3;
	mov.u32 	%r5290, shared_mem;
	add.s32 	%r5291, %r5290, %r5289;
	ld.shared.u64 	%rd1591, [%r5291];
	setp.ne.s64 	%p1514, %rd1591, 0;
	setp.eq.s32 	%p1515, %r2295, 0;
	or.pred  	%p1516, %p1515, %p1514;
	mov.b32 	%r9005, 0;
	@%p1516 bra 	$L__BB5_2223;
	add.s32 	%r5293, %r2295, %r1251;
	st.local.u32 	[%rd2+16], %r5293;
	mov.b32 	%r9005, 1;
$L__BB5_2223:
	add.s32 	%r5294, %r2295, 256;
	and.b32  	%r2297, %r5294, 8191;
	shl.b32 	%r5295, %r5294, 3;
	and.b32  	%r5296, %r5295, 65528;
	add.s32 	%r5298, %r5290, %r5296;
	ld.shared.u64 	%rd1592, [%r5298];
	setp.ne.s64 	%p1517, %rd1592, 0;
	and.b32  	%r2298, %r2295, 8191;
	setp.eq.s32 	%p1518, %r2298, 7936;
	or.pred  	%p1519, %p1518, %p1517;
	@%p1519 bra 	$L__BB5_2225;
	add.s32 	%r5299, %r2297, %r1251;
	add.s32 	%r2299, %r9005, 1;
	mul.wide.u32 	%rd1593, %r9005, 4;
	add.s64 	%rd1594, %rd2, %rd1593;
	st.local.u32 	[%rd1594+16], %r5299;
	mov.u32 	%r9005, %r2299;
$L__BB5_2225:
	add.s32 	%r5300, %r2295, 512;
	and.b32  	%r9035, %r5300, 8191;
	setp.gt.u32 	%p1521, %r9005, 1;
	mov.pred 	%p3105, 0;
	@%p1521 bra 	$L__BB5_2315;
	shl.b32 	%r5301, %r9035, 3;
	add.s32 	%r5303, %r5290, %r5301;
	ld.shared.u64 	%rd1595, [%r5303];
	setp.ne.s64 	%p1522, %rd1595, 0;
	setp.eq.s32 	%p1523, %r2298, 7680;
	or.pred  	%p1524, %p1523, %p1522;
	@%p1524 bra 	$L__BB5_2228;
	add.s32 	%r5304, %r9035, %r1251;
	add.s32 	%r2302, %r9005, 1;
	mul.wide.u32 	%rd1596, %r9005, 4;
	add.s64 	%rd1597, %rd2, %rd1596;
	st.local.u32 	[%rd1597+16], %r5304;
	mov.u32 	%r9005, %r2302;
$L__BB5_2228:
	add.s32 	%r5305, %r2295, 768;
	and.b32  	%r9035, %r5305, 8191;
	setp.gt.u32 	%p1526, %r9005, 1;
	@%p1526 bra 	$L__BB5_2315;
	shl.b32 	%r5306, %r9035, 3;
	add.s32 	%r5308, %r5290, %r5306;
	ld.shared.u64 	%rd1598, [%r5308];
	setp.ne.s64 	%p1527, %rd1598, 0;
	setp.eq.s32 	%p1528, %r2298, 7424;
	or.pred  	%p1529, %p1528, %p1527;
	@%p1529 bra 	$L__BB5_2231;
	add.s32 	%r5309, %r9035, %r1251;
	add.s32 	%r2305, %r9005, 1;
	mul.wide.u32 	%rd1599, %r9005, 4;
	add.s64 	%rd1600, %rd2, %rd1599;
	st.local.u32 	[%rd1600+16], %r5309;
	mov.u32 	%r9005, %r2305;
$L__BB5_2231:
	add.s32 	%r5310, %r2295, 1024;
	and.b32  	%r9035, %r5310, 8191;
	setp.gt.u32 	%p1531, %r9005, 1;
	@%p1531 bra 	$L__BB5_2315;
	shl.b32 	%r5311, %r9035, 3;
	add.s32 	%r5313, %r5290, %r5311;
	ld.shared.u64 	%rd1601, [%r5313];
	setp.ne.s64 	%p1532, %rd1601, 0;
	setp.eq.s32 	%p1533, %r2298, 7168;
	or.pred  	%p1534, %p1533, %p1532;
	@%p1534 bra 	$L__BB5_2234;
	add.s32 	%r5314, %r9035, %r1251;
	add.s32 	%r2308, %r9005, 1;
	mul.wide.u32 	%rd1602, %r9005, 4;
	add.s64 	%rd1603, %rd2, %rd1602;
	st.local.u32 	[%rd1603+16], %r5314;
	mov.u32 	%r9005, %r2308;
$L__BB5_2234:
	add.s32 	%r5315, %r2295, 1280;
	and.b32  	%r9035, %r5315, 8191;
	setp.gt.u32 	%p1536, %r9005, 1;
	@%p1536 bra 	$L__BB5_2315;
	shl.b32 	%r5316, %r9035, 3;
	add.s32 	%r5318, %r5290, %r5316;
	ld.shared.u64 	%rd1604, [%r5318];
	setp.ne.s64 	%p1537, %rd1604, 0;
	setp.eq.s32 	%p1538, %r2298, 6912;
	or.pred  	%p1539, %p1538, %p1537;
	@%p1539 bra 	$L__BB5_2237;
	add.s32 	%r5319, %r9035, %r1251;
	add.s32 	%r2311, %r9005, 1;
	mul.wide.u32 	%rd1605, %r9005, 4;
	add.s64 	%rd1606, %rd2, %rd1605;
	st.local.u32 	[%rd1606+16], %r5319;
	mov.u32 	%r9005, %r2311;
$L__BB5_2237:
	add.s32 	%r5320, %r2295, 1536;
	and.b32  	%r9035, %r5320, 8191;
	setp.gt.u32 	%p1541, %r9005, 1;
	@%p1541 bra 	$L__BB5_2315;
	shl.b32 	%r5321, %r9035, 3;
	add.s32 	%r5323, %r5290, %r5321;
	ld.shared.u64 	%rd1607, [%r5323];
	setp.ne.s64 	%p1542, %rd1607, 0;
	setp.eq.s32 	%p1543, %r2298, 6656;
	or.pred  	%p1544, %p1543, %p1542;
	@%p1544 bra 	$L__BB5_2240;
	add.s32 	%r5324, %r9035, %r1251;
	add.s32 	%r2314, %r9005, 1;
	mul.wide.u32 	%rd1608, %r9005, 4;
	add.s64 	%rd1609, %rd2, %rd1608;
	st.local.u32 	[%rd1609+16], %r5324;
	mov.u32 	%r9005, %r2314;
$L__BB5_2240:
	add.s32 	%r5325, %r2295, 1792;
	and.b32  	%r9035, %r5325, 8191;
	setp.gt.u32 	%p1546, %r9005, 1;
	@%p1546 bra 	$L__BB5_2315;
	shl.b32 	%r5326, %r9035, 3;
	add.s32 	%r5328, %r5290, %r5326;
	ld.shared.u64 	%rd1610, [%r5328];
	setp.ne.s64 	%p1547, %rd1610, 0;
	setp.eq.s32 	%p1548, %r2298, 6400;
	or.pred  	%p1549, %p1548, %p1547;
	@%p1549 bra 	$L__BB5_2243;
	add.s32 	%r5329, %r9035, %r1251;
	add.s32 	%r2317, %r9005, 1;
	mul.wide.u32 	%rd1611, %r9005, 4;
	add.s64 	%rd1612, %rd2, %rd1611;
	st.local.u32 	[%rd1612+16], %r5329;
	mov.u32 	%r9005, %r2317;
$L__BB5_2243:
	add.s32 	%r5330, %r2295, 2048;
	and.b32  	%r9035, %r5330, 8191;
	setp.gt.u32 	%p1551, %r9005, 1;
	@%p1551 bra 	$L__BB5_2315;
	shl.b32 	%r5331, %r9035, 3;
	add.s32 	%r5333, %r5290, %r5331;
	ld.shared.u64 	%rd1613, [%r5333];
	setp.ne.s64 	%p1552, %rd1613, 0;
	setp.eq.s32 	%p1553, %r2298, 6144;
	or.pred  	%p1554, %p1553, %p1552;
	@%p1554 bra 	$L__BB5_2246;
	add.s32 	%r5334, %r9035, %r1251;
	add.s32 	%r2320, %r9005, 1;
	mul.wide.u32 	%rd1614, %r9005, 4;
	add.s64 	%rd1615, %rd2, %rd1614;
	st.local.u32 	[%rd1615+16], %r5334;
	mov.u32 	%r9005, %r2320;
$L__BB5_2246:
	add.s32 	%r5335, %r2295, 2304;
	and.b32  	%r9035, %r5335, 8191;
	setp.gt.u32 	%p1556, %r9005, 1;
	@%p1556 bra 	$L__BB5_2315;
	shl.b32 	%r5336, %r9035, 3;
	add.s32 	%r5338, %r5290, %r5336;
	ld.shared.u64 	%rd1616, [%r5338];
	setp.ne.s64 	%p1557, %rd1616, 0;
	setp.eq.s32 	%p1558, %r2298, 5888;
	or.pred  	%p1559, %p1558, %p1557;
	@%p1559 bra 	$L__BB5_2249;
	add.s32 	%r5339, %r9035, %r1251;
	add.s32 	%r2323, %r9005, 1;
	mul.wide.u32 	%rd1617, %r9005, 4;
	add.s64 	%rd1618, %rd2, %rd1617;
	st.local.u32 	[%rd1618+16], %r5339;
	mov.u32 	%r9005, %r2323;
$L__BB5_2249:
	add.s32 	%r5340, %r2295, 2560;
	and.b32  	%r9035, %r5340, 8191;
	setp.gt.u32 	%p1561, %r9005, 1;
	@%p1561 bra 	$L__BB5_2315;
	shl.b32 	%r5341, %r9035, 3;
	add.s32 	%r5343, %r5290, %r5341;
	ld.shared.u64 	%rd1619, [%r5343];
	setp.ne.s64 	%p1562, %rd1619, 0;
	setp.eq.s32 	%p1563, %r2298, 5632;
	or.pred  	%p1564, %p1563, %p1562;
	@%p1564 bra 	$L__BB5_2252;
	add.s32 	%r5344, %r9035, %r1251;
	add.s32 	%r2326, %r9005, 1;
	mul.wide.u32 	%rd1620, %r9005, 4;
	add.s64 	%rd1621, %rd2, %rd1620;
	st.local.u32 	[%rd1621+16], %r5344;
	mov.u32 	%r9005, %r2326;
$L__BB5_2252:
	add.s32 	%r5345, %r2295, 2816;
	and.b32  	%r9035, %r5345, 8191;
	setp.gt.u32 	%p1566, %r9005, 1;
	@%p1566 bra 	$L__BB5_2315;
	shl.b32 	%r5346, %r9035, 3;
	add.s32 	%r5348, %r5290, %r5346;
	ld.shared.u64 	%rd1622, [%r5348];
	setp.ne.s64 	%p1567, %rd1622, 0;
	setp.eq.s32 	%p1568, %r2298, 5376;
	or.pred  	%p1569, %p1568, %p1567;
	@%p1569 bra 	$L__BB5_2255;
	add.s32 	%r5349, %r9035, %r1251;
	add.s32 	%r2329, %r9005, 1;
	mul.wide.u32 	%rd1623, %r9005, 4;
	add.s64 	%rd1624, %rd2, %rd1623;
	st.local.u32 	[%rd1624+16], %r5349;
	mov.u32 	%r9005, %r2329;
$L__BB5_2255:
	add.s32 	%r5350, %r2295, 3072;
	and.b32  	%r9035, %r5350, 8191;
	setp.gt.u32 	%p1571, %r9005, 1;
	@%p1571 bra 	$L__BB5_2315;
	shl.b32 	%r5351, %r9035, 3;
	add.s32 	%r5353, %r5290, %r5351;
	ld.shared.u64 	%rd1625, [%r5353];
	setp.ne.s64 	%p1572, %rd1625, 0;
	setp.eq.s32 	%p1573, %r2298, 5120;
	or.pred  	%p1574, %p1573, %p1572;
	@%p1574 bra 	$L__BB5_2258;
	add.s32 	%r5354, %r9035, %r1251;
	add.s32 	%r2332, %r9005, 1;
	mul.wide.u32 	%rd1626, %r9005, 4;
	add.s64 	%rd1627, %rd2, %rd1626;
	st.local.u32 	[%rd1627+16], %r5354;
	mov.u32 	%r9005, %r2332;
$L__BB5_2258:
	add.s32 	%r5355, %r2295, 3328;
	and.b32  	%r9035, %r5355, 8191;
	setp.gt.u32 	%p1576, %r9005, 1;
	@%p1576 bra 	$L__BB5_2315;
	shl.b32 	%r5356, %r9035, 3;
	add.s32 	%r5358, %r5290, %r5356;
	ld.shared.u64 	%rd1628, [%r5358];
	setp.ne.s64 	%p1577, %rd1628, 0;
	setp.eq.s32 	%p1578, %r2298, 4864;
	or.pred  	%p1579, %p1578, %p1577;
	@%p1579 bra 	$L__BB5_2261;
	add.s32 	%r5359, %r9035, %r1251;
	add.s32 	%r2335, %r9005, 1;
	mul.wide.u32 	%rd1629, %r9005, 4;
	add.s64 	%rd1630, %rd2, %rd1629;
	st.local.u32 	[%rd1630+16], %r5359;
	mov.u32 	%r9005, %r2335;
$L__BB5_2261:
	add.s32 	%r5360, %r2295, 3584;
	and.b32  	%r9035, %r5360, 8191;
	setp.gt.u32 	%p1581, %r9005, 1;
	@%p1581 bra 	$L__BB5_2315;
	shl.b32 	%r5361, %r9035, 3;
	add.s32 	%r5363, %r5290, %r5361;
	ld.shared.u64 	%rd1631, [%r5363];
	setp.ne.s64 	%p1582, %rd1631, 0;
	setp.eq.s32 	%p1583, %r2298, 4608;
	or.pred  	%p1584, %p1583, %p1582;
	@%p1584 bra 	$L__BB5_2264;
	add.s32 	%r5364, %r9035, %r1251;
	add.s32 	%r2338, %r9005, 1;
	mul.wide.u32 	%rd1632, %r9005, 4;
	add.s64 	%rd1633, %rd2, %rd1632;
	st.local.u32 	[%rd1633+16], %r5364;
	mov.u32 	%r9005, %r2338;
$L__BB5_2264:
	add.s32 	%r5365, %r2295, 3840;
	and.b32  	%r9035, %r5365, 8191;
	setp.gt.u32 	%p1586, %r9005, 1;
	@%p1586 bra 	$L__BB5_2315;
	shl.b32 	%r5366, %r9035, 3;
	add.s32 	%r5368, %r5290, %r5366;
	ld.shared.u64 	%rd1634, [%r5368];
	setp.ne.s64 	%p1587, %rd1634, 0;
	setp.eq.s32 	%p1588, %r2298, 4352;
	or.pred  	%p1589, %p1588, %p1587;
	@%p1589 bra 	$L__BB5_2267;
	add.s32 	%r5369, %r9035, %r1251;
	add.s32 	%r2341, %r9005, 1;
	mul.wide.u32 	%rd1635, %r9005, 4;
	add.s64 	%rd1636, %rd2, %rd1635;
	st.local.u32 	[%rd1636+16], %r5369;
	mov.u32 	%r9005, %r2341;
$L__BB5_2267:
	xor.b32  	%r2343, %r2298, 4096;
	setp.gt.u32 	%p1591, %r9005, 1;
	mov.u32 	%r9035, %r2343;
	@%p1591 bra 	$L__BB5_2315;
	shl.b32 	%r5370, %r2343, 3;
	add.s32 	%r5372, %r5290, %r5370;
	ld.shared.u64 	%rd1637, [%r5372];
	setp.ne.s64 	%p1592, %rd1637, 0;
	setp.eq.s32 	%p1593, %r2298, 4096;
	or.pred  	%p1594, %p1593, %p1592;
	@%p1594 bra 	$L__BB5_2270;
	add.s32 	%r5373, %r2343, %r1251;
	add.s32 	%r2344, %r9005, 1;
	mul.wide.u32 	%rd1638, %r9005, 4;
	add.s64 	%rd1639, %rd2, %rd1638;
	st.local.u32 	[%rd1639+16], %r5373;
	mov.u32 	%r9005, %r2344;
$L__BB5_2270:
	add.s32 	%r5374, %r2343, 256;
	and.b32  	%r9035, %r5374, 8191;
	setp.gt.u32 	%p1596, %r9005, 1;
	@%p1596 bra 	$L__BB5_2315;
	shl.b32 	%r5375, %r9035, 3;
	add.s32 	%r5377, %r5290, %r5375;
	ld.shared.u64 	%rd1640, [%r5377];
	setp.ne.s64 	%p1597, %rd1640, 0;
	setp.eq.s32 	%p1598, %r2298, 3840;
	or.pred  	%p1599, %p1598, %p1597;
	@%p1599 bra 	$L__BB5_2273;
	add.s32 	%r5378, %r9035, %r1251;
	add.s32 	%r2347, %r9005, 1;
	mul.wide.u32 	%rd1641, %r9005, 4;
	add.s64 	%rd1642, %rd2, %rd1641;
	st.local.u32 	[%rd1642+16], %r5378;
	mov.u32 	%r9005, %r2347;
$L__BB5_2273:
	add.s32 	%r5379, %r2343, 512;
	and.b32  	%r9035, %r5379, 8191;
	setp.gt.u32 	%p1601, %r9005, 1;
	@%p1601 bra 	$L__BB5_2315;
	shl.b32 	%r5380, %r9035, 3;
	add.s32 	%r5382, %r5290, %r5380;
	ld.shared.u64 	%rd1643, [%r5382];
	setp.ne.s64 	%p1602, %rd1643, 0;
	setp.eq.s32 	%p1603, %r2298, 3584;
	or.pred  	%p1604, %p1603, %p1602;
	@%p1604 bra 	$L__BB5_2276;
	add.s32 	%r5383, %r9035, %r1251;
	add.s32 	%r2350, %r9005, 1;
	mul.wide.u32 	%rd1644, %r9005, 4;
	add.s64 	%rd1645, %rd2, %rd1644;
	st.local.u32 	[%rd1645+16], %r5383;
	mov.u32 	%r9005, %r2350;
$L__BB5_2276:
	add.s32 	%r5384, %r2343, 768;
	and.b32  	%r9035, %r5384, 8191;
	setp.gt.u32 	%p1606, %r9005, 1;
	@%p1606 bra 	$L__BB5_2315;
	shl.b32 	%r5385, %r9035, 3;
	add.s32 	%r5387, %r5290, %r5385;
	ld.shared.u64 	%rd1646, [%r5387];
	setp.ne.s64 	%p1607, %rd1646, 0;
	setp.eq.s32 	%p1608, %r2298, 3328;
	or.pred  	%p1609, %p1608, %p1607;
	@%p1609 bra 	$L__BB5_2279;
	add.s32 	%r5388, %r9035, %r1251;
	add.s32 	%r2353, %r9005, 1;
	mul.wide.u32 	%rd1647, %r9005, 4;
	add.s64 	%rd1648, %rd2, %rd1647;
	st.local.u32 	[%rd1648+16], %r5388;
	mov.u32 	%r9005, %r2353;
$L__BB5_2279:
	add.s32 	%r5389, %r2343, 1024;
	and.b32  	%r9035, %r5389, 8191;
	setp.gt.u32 	%p1611, %r9005, 1;
	@%p1611 bra 	$L__BB5_2315;
	shl.b32 	%r5390, %r9035, 3;
	add.s32 	%r5392, %r5290, %r5390;
	ld.shared.u64 	%rd1649, [%r5392];
	setp.ne.s64 	%p1612, %rd1649, 0;
	setp.eq.s32 	%p1613, %r2298, 3072;
	or.pred  	%p1614, %p1613, %p1612;
	@%p1614 bra 	$L__BB5_2282;
	add.s32 	%r5393, %r9035, %r1251;
	add.s32 	%r2356, %r9005, 1;
	mul.wide.u32 	%rd1650, %r9005, 4;
	add.s64 	%rd1651, %rd2, %rd1650;
	st.local.u32 	[%rd1651+16], %r5393;
	mov.u32 	%r9005, %r2356;
$L__BB5_2282:
	add.s32 	%r5394, %r2343, 1280;
	and.b32  	%r9035, %r5394, 8191;
	setp.gt.u32 	%p1616, %r9005, 1;
	@%p1616 bra 	$L__BB5_2315;
	shl.b32 	%r5395, %r9035, 3;
	add.s32 	%r5397, %r5290, %r5395;
	ld.shared.u64 	%rd1652, [%r5397];
	setp.ne.s64 	%p1617, %rd1652, 0;
	setp.eq.s32 	%p1618, %r2298, 2816;
	or.pred  	%p1619, %p1618, %p1617;
	@%p1619 bra 	$L__BB5_2285;
	add.s32 	%r5398, %r9035, %r1251;
	add.s32 	%r2359, %r9005, 1;
	mul.wide.u32 	%rd1653, %r9005, 4;
	add.s64 	%rd1654, %rd2, %rd1653;
	st.local.u32 	[%rd1654+16], %r5398;
	mov.u32 	%r9005, %r2359;
$L__BB5_2285:
	add.s32 	%r5399, %r2343, 1536;
	and.b32  	%r9035, %r5399, 8191;
	setp.gt.u32 	%p1621, %r9005, 1;
	@%p1621 bra 	$L__BB5_2315;
	shl.b32 	%r5400, %r9035, 3;
	add.s32 	%r5402, %r5290, %r5400;
	ld.shared.u64 	%rd1655, [%r5402];
	setp.ne.s64 	%p1622, %rd1655, 0;
	setp.eq.s32 	%p1623, %r2298, 2560;
	or.pred  	%p1624, %p1623, %p1622;
	@%p1624 bra 	$L__BB5_2288;
	add.s32 	%r5403, %r9035, %r1251;
	add.s32 	%r2362, %r9005, 1;
	mul.wide.u32 	%rd1656, %r9005, 4;
	add.s64 	%rd1657, %rd2, %rd1656;
	st.local.u32 	[%rd1657+16], %r5403;
	mov.u32 	%r9005, %r2362;
$L__BB5_2288:
	add.s32 	%r5404, %r2343, 1792;
	and.b32  	%r9035, %r5404, 8191;
	setp.gt.u32 	%p1626, %r9005, 1;
	@%p1626 bra 	$L__BB5_2315;
	shl.b32 	%r5405, %r9035, 3;
	add.s32 	%r5407, %r5290, %r5405;
	ld.shared.u64 	%rd1658, [%r5407];
	setp.ne.s64 	%p1627, %rd1658, 0;
	setp.eq.s32 	%p1628, %r2298, 2304;
	or.pred  	%p1629, %p1628, %p1627;
	@%p1629 bra 	$L__BB5_2291;
	add.s32 	%r5408, %r9035, %r1251;
	add.s32 	%r2365, %r9005, 1;
	mul.wide.u32 	%rd1659, %r9005, 4;
	add.s64 	%rd1660, %rd2, %rd1659;
	st.local.u32 	[%rd1660+16], %r5408;
	mov.u32 	%r9005, %r2365;
$L__BB5_2291:
	add.s32 	%r5409, %r2343, 2048;
	and.b32  	%r9035, %r5409, 8191;
	setp.gt.u32 	%p1631, %r9005, 1;
	@%p1631 bra 	$L__BB5_2315;
	shl.b32 	%r5410, %r9035, 3;
	add.s32 	%r5412, %r5290, %r5410;
	ld.shared.u64 	%rd1661, [%r5412];
	setp.ne.s64 	%p1632, %rd1661, 0;
	setp.eq.s32 	%p1633, %r2298, 2048;
	or.pred  	%p1634, %p1633, %p1632;
	@%p1634 bra 	$L__BB5_2294;
	add.s32 	%r5413, %r9035, %r1251;
	add.s32 	%r2368, %r9005, 1;
	mul.wide.u32 	%rd1662, %r9005, 4;
	add.s64 	%rd1663, %rd2, %rd1662;
	st.local.u32 	[%rd1663+16], %r5413;
	mov.u32 	%r9005, %r2368;
$L__BB5_2294:
	add.s32 	%r5414, %r2343, 2304;
	and.b32  	%r9035, %r5414, 8191;
	setp.gt.u32 	%p1636, %r9005, 1;
	@%p1636 bra 	$L__BB5_2315;
	shl.b32 	%r5415, %r9035, 3;
	add.s32 	%r5417, %r5290, %r5415;
	ld.shared.u64 	%rd1664, [%r5417];
	setp.ne.s64 	%p1637, %rd1664, 0;
	setp.eq.s32 	%p1638, %r2298, 1792;
	or.pred  	%p1639, %p1638, %p1637;
	@%p1639 bra 	$L__BB5_2297;
	add.s32 	%r5418, %r9035, %r1251;
	add.s32 	%r2371, %r9005, 1;
	mul.wide.u32 	%rd1665, %r9005, 4;
	add.s64 	%rd1666, %rd2, %rd1665;
	st.local.u32 	[%rd1666+16], %r5418;
	mov.u32 	%r9005, %r2371;
$L__BB5_2297:
	add.s32 	%r5419, %r2343, 2560;
	and.b32  	%r9035, %r5419, 8191;
	setp.gt.u32 	%p1641, %r9005, 1;
	@%p1641 bra 	$L__BB5_2315;
	shl.b32 	%r5420, %r9035, 3;
	add.s32 	%r5422, %r5290, %r5420;
	ld.shared.u64 	%rd1667, [%r5422];
	setp.ne.s64 	%p1642, %rd1667, 0;
	setp.eq.s32 	%p1643, %r2298, 1536;
	or.pred  	%p1644, %p1643, %p1642;
	@%p1644 bra 	$L__BB5_2300;
	add.s32 	%r5423, %r9035, %r1251;
	add.s32 	%r2374, %r9005, 1;
	mul.wide.u32 	%rd1668, %r9005, 4;
	add.s64 	%rd1669, %rd2, %rd1668;
	st.local.u32 	[%rd1669+16], %r5423;
	mov.u32 	%r9005, %r2374;
$L__BB5_2300:
	add.s32 	%r5424, %r2343, 2816;
	and.b32  	%r9035, %r5424, 8191;
	setp.gt.u32 	%p1646, %r9005, 1;
	@%p1646 bra 	$L__BB5_2315;
	shl.b32 	%r5425, %r9035, 3;
	add.s32 	%r5427, %r5290, %r5425;
	ld.shared.u64 	%rd1670, [%r5427];
	setp.ne.s64 	%p1647, %rd1670, 0;
	setp.eq.s32 	%p1648, %r2298, 1280;
	or.pred  	%p1649, %p1648, %p1647;
	@%p1649 bra 	$L__BB5_2303;
	add.s32 	%r5428, %r9035, %r1251;
	add.s32 	%r2377, %r9005, 1;
	mul.wide.u32 	%rd1671, %r9005, 4;
	add.s64 	%rd1672, %rd2, %rd1671;
	st.local.u32 	[%rd1672+16], %r5428;
	mov.u32 	%r9005, %r2377;
$L__BB5_2303:
	add.s32 	%r5429, %r2343, 3072;
	and.b32  	%r9035, %r5429, 8191;
	setp.gt.u32 	%p1651, %r9005, 1;
	@%p1651 bra 	$L__BB5_2315;
	shl.b32 	%r5430, %r9035, 3;
	add.s32 	%r5432, %r5290, %r5430;
	ld.shared.u64 	%rd1673, [%r5432];
	setp.ne.s64 	%p1652, %rd1673, 0;
	setp.eq.s32 	%p1653, %r2298, 1024;
	or.pred  	%p1654, %p1653, %p1652;
	@%p1654 bra 	$L__BB5_2306;
	add.s32 	%r5433, %r9035, %r1251;
	add.s32 	%r2380, %r9005, 1;
	mul.wide.u32 	%rd1674, %r9005, 4;
	add.s64 	%rd1675, %rd2, %rd1674;
	st.local.u32 	[%rd1675+16], %r5433;
	mov.u32 	%r9005, %r2380;
$L__BB5_2306:
	add.s32 	%r5434, %r2343, 3328;
	and.b32  	%r9035, %r5434, 8191;
	setp.gt.u32 	%p1656, %r9005, 1;
	@%p1656 bra 	$L__BB5_2315;
	shl.b32 	%r5435, %r9035, 3;
	add.s32 	%r5437, %r5290, %r5435;
	ld.shared.u64 	%rd1676, [%r5437];
	setp.ne.s64 	%p1657, %rd1676, 0;
	setp.eq.s32 	%p1658, %r2298, 768;
	or.pred  	%p1659, %p1658, %p1657;
	@%p1659 bra 	$L__BB5_2309;
	add.s32 	%r5438, %r9035, %r1251;
	add.s32 	%r2383, %r9005, 1;
	mul.wide.u32 	%rd1677, %r9005, 4;
	add.s64 	%rd1678, %rd2, %rd1677;
	st.local.u32 	[%rd1678+16], %r5438;
	mov.u32 	%r9005, %r2383;
$L__BB5_2309:
	add.s32 	%r5439, %r2343, 3584;
	and.b32  	%r9035, %r5439, 8191;
	setp.gt.u32 	%p1661, %r9005, 1;
	@%p1661 bra 	$L__BB5_2315;
	shl.b32 	%r5440, %r9035, 3;
	add.s32 	%r5442, %r5290, %r5440;
	ld.shared.u64 	%rd1679, [%r5442];
	setp.ne.s64 	%p1662, %rd1679, 0;
	setp.eq.s32 	%p1663, %r2298, 512;
	or.pred  	%p1664, %p1663, %p1662;
	@%p1664 bra 	$L__BB5_2312;
	add.s32 	%r5443, %r9035, %r1251;
	add.s32 	%r2386, %r9005, 1;
	mul.wide.u32 	%rd1680, %r9005, 4;
	add.s64 	%rd1681, %rd2, %rd1680;
	st.local.u32 	[%rd1681+16], %r5443;
	mov.u32 	%r9005, %r2386;
$L__BB5_2312:
	add.s32 	%r5444, %r2343, 3840;
	and.b32  	%r2388, %r5444, 8191;
	setp.gt.u32 	%p1666, %r9005, 1;
	mov.u32 	%r9035, %r2388;
	@%p1666 bra 	$L__BB5_2315;
	shl.b32 	%r5445, %r2388, 3;
	add.s32 	%r5447, %r5290, %r5445;
	ld.shared.u64 	%rd1682, [%r5447];
	setp.ne.s64 	%p1668, %rd1682, 0;
	setp.eq.s32 	%p1669, %r2298, 256;
	or.pred  	%p1670, %p1669, %p1668;
	mov.pred 	%p3105, -1;
	mov.u32 	%r9035, %r2298;
	@%p1670 bra 	$L__BB5_2315;
	add.s32 	%r5448, %r2388, %r1251;
	mul.wide.u32 	%rd1683, %r9005, 4;
	add.s64 	%rd1684, %rd2, %rd1683;
	st.local.u32 	[%rd1684+16], %r5448;
	mov.u32 	%r9035, %r2298;
$L__BB5_2315:
	st.local.u32 	[%rd2+4], %r9035;
	setp.eq.s32 	%p1672, %r2294, 0;
	or.pred  	%p1673, %p1672, %p3105;
	@%p1673 bra 	$L__BB5_2376;
	shr.u32 	%r2390, %r1256, 3;
	shr.u32 	%r2391, %r1256, 16;
	setp.ne.s32 	%p1674, %r2391, %r8178;
	@%p1674 bra 	$L__BB5_2318;
	sub.s32 	%r5455, %r2390, %r1251;
	shl.b32 	%r5456, %r5455, 3;
	add.s32 	%r5458, %r5290, %r5456;
	atom.shared.exch.b64 	%rd3231, [%r5458], 0;
	bra.uni 	$L__BB5_2321;
$L__BB5_2318:
	mul.wide.u32 	%rd1685, %r2391, 4;
	add.s64 	%rd1686, %rd13, %rd1685;
	atom.global.add.u32 	%r5449, [%rd1686], -1;
	setp.ne.s32 	%p1675, %r5449, 1;
	@%p1675 bra 	$L__BB5_2320;
	atom.global.add.u32 	%r5450, [%rd14], 1;
	mul.hi.u32 	%r5451, %r5450, -2147450879;
	shr.u32 	%r5452, %r5451, 15;
	mul.lo.s32 	%r5453, %r5452, 65535;
	sub.s32 	%r5454, %r5450, %r5453;
	mul.wide.u32 	%rd1687, %r5454, 4;
	add.s64 	%rd1688, %rd10, %rd1687;
	st.global.u32 	[%rd1688], %r2391;
$L__BB5_2320:
	mul.wide.u32 	%rd1689, %r2390, 8;
	add.s64 	%rd1690, %rd102, %rd1689;
	atom.global.exch.b64 	%rd3231, [%rd1690+134217736], 0;
	add.s32 	%r9066, %r9066, 1;
$L__BB5_2321:
	cvt.u32.u64 	%r2425, %rd3231;
	and.b32  	%r5459, %r1257, 2147483520;
	setp.ne.s32 	%p1676, %r5459, 0;
	@%p1676 bra 	$L__BB5_2349;
	ld.local.u32 	%r5533, [%rd2+16];
	shr.u64 	%rd1737, %rd3231, 32;
	or.b64  	%rd1738, %rd1737, 8589934592;
	sub.s32 	%r5534, %r5533, %r1251;
	shl.b32 	%r5535, %r5534, 3;
	add.s32 	%r5537, %r5290, %r5535;
	atom.shared.exch.b64 	%rd1739, [%r5537], %rd1738;
	shl.b32 	%r5538, %r5533, 3;
	or.b32  	%r9048, %r5538, 4;
	and.b32  	%r5539, %r2425, 7;
	setp.ne.s32 	%p1703, %r5539, 0;
	@%p1703 bra 	$L__BB5_2326;
$L__BB5_2323:
	and.b32  	%r5540, %r9048, 7;
	setp.ne.s32 	%p1704, %r5540, 0;
	@%p1704 bra 	$L__BB5_2337;
$L__BB5_2324:
	shr.u32 	%r5541, %r9048, 3;
	shr.u32 	%r2404, %r9048, 16;
	setp.ne.s32 	%p1705, %r2404, %r8178;
	sub.s32 	%r5542, %r5541, %r1251;
	shl.b32 	%r5543, %r5542, 2;
	add.s32 	%r5545, %r5290, %r5543;
	add.s32 	%r2405, %r5545, 65536;
	mul.wide.u32 	%rd1740, %r5541, 4;
	add.s64 	%rd179, %rd12, %rd1740;
	@%p1705 bra 	$L__BB5_2329;
	atom.shared.exch.b32 	%r9045, [%r2405], -1;
	bra.uni 	$L__BB5_2330;
$L__BB5_2326:
	cvt.u64.u32 	%rd1750, %r9048;
	shl.b64 	%rd1751, %rd1750, 32;
	cvt.u64.u32 	%rd1752, %r2425;
	or.b64  	%rd178, %rd1751, %rd1752;
	mul.wide.u32 	%rd1753, %r2425, 8;
	and.b32  	%r5574, %r9048, 7;
	cvt.u64.u32 	%rd1754, %r5574;
	mov.b64 	%rd1755, 56;
	cvt.u32.u64 	%r5575, %rd1755;
	cvt.u32.u64 	%r5576, %rd1753;
	and.b32  	%r5577, %r5576, %r5575;
	cvt.u32.u64 	%r5578, %rd1754;
	or.b32  	%r5579, %r5577, %r5578;
	mov.b64 	%rd1756, 9130730411292422402;
	shr.u64 	%rd1757, %rd1756, %r5579;
	mov.b64 	%rd1758, 1736168554312260608;
	shr.u64 	%rd1759, %rd1758, %r5579;
	mov.b64 	%rd1760, -506390041275138048;
	shr.u64 	%rd1761, %rd1760, %r5579;
	shl.b64 	%rd1762, %rd1761, 2;
	cvt.u32.u64 	%r5580, %rd1759;
	mov.b64 	%rd1763, 2;
	cvt.u32.u64 	%r5581, %rd1763;
	and.b32  	%r5582, %r5580, %r5581;
	cvt.u32.u64 	%r5583, %rd1757;
	mov.b64 	%rd1764, 1;
	cvt.u32.u64 	%r5584, %rd1764;
	and.b32  	%r5585, %r5583, %r5584;
	or.b32  	%r5586, %r5585, %r5582;
	cvt.u32.u64 	%r5587, %rd1762;
	mov.b64 	%rd1765, 4;
	cvt.u32.u64 	%r5588, %rd1765;
	and.b32  	%r5589, %r5587, %r5588;
	or.b32  	%r5590, %r5586, %r5589;
	mov.b16 	%rs104, 1;
	shl.b16 	%rs105, %rs104, %r5590;
	and.b16  	%rs106, %rs105, 29;
	setp.eq.s16 	%p1725, %rs106, 0;
	@%p1725 bra 	$L__BB5_2328;
	ld.local.u32 	%r5591, [%rd2+2328];
	add.s32 	%r5592, %r5591, 1;
	st.local.u32 	[%rd2+2328], %r5592;
	shl.b32 	%r5593, %r5591, 3;
	cvt.u64.u32 	%rd1766, %r5593;
	and.b64  	%rd1767, %rd1766, 2040;
	add.s64 	%rd1768, %rd2, %rd1767;
	st.local.u64 	[%rd1768+2336], %rd178;
	mov.pred 	%p3106, 0;
	bra.uni 	$L__BB5_2380;
$L__BB5_2328:
	ld.local.u32 	%r5594, [%rd2+4388];
	add.s32 	%r5595, %r5594, 1;
	st.local.u32 	[%rd2+4388], %r5595;
	shl.b32 	%r5596, %r5594, 3;
	cvt.u64.u32 	%rd1769, %r5596;
	and.b64  	%rd1770, %rd1769, 2040;
	add.s64 	%rd1771, %rd2, %rd1770;
	st.local.u64 	[%rd1771+4392], %rd178;
	mov.pred 	%p3106, 0;
	bra.uni 	$L__BB5_2380;
$L__BB5_2329:
	atom.global.exch.b32 	%r9045, [%rd179], -1;
$L__BB5_2330:
	setp.eq.s32 	%p1706, %r9045, -1;
	@%p1706 bra 	$L__BB5_2337;
	setp.ne.s32 	%p1707, %r2404, %r8178;
	@%p1707 bra 	$L__BB5_2333;
	add.s32 	%r9065, %r9065, -1;
	atom.shared.exch.b32 	%r5553, [%r2405], 0;
	bra.uni 	$L__BB5_2336;
$L__BB5_2333:
	mul.wide.u32 	%rd1741, %r2404, 4;
	add.s64 	%rd1742, %rd13, %rd1741;
	atom.global.add.u32 	%r5546, [%rd1742], -1;
	setp.ne.s32 	%p1708, %r5546, 1;
	@%p1708 bra 	$L__BB5_2335;
	atom.global.add.u32 	%r5547, [%rd14], 1;
	mul.hi.u32 	%r5548, %r5547, -2147450879;
	shr.u32 	%r5549, %r5548, 15;
	mul.lo.s32 	%r5550, %r5549, 65535;
	sub.s32 	%r5551, %r5547, %r5550;
	mul.wide.u32 	%rd1743, %r5551, 4;
	add.s64 	%rd1744, %rd10, %rd1743;
	st.global.u32 	[%rd1744], %r2404;
$L__BB5_2335:
	atom.global.exch.b32 	%r5552, [%rd179], 0;
$L__BB5_2336:
	and.b32  	%r5554, %r9045, 7;
	setp.eq.s32 	%p1709, %r5554, 0;
	mov.u32 	%r9048, %r9045;
	@%p1709 bra 	$L__BB5_2324;
$L__BB5_2337:
	shr.u32 	%r5555, %r9048, 2;
	and.b32  	%r5556, %r5555, 1;
	setp.eq.b32 	%p1710, %r5556, 1;
	and.b32  	%r5557, %r9048, 3;
	setp.eq.s32 	%p1711, %r5557, 0;
	or.pred  	%p1712, %p1710, %p1711;
	shr.u32 	%r2413, %r2425, 16;
	setp.ne.s32 	%p1713, %r2413, %r8178;
	shr.u32 	%r5558, %r9048, 16;
	setp.eq.s32 	%p1714, %r5558, %r8178;
	and.pred  	%p1715, %p1713, %p1714;
	and.pred  	%p1716, %p1712, %p1715;
	not.pred 	%p1717, %p1716;
	@%p1717 bra 	$L__BB5_2339;
	cvt.u64.u32 	%rd1772, %r9048;
	shl.b64 	%rd1773, %rd1772, 32;
	cvt.u64.u32 	%rd1774, %r2425;
	or.b64  	%rd1775, %rd1773, %rd1774;
	ld.local.u32 	%r5597, [%rd2+272];
	add.s32 	%r5598, %r5597, 1;
	st.local.u32 	[%rd2+272], %r5598;
	mul.wide.u32 	%rd1776, %r5597, 8;
	add.s64 	%rd1777, %rd2, %rd1776;
	st.local.u64 	[%rd1777+280], %rd1775;
	mov.pred 	%p3106, 0;
	bra.uni 	$L__BB5_2380;
$L__BB5_2339:
	shr.u32 	%r5559, %r2425, 3;
	setp.ne.s32 	%p1718, %r2413, %r8178;
	sub.s32 	%r5560, %r5559, %r1251;
	shl.b32 	%r5561, %r5560, 2;
	add.s32 	%r5563, %r5290, %r5561;
	add.s32 	%r2414, %r5563, 65536;
	mul.wide.u32 	%rd1745, %r5559, 4;
	add.s64 	%rd180, %rd12, %rd1745;
	@%p1718 bra 	$L__BB5_2341;
	atom.shared.exch.b32 	%r9049, [%r2414], %r9048;
	bra.uni 	$L__BB5_2342;
$L__BB5_2341:
	atom.global.exch.b32 	%r9049, [%rd180], %r9048;
$L__BB5_2342:
	setp.eq.s32 	%p1720, %r9049, -1;
	mov.pred 	%p3106, 0;
	@%p1720 bra 	$L__BB5_2380;
	setp.ne.s32 	%p1721, %r2413, %r8178;
	@%p1721 bra 	$L__BB5_2345;
	add.s32 	%r9065, %r9065, -1;
	atom.shared.exch.b32 	%r5571, [%r2414], 0;
	bra.uni 	$L__BB5_2348;
$L__BB5_2345:
	mul.wide.u32 	%rd1746, %r2413, 4;
	add.s64 	%rd1747, %rd13, %rd1746;
	atom.global.add.u32 	%r5564, [%rd1747], -1;
	setp.ne.s32 	%p1722, %r5564, 1;
	@%p1722 bra 	$L__BB5_2347;
	atom.global.add.u32 	%r5565, [%rd14], 1;
	mul.hi.u32 	%r5566, %r5565, -2147450879;
	shr.u32 	%r5567, %r5566, 15;
	mul.lo.s32 	%r5568, %r5567, 65535;
	sub.s32 	%r5569, %r5565, %r5568;
	mul.wide.u32 	%rd1748, %r5569, 4;
	add.s64 	%rd1749, %rd10, %rd1748;
	st.global.u32 	[%rd1749], %r2413;
$L__BB5_2347:
	atom.global.exch.b32 	%r5570, [%rd180], 0;
$L__BB5_2348:
	and.b32  	%r5572, %r9049, 7;
	setp.eq.s32 	%p1723, %r5572, 0;
	selp.b32 	%r2425, %r9049, %r9048, %p1723;
	selp.b32 	%r9048, %r9048, %r9049, %p1723;
	and.b32  	%r5573, %r2425, 7;
	setp.eq.s32 	%p1724, %r5573, 0;
	@%p1724 bra 	$L__BB5_2323;
	bra.uni 	$L__BB5_2326;
$L__BB5_2349:
	ld.local.v2.u32 	{%r5460, %r5461}, [%rd2+16];
	cvt.u64.u32 	%rd1691, %r5461;
	shl.b64 	%rd1692, %rd1691, 35;
	or.b64  	%rd1693, %rd1692, 17179869186;
	sub.s32 	%r5462, %r5460, %r1251;
	shl.b32 	%r5463, %r5462, 3;
	add.s32 	%r5465, %r5290, %r5463;
	atom.shared.exch.b64 	%rd1694, [%r5465], %rd1693;
	add.s32 	%r5466, %r1257, 2147483520;
	and.b32  	%r5467, %r5466, 2147483520;
	or.b32  	%r5468, %r5467, 11;
	and.b64  	%rd1695, %rd3231, -4294967296;
	cvt.u64.u32 	%rd1696, %r5468;
	or.b64  	%rd1697, %rd1695, %rd1696;
	add.s32 	%r9066, %r9066, 1;
	sub.s32 	%r5469, %r5461, %r1251;
	shl.b32 	%r5470, %r5469, 3;
	add.s32 	%r5471, %r5290, %r5470;
	atom.shared.exch.b64 	%rd1698, [%r5471], %rd1697;
	shl.b32 	%r5472, %r5460, 3;
	or.b32  	%r9062, %r5472, 4;
	and.b32  	%r5473, %r2425, 7;
	setp.ne.s32 	%p1677, %r5473, 0;
	@%p1677 bra 	$L__BB5_2353;
$L__BB5_2350:
	and.b32  	%r5474, %r9062, 7;
	setp.ne.s32 	%p1678, %r5474, 0;
	@%p1678 bra 	$L__BB5_2364;
$L__BB5_2351:
	shr.u32 	%r5475, %r9062, 3;
	shr.u32 	%r2432, %r9062, 16;
	setp.ne.s32 	%p1679, %r2432, %r8178;
	sub.s32 	%r5476, %r5475, %r1251;
	shl.b32 	%r5477, %r5476, 2;
	add.s32 	%r5479, %r5290, %r5477;
	add.s32 	%r2433, %r5479, 65536;
	mul.wide.u32 	%rd1699, %r5475, 4;
	add.s64 	%rd182, %rd12, %rd1699;
	@%p1679 bra 	$L__BB5_2356;
	atom.shared.exch.b32 	%r9059, [%r2433], -1;
	bra.uni 	$L__BB5_2357;
$L__BB5_2353:
	cvt.u64.u32 	%rd1709, %r9062;
	shl.b64 	%rd1710, %rd1709, 32;
	cvt.u64.u32 	%rd1711, %r2425;
	or.b64  	%rd181, %rd1710, %rd1711;
	mul.wide.u32 	%rd1712, %r2425, 8;
	and.b32  	%r5508, %r9062, 7;
	cvt.u64.u32 	%rd1713, %r5508;
	mov.b64 	%rd1714, 56;
	cvt.u32.u64 	%r5509, %rd1714;
	cvt.u32.u64 	%r5510, %rd1712;
	and.b32  	%r5511, %r5510, %r5509;
	cvt.u32.u64 	%r5512, %rd1713;
	or.b32  	%r5513, %r5511, %r5512;
	mov.b64 	%rd1715, 9130730411292422402;
	shr.u64 	%rd1716, %rd1715, %r5513;
	mov.b64 	%rd1717, 1736168554312260608;
	shr.u64 	%rd1718, %rd1717, %r5513;
	mov.b64 	%rd1719, -506390041275138048;
	shr.u64 	%rd1720, %rd1719, %r5513;
	shl.b64 	%rd1721, %rd1720, 2;
	cvt.u32.u64 	%r5514, %rd1718;
	mov.b64 	%rd1722, 2;
	cvt.u32.u64 	%r5515, %rd1722;
	and.b32  	%r5516, %r5514, %r5515;
	cvt.u32.u64 	%r5517, %rd1716;
	mov.b64 	%rd1723, 1;
	cvt.u32.u64 	%r5518, %rd1723;
	and.b32  	%r5519, %r5517, %r5518;
	or.b32  	%r5520, %r5519, %r5516;
	cvt.u32.u64 	%r5521, %rd1721;
	mov.b64 	%rd1724, 4;
	cvt.u32.u64 	%r5522, %rd1724;
	and.b32  	%r5523, %r5521, %r5522;
	or.b32  	%r5524, %r5520, %r5523;
	mov.b16 	%rs101, 1;
	shl.b16 	%rs102, %rs101, %r5524;
	and.b16  	%rs103, %rs102, 29;
	setp.eq.s16 	%p1699, %rs103, 0;
	@%p1699 bra 	$L__BB5_2355;
	ld.local.u32 	%r5525, [%rd2+2328];
	add.s32 	%r5526, %r5525, 1;
	st.local.u32 	[%rd2+2328], %r5526;
	shl.b32 	%r5527, %r5525, 3;
	cvt.u64.u32 	%rd1725, %r5527;
	and.b64  	%rd1726, %rd1725, 2040;
	add.s64 	%rd1727, %rd2, %rd1726;
	st.local.u64 	[%rd1727+2336], %rd181;
	mov.pred 	%p3106, 0;
	bra.uni 	$L__BB5_2380;
$L__BB5_2355:
	ld.local.u32 	%r5528, [%rd2+4388];
	add.s32 	%r5529, %r5528, 1;
	st.local.u32 	[%rd2+4388], %r5529;
	shl.b32 	%r5530, %r5528, 3;
	cvt.u64.u32 	%rd1728, %r5530;
	and.b64  	%rd1729, %rd1728, 2040;
	add.s64 	%rd1730, %rd2, %rd1729;
	st.local.u64 	[%rd1730+4392], %rd181;
	mov.pred 	%p3106, 0;
	bra.uni 	$L__BB5_2380;
$L__BB5_2356:
	atom.global.exch.b32 	%r9059, [%rd182], -1;
$L__BB5_2357:
	setp.eq.s32 	%p1680, %r9059, -1;
	@%p1680 bra 	$L__BB5_2364;
	setp.ne.s32 	%p1681, %r2432, %r8178;
	@%p1681 bra 	$L__BB5_2360;
	add.s32 	%r9065, %r9065, -1;
	atom.shared.exch.b32 	%r5487, [%r2433], 0;
	bra.uni 	$L__BB5_2363;
$L__BB5_2360:
	mul.wide.u32 	%rd1700, %r2432, 4;
	add.s64 	%rd1701, %rd13, %rd1700;
	atom.global.add.u32 	%r5480, [%rd1701], -1;
	setp.ne.s32 	%p1682, %r5480, 1;
	@%p1682 bra 	$L__BB5_2362;
	atom.global.add.u32 	%r5481, [%rd14], 1;
	mul.hi.u32 	%r5482, %r5481, -2147450879;
	shr.u32 	%r5483, %r5482, 15;
	mul.lo.s32 	%r5484, %r5483, 65535;
	sub.s32 	%r5485, %r5481, %r5484;
	mul.wide.u32 	%rd1702, %r5485, 4;
	add.s64 	%rd1703, %rd10, %rd1702;
	st.global.u32 	[%rd1703], %r2432;
$L__BB5_2362:
	atom.global.exch.b32 	%r5486, [%rd182], 0;
$L__BB5_2363:
	and.b32  	%r5488, %r9059, 7;
	setp.eq.s32 	%p1683, %r5488, 0;
	mov.u32 	%r9062, %r9059;
	@%p1683 bra 	$L__BB5_2351;
$L__BB5_2364:
	shr.u32 	%r5489, %r9062, 2;
	and.b32  	%r5490, %r5489, 1;
	setp.eq.b32 	%p1684, %r5490, 1;
	and.b32  	%r5491, %r9062, 3;
	setp.eq.s32 	%p1685, %r5491, 0;
	or.pred  	%p1686, %p1684, %p1685;
	shr.u32 	%r2441, %r2425, 16;
	setp.ne.s32 	%p1687, %r2441, %r8178;
	shr.u32 	%r5492, %r9062, 16;
	setp.eq.s32 	%p1688, %r5492, %r8178;
	and.pred  	%p1689, %p1687, %p1688;
	and.pred  	%p1690, %p1686, %p1689;
	not.pred 	%p1691, %p1690;
	@%p1691 bra 	$L__BB5_2366;
	cvt.u64.u32 	%rd1731, %r9062;
	shl.b64 	%rd1732, %rd1731, 32;
	cvt.u64.u32 	%rd1733, %r2425;
	or.b64  	%rd1734, %rd1732, %rd1733;
	ld.local.u32 	%r5531, [%rd2+272];
	add.s32 	%r5532, %r5531, 1;
	st.local.u32 	[%rd2+272], %r5532;
	mul.wide.u32 	%rd1735, %r5531, 8;
	add.s64 	%rd1736, %rd2, %rd1735;
	st.local.u64 	[%rd1736+280], %rd1734;
	mov.pred 	%p3106, 0;
	bra.uni 	$L__BB5_2380;
$L__BB5_2366:
	shr.u32 	%r5493, %r2425, 3;
	setp.ne.s32 	%p1692, %r2441, %r8178;
	sub.s32 	%r5494, %r5493, %r1251;
	shl.b32 	%r5495, %r5494, 2;
	add.s32 	%r5497, %r5290, %r5495;
	add.s32 	%r2442, %r5497, 65536;
	mul.wide.u32 	%rd1704, %r5493, 4;
	add.s64 	%rd183, %rd12, %rd1704;
	@%p1692 bra 	$L__BB5_2368;
	atom.shared.exch.b32 	%r9063, [%r2442], %r9062;
	bra.uni 	$L__BB5_2369;
$L__BB5_2368:
	atom.global.exch.b32 	%r9063, [%rd183], %r9062;
$L__BB5_2369:
	setp.eq.s32 	%p1694, %r9063, -1;
	mov.pred 	%p3106, 0;
	@%p1694 bra 	$L__BB5_2380;
	setp.ne.s32 	%p1695, %r2441, %r8178;
	@%p1695 bra 	$L__BB5_2372;
	add.s32 	%r9065, %r9065, -1;
	atom.shared.exch.b32 	%r5505, [%r2442], 0;
	bra.uni 	$L__BB5_2375;
$L__BB5_2372:
	mul.wide.u32 	%rd1705, %r2441, 4;
	add.s64 	%rd1706, %rd13, %rd1705;
	atom.global.add.u32 	%r5498, [%rd1706], -1;
	setp.ne.s32 	%p1696, %r5498, 1;
	@%p1696 bra 	$L__BB5_2374;
	atom.global.add.u32 	%r5499, [%rd14], 1;
	mul.hi.u32 	%r5500, %r5499, -2147450879;
	shr.u32 	%r5501, %r5500, 15;
	mul.lo.s32 	%r5502, %r5501, 65535;
	sub.s32 	%r5503, %r5499, %r5502;
	mul.wide.u32 	%rd1707, %r5503, 4;
	add.s64 	%rd1708, %rd10, %rd1707;
	st.global.u32 	[%rd1708], %r2441;
$L__BB5_2374:
	atom.global.exch.b32 	%r5504, [%rd183], 0;
$L__BB5_2375:
	and.b32  	%r5506, %r9063, 7;
	setp.eq.s32 	%p1697, %r5506, 0;
	selp.b32 	%r2425, %r9063, %r9062, %p1697;
	selp.b32 	%r9062, %r9062, %r9063, %p1697;
	and.b32  	%r5507, %r2425, 7;
	setp.eq.s32 	%p1698, %r5507, 0;
	@%p1698 bra 	$L__BB5_2350;
	bra.uni 	$L__BB5_2353;
$L__BB5_2376:
	shr.u64 	%rd2783, %rd101, 32;
	mov.b64 	%rd2784, 7;
	cvt.u32.u64 	%r7729, %rd2784;
	cvt.u32.u64 	%r7730, %rd2783;
	and.b32  	%r7731, %r7730, %r7729;
	mov.b64 	%rd2785, 56;
	cvt.u32.u64 	%r7732, %rd2785;
	and.b32  	%r7734, %r5279, %r7732;
	or.b32  	%r7735, %r7734, %r7731;
	mov.b64 	%rd2786, 9130730411292422402;
	shr.u64 	%rd2787, %rd2786, %r7735;
	mov.b64 	%rd2788, 1736168554312260608;
	shr.u64 	%rd2789, %rd2788, %r7735;
	mov.b64 	%rd2790, -506390041275138048;
	shr.u64 	%rd2791, %rd2790, %r7735;
	shl.b64 	%rd2792, %rd2791, 2;
	cvt.u32.u64 	%r7736, %rd2789;
	mov.b64 	%rd2793, 2;
	cvt.u32.u64 	%r7737, %rd2793;
	and.b32  	%r7738, %r7736, %r7737;
	cvt.u32.u64 	%r7739, %rd2787;
	mov.b64 	%rd2794, 1;
	cvt.u32.u64 	%r7740, %rd2794;
	and.b32  	%r7741, %r7739, %r7740;
	or.b32  	%r7742, %r7741, %r7738;
	cvt.u32.u64 	%r7743, %rd2792;
	mov.b64 	%rd2795, 4;
	cvt.u32.u64 	%r7744, %rd2795;
	and.b32  	%r7745, %r7743, %r7744;
	or.b32  	%r7746, %r7742, %r7745;
	mov.b16 	%rs167, 1;
	shl.b16 	%rs168, %rs167, %r7746;
	and.b16  	%rs169, %rs168, 29;
	setp.eq.s16 	%p2967, %rs169, 0;
	@%p2967 bra 	$L__BB5_2378;
	ld.local.u32 	%r7747, [%rd2+2328];
	add.s32 	%r7748, %r7747, 1;
	st.local.u32 	[%rd2+2328], %r7748;
	shl.b32 	%r7749, %r7747, 3;
	cvt.u64.u32 	%rd2796, %r7749;
	and.b64  	%rd2797, %rd2796, 2040;
	add.s64 	%rd2798, %rd2, %rd2797;
	st.local.u64 	[%rd2798+2336], %rd101;
	mov.pred 	%p3107, -1;
	bra.uni 	$L__BB5_2382;
$L__BB5_2378:
	ld.local.u32 	%r7750, [%rd2+4388];
	add.s32 	%r7751, %r7750, 1;
	st.local.u32 	[%rd2+4388], %r7751;
	shl.b32 	%r7752, %r7750, 3;
	cvt.u64.u32 	%rd2799, %r7752;
	and.b64  	%rd2800, %rd2799, 2040;
	add.s64 	%rd2801, %rd2, %rd2800;
	st.local.u64 	[%rd2801+4392], %rd101;
	mov.pred 	%p3107, -1;
	bra.uni 	$L__BB5_2382;
$L__BB5_2379:
	add.s32 	%r7070, %r1258, 1;
	st.local.u32 	[%rd2+4388], %r7070;
	shl.b32 	%r7071, %r1258, 3;
	cvt.u64.u32 	%rd2418, %r7071;
	and.b64  	%rd2419, %rd2418, 2040;
	add.s64 	%rd2420, %rd2, %rd2419;
	st.local.u64 	[%rd2420+4392], %rd104;
	mov.pred 	%p3106, -1;
$L__BB5_2380:
	@%p3106 bra 	$L__BB5_2382;
$L__BB5_2381:
	ld.local.u32 	%r7727, [%rd2+12];
	add.s32 	%r7728, %r7727, 1;
	st.local.u32 	[%rd2+12], %r7728;
$L__BB5_2382:
	ld.local.u32 	%r1252, [%rd2+2328];
	setp.ne.s32 	%p2970, %r1252, 0;
	not.pred 	%p2971, %p3107;
	and.pred  	%p2972, %p2971, %p2970;
	@%p2972 bra 	$L__BB5_1210;
$L__BB5_2383:
	mov.u32 	%r9136, %tid.x;
	shr.u32 	%r7754, %r8175, 8;
	mov.b32 	%r7755, -1;
	shl.b32 	%r7756, %r7755, %r7754;
	not.b32 	%r7757, %r7756;
	and.b32  	%r7758, %r8175, %r7757;
	setp.ne.s32 	%p2973, %r7758, 0;
	@%p2973 bra 	$L__BB5_2417;
	ld.local.v2.u32 	{%r2461, %r9075}, [%rd2+4384];
	sub.s32 	%r7759, %r9075, %r2461;
	setp.lt.u32 	%p2974, %r7759, 2;
	mov.b64 	%rd3232, 0;
	@%p2974 bra 	$L__BB5_2386;
	shl.b32 	%r7760, %r2461, 3;
	cvt.u64.u32 	%rd2803, %r7760;
	and.b64  	%rd2804, %rd2803, 2040;
	add.s64 	%rd2805, %rd2, %rd2804;
	ld.local.u64 	%rd3232, [%rd2805+4392];
$L__BB5_2386:
	// begin inline asm
	activemask.b32 %r7761;
	// end inline asm
	// begin inline asm
	mov.b64 {%r7762,%r7763}, %rd3232;
	// end inline asm
	shfl.sync.bfly.b32	%r7765|%p2975, %r7763, 1, 31, %r7761;
	shfl.sync.bfly.b32	%r7764|%p2976, %r7762, 1, 31, %r7761;
	// begin inline asm
	mov.b64 %rd2807, {%r7764,%r7765};
	// end inline asm
	setp.ne.s64 	%p2977, %rd3232, 0;
	setp.eq.s64 	%p2978, %rd2807, 0;
	or.pred  	%p2979, %p2977, %p2978;
	@%p2979 bra 	$L__BB5_2388;
	add.s32 	%r2463, %r9075, 1;
	shl.b32 	%r7766, %r9075, 3;
	cvt.u64.u32 	%rd2808, %r7766;
	and.b64  	%rd2809, %rd2808, 2040;
	add.s64 	%rd2810, %rd2, %rd2809;
	st.local.u64 	[%rd2810+4392], %rd2807;
	mov.u32 	%r9075, %r2463;
$L__BB5_2388:
	setp.ne.s64 	%p2980, %rd3232, 0;
	setp.eq.s64 	%p2981, %rd2807, 0;
	and.pred  	%p2982, %p2980, %p2981;
	selp.u32 	%r7767, 1, 0, %p2982;
	add.s32 	%r2465, %r2461, %r7767;
	sub.s32 	%r7768, %r9075, %r2465;
	setp.lt.u32 	%p2983, %r7768, 2;
	mov.b64 	%rd3233, 0;
	@%p2983 bra 	$L__BB5_2390;
	shl.b32 	%r7769, %r2465, 3;
	cvt.u64.u32 	%rd2812, %r7769;
	and.b64  	%rd2813, %rd2812, 2040;
	add.s64 	%rd2814, %rd2, %rd2813;
	ld.local.u64 	%rd3233, [%rd2814+4392];
$L__BB5_2390:
	// begin inline asm
	activemask.b32 %r7770;
	// end inline asm
	// begin inline asm
	mov.b64 {%r7771,%r7772}, %rd3233;
	// end inline asm
	shfl.sync.bfly.b32	%r7774|%p2984, %r7772, 2, 31, %r7770;
	shfl.sync.bfly.b32	%r7773|%p2985, %r7771, 2, 31, %r7770;
	// begin inline asm
	mov.b64 %rd2816, {%r7773,%r7774};
	// end inline asm
	setp.ne.s64 	%p2986, %rd3233, 0;
	setp.eq.s64 	%p2987, %rd2816, 0;
	or.pred  	%p2988, %p2986, %p2987;
	@%p2988 bra 	$L__BB5_2392;
	add.s32 	%r2466, %r9075, 1;
	shl.b32 	%r7775, %r9075, 3;
	cvt.u64.u32 	%rd2817, %r7775;
	and.b64  	%rd2818, %rd2817, 2040;
	add.s64 	%rd2819, %rd2, %rd2818;
	st.local.u64 	[%rd2819+4392], %rd2816;
	mov.u32 	%r9075, %r2466;
$L__BB5_2392:
	setp.ne.s64 	%p2989, %rd3233, 0;
	setp.eq.s64 	%p2990, %rd2816, 0;
	and.pred  	%p2991, %p2989, %p2990;
	selp.u32 	%r7776, 1, 0, %p2991;
	add.s32 	%r2468, %r2465, %r7776;
	sub.s32 	%r7777, %r9075, %r2468;
	setp.lt.u32 	%p2992, %r7777, 2;
	mov.b64 	%rd3234, 0;
	@%p2992 bra 	$L__BB5_2394;
	shl.b32 	%r7778, %r2468, 3;
	cvt.u64.u32 	%rd2821, %r7778;
	and.b64  	%rd2822, %rd2821, 2040;
	add.s64 	%rd2823, %rd2, %rd2822;
	ld.local.u64 	%rd3234, [%rd2823+4392];
$L__BB5_2394:
	// begin inline asm
	activemask.b32 %r7779;
	// end inline asm
	// begin inline asm
	mov.b64 {%r7780,%r7781}, %rd3234;
	// end inline asm
	shfl.sync.bfly.b32	%r7783|%p2993, %r7781, 4, 31, %r7779;
	shfl.sync.bfly.b32	%r7782|%p2994, %r7780, 4, 31, %r7779;
	// begin inline asm
	mov.b64 %rd2825, {%r7782,%r7783};
	// end inline asm
	setp.ne.s64 	%p2995, %rd3234, 0;
	setp.eq.s64 	%p2996, %rd2825, 0;
	or.pred  	%p2997, %p2995, %p2996;
	@%p2997 bra 	$L__BB5_2396;
	add.s32 	%r2469, %r9075, 1;
	shl.b32 	%r7784, %r9075, 3;
	cvt.u64.u32 	%rd2826, %r7784;
	and.b64  	%rd2827, %rd2826, 2040;
	add.s64 	%rd2828, %rd2, %rd2827;
	st.local.u64 	[%rd2828+4392], %rd2825;
	mov.u32 	%r9075, %r2469;
$L__BB5_2396:
	setp.ne.s64 	%p2998, %rd3234, 0;
	setp.eq.s64 	%p2999, %rd2825, 0;
	and.pred  	%p3000, %p2998, %p2999;
	selp.u32 	%r7785, 1, 0, %p3000;
	add.s32 	%r2471, %r2468, %r7785;
	sub.s32 	%r7786, %r9075, %r2471;
	setp.lt.u32 	%p3001, %r7786, 2;
	mov.b64 	%rd3235, 0;
	@%p3001 bra 	$L__BB5_2398;
	shl.b32 	%r7787, %r2471, 3;
	cvt.u64.u32 	%rd2830, %r7787;
	and.b64  	%rd2831, %rd2830, 2040;
	add.s64 	%rd2832, %rd2, %rd2831;
	ld.local.u64 	%rd3235, [%rd2832+4392];
$L__BB5_2398:
	// begin inline asm
	activemask.b32 %r7788;
	// end inline asm
	// begin inline asm
	mov.b64 {%r7789,%r7790}, %rd3235;
	// end inline asm
	shfl.sync.bfly.b32	%r7792|%p3002, %r7790, 8, 31, %r7788;
	shfl.sync.bfly.b32	%r7791|%p3003, %r7789, 8, 31, %r7788;
	// begin inline asm
	mov.b64 %rd2834, {%r7791,%r7792};
	// end inline asm
	setp.ne.s64 	%p3004, %rd3235, 0;
	setp.eq.s64 	%p3005, %rd2834, 0;
	or.pred  	%p3006, %p3004, %p3005;
	@%p3006 bra 	$L__BB5_2400;
	add.s32 	%r2472, %r9075, 1;
	shl.b32 	%r7793, %r9075, 3;
	cvt.u64.u32 	%rd2835, %r7793;
	and.b64  	%rd2836, %rd2835, 2040;
	add.s64 	%rd2837, %rd2, %rd2836;
	st.local.u64 	[%rd2837+4392], %rd2834;
	mov.u32 	%r9075, %r2472;
$L__BB5_2400:
	setp.ne.s64 	%p3007, %rd3235, 0;
	setp.eq.s64 	%p3008, %rd2834, 0;
	and.pred  	%p3009, %p3007, %p3008;
	selp.u32 	%r7794, 1, 0, %p3009;
	add.s32 	%r2474, %r2471, %r7794;
	sub.s32 	%r7795, %r9075, %r2474;
	setp.lt.u32 	%p3010, %r7795, 2;
	mov.b64 	%rd3236, 0;
	@%p3010 bra 	$L__BB5_2402;
	shl.b32 	%r7796, %r2474, 3;
	cvt.u64.u32 	%rd2839, %r7796;
	and.b64  	%rd2840, %rd2839, 2040;
	add.s64 	%rd2841, %rd2, %rd2840;
	ld.local.u64 	%rd3236, [%rd2841+4392];
$L__BB5_2402:
	// begin inline asm
	activemask.b32 %r7797;
	// end inline asm
	// begin inline asm
	mov.b64 {%r7798,%r7799}, %rd3236;
	// end inline asm
	shfl.sync.bfly.b32	%r7801|%p3011, %r7799, 16, 31, %r7797;
	shfl.sync.bfly.b32	%r7800|%p3012, %r7798, 16, 31, %r7797;
	// begin inline asm
	mov.b64 %rd2843, {%r7800,%r7801};
	// end inline asm
	setp.ne.s64 	%p3013, %rd3236, 0;
	setp.eq.s64 	%p3014, %rd2843, 0;
	or.pred  	%p3015, %p3013, %p3014;
	@%p3015 bra 	$L__BB5_2404;
	add.s32 	%r2475, %r9075, 1;
	shl.b32 	%r7802, %r9075, 3;
	cvt.u64.u32 	%rd2844, %r7802;
	and.b64  	%rd2845, %rd2844, 2040;
	add.s64 	%rd2846, %rd2, %rd2845;
	st.local.u64 	[%rd2846+4392], %rd2843;
	mov.u32 	%r9075, %r2475;
$L__BB5_2404:
	setp.ne.s64 	%p3016, %rd3236, 0;
	setp.eq.s64 	%p3017, %rd2843, 0;
	and.pred  	%p3018, %p3016, %p3017;
	selp.u32 	%r7803, 1, 0, %p3018;
	add.s32 	%r2477, %r2474, %r7803;
	st.local.u32 	[%rd2+4388], %r9075;
	sub.s32 	%r7804, %r9075, %r2477;
	setp.lt.u32 	%p3019, %r7804, 2;
	mov.b64 	%rd3237, 0;
	@%p3019 bra 	$L__BB5_2406;
	shl.b32 	%r7805, %r2477, 3;
	cvt.u64.u32 	%rd2848, %r7805;
	and.b64  	%rd2849, %rd2848, 2040;
	add.s64 	%rd2850, %rd2, %rd2849;
	ld.local.u64 	%rd3237, [%rd2850+4392];
$L__BB5_2406:
	shl.b32 	%r7806, %r9136, 3;
	mov.u32 	%r7807, _ZZ13share_redexesP2TME4pool;
	add.s32 	%r2478, %r7807, %r7806;
	st.shared.u64 	[%r2478], %rd3237;
	bar.sync 	0;
	xor.b32  	%r7808, %r7806, 256;
	add.s32 	%r7809, %r7807, %r7808;
	ld.shared.u64 	%rd2851, [%r7809];
	setp.ne.s64 	%p3020, %rd3237, 0;
	setp.eq.s64 	%p3021, %rd2851, 0;
	or.pred  	%p3022, %p3020, %p3021;
	@%p3022 bra 	$L__BB5_2408;
	add.s32 	%r2479, %r9075, 1;
	shl.b32 	%r7810, %r9075, 3;
	cvt.u64.u32 	%rd2852, %r7810;
	and.b64  	%rd2853, %rd2852, 2040;
	add.s64 	%rd2854, %rd2, %rd2853;
	st.local.u64 	[%rd2854+4392], %rd2851;
	mov.u32 	%r9075, %r2479;
$L__BB5_2408:
	setp.ne.s64 	%p3023, %rd3237, 0;
	setp.eq.s64 	%p3024, %rd2851, 0;
	and.pred  	%p3025, %p3023, %p3024;
	selp.u32 	%r7811, 1, 0, %p3025;
	add.s32 	%r2481, %r2477, %r7811;
	sub.s32 	%r7812, %r9075, %r2481;
	setp.lt.u32 	%p3026, %r7812, 2;
	mov.b64 	%rd3238, 0;
	@%p3026 bra 	$L__BB5_2410;
	shl.b32 	%r7813, %r2481, 3;
	cvt.u64.u32 	%rd2856, %r7813;
	and.b64  	%rd2857, %rd2856, 2040;
	add.s64 	%rd2858, %rd2, %rd2857;
	ld.local.u64 	%rd3238, [%rd2858+4392];
$L__BB5_2410:
	st.shared.u64 	[%r2478], %rd3238;
	bar.sync 	0;
	xor.b32  	%r7815, %r7806, 512;
	add.s32 	%r7817, %r7807, %r7815;
	ld.shared.u64 	%rd2859, [%r7817];
	setp.ne.s64 	%p3027, %rd3238, 0;
	setp.eq.s64 	%p3028, %rd2859, 0;
	or.pred  	%p3029, %p3027, %p3028;
	@%p3029 bra 	$L__BB5_2412;
	add.s32 	%r2482, %r9075, 1;
	shl.b32 	%r7818, %r9075, 3;
	cvt.u64.u32 	%rd2860, %r7818;
	and.b64  	%rd2861, %rd2860, 2040;
	add.s64 	%rd2862, %rd2, %rd2861;
	st.local.u64 	[%rd2862+4392], %rd2859;
	mov.u32 	%r9075, %r2482;
$L__BB5_2412:
	setp.ne.s64 	%p3030, %rd3238, 0;
	setp.eq.s64 	%p3031, %rd2859, 0;
	and.pred  	%p3032, %p3030, %p3031;
	selp.u32 	%r7819, 1, 0, %p3032;
	add.s32 	%r2484, %r2481, %r7819;
	sub.s32 	%r7820, %r9075, %r2484;
	setp.lt.u32 	%p3033, %r7820, 2;
	mov.b64 	%rd3239, 0;
	@%p3033 bra 	$L__BB5_2414;
	shl.b32 	%r7821, %r2484, 3;
	cvt.u64.u32 	%rd2864, %r7821;
	and.b64  	%rd2865, %rd2864, 2040;
	add.s64 	%rd2866, %rd2, %rd2865;
	ld.local.u64 	%rd3239, [%rd2866+4392];
$L__BB5_2414:
	st.shared.u64 	[%r2478], %rd3239;
	bar.sync 	0;
	xor.b32  	%r7823, %r7806, 1024;
	add.s32 	%r7825, %r7807, %r7823;
	ld.shared.u64 	%rd2867, [%r7825];
	setp.ne.s64 	%p3034, %rd3239, 0;
	setp.eq.s64 	%p3035, %rd2867, 0;
	or.pred  	%p3036, %p3034, %p3035;
	@%p3036 bra 	$L__BB5_2416;
	add.s32 	%r2485, %r9075, 1;
	shl.b32 	%r7826, %r9075, 3;
	cvt.u64.u32 	%rd2868, %r7826;
	and.b64  	%rd2869, %rd2868, 2040;
	add.s64 	%rd2870, %rd2, %rd2869;
	st.local.u64 	[%rd2870+4392], %rd2867;
	mov.u32 	%r9075, %r2485;
$L__BB5_2416:
	setp.ne.s64 	%p3037, %rd3239, 0;
	setp.eq.s64 	%p3038, %rd2867, 0;
	and.pred  	%p3039, %p3037, %p3038;
	selp.u32 	%r7827, 1, 0, %p3039;
	add.s32 	%r7828, %r2484, %r7827;
	st.local.v2.u32 	[%rd2+4384], {%r7828, %r9075};
$L__BB5_2417:
	ld.param.u64 	%rd3214, [_Z9evaluatorP4GNetj_param_0];
	cvta.to.global.u64 	%rd208, %rd3214;
	setp.ne.s32 	%p3040, %r8175, %r9116;
	@%p3040 bra 	$L__BB5_2461;
	ld.local.v2.u32 	{%r7829, %r9095}, [%rd2+4384];
	add.s32 	%r7830, %r9095, %r1252;
	setp.ne.s32 	%p3041, %r7830, %r7829;
	selp.u32 	%r7831, 1, 0, %p3041;
	{ // callseq 1, 0
	.param .b32 param0;
	st.param.b32 	[param0], %r7831;
	.param .b32 retval0;
	call.uni (retval0), 
	_Z11block_countb, 
	(
	param0
	);
	ld.param.b32 	%r7832, [retval0];
	} // callseq 1
	{ // callseq 2, 0
	.param .b32 param0;
	st.param.b32 	[param0], %r9066;
	.param .b32 retval0;
	call.uni (retval0), 
	_Z9block_sumIiET_S0_, 
	(
	param0
	);
	ld.param.b32 	%r7833, [retval0];
	} // callseq 2
	{ // callseq 3, 0
	.param .b32 param0;
	st.param.b32 	[param0], %r9065;
	.param .b32 retval0;
	call.uni (retval0), 
	_Z9block_sumIiET_S0_, 
	(
	param0
	);
	ld.param.b32 	%r7834, [retval0];
	} // callseq 3
	setp.eq.s32 	%p3042, %r7832, 0;
	@%p3042 bra 	$L__BB5_2463;
	shl.b32 	%r7835, %r7832, 4;
	max.u32 	%r7836, %r7833, %r7834;
	setp.le.u32 	%p3043, %r7836, %r7835;
	@%p3043 bra 	$L__BB5_2459;
	shl.b32 	%r2491, %r8178, 13;
	mov.b32 	%r9084, 0;
	mov.u32 	%r9082, %r9136;
$L__BB5_2421:
	shl.b32 	%r7838, %r9082, 3;
	mov.u32 	%r7839, shared_mem;
	add.s32 	%r7840, %r7839, %r7838;
	atom.shared.exch.b64 	%rd209, [%r7840], 0;
	setp.eq.s64 	%p3044, %rd209, 0;
	@%p3044 bra 	$L__BB5_2423;
	add.s32 	%r7841, %r2491, %r9082;
	mul.wide.u32 	%rd2871, %r7841, 8;
	add.s64 	%rd2872, %rd208, %rd2871;
	atom.global.exch.b64 	%rd2873, [%rd2872+134217736], %rd209;
	add.s32 	%r9084, %r9084, 1;
$L__BB5_2423:
	add.s32 	%r2496, %r9082, 256;
	setp.lt.u32 	%p3045, %r9082, 7936;
	mov.u32 	%r9082, %r2496;
	@%p3045 bra 	$L__BB5_2421;
	mov.b32 	%r9094, 0;
	mov.u32 	%r9092, %r9136;
$L__BB5_2425:
	shl.b32 	%r7843, %r9092, 2;
	add.s32 	%r7845, %r7839, %r7843;
	atom.shared.exch.b32 	%r2517, [%r7845+65536], 0;
	setp.eq.s32 	%p3046, %r2517, 0;
	@%p3046 bra 	$L__BB5_2427;
	add.s32 	%r7846, %r2491, %r9092;
	mul.wide.u32 	%rd2874, %r7846, 4;
	add.s64 	%rd2875, %rd12, %rd2874;
	atom.global.exch.b32 	%r7847, [%rd2875], %r2517;
	add.s32 	%r9094, %r9094, 1;
$L__BB5_2427:
	add.s32 	%r2520, %r9092, 256;
	setp.lt.u32 	%p3047, %r9092, 7936;
	mov.u32 	%r9092, %r2520;
	@%p3047 bra 	$L__BB5_2425;
	ld.local.u32 	%r2497, [%rd2+272];
	setp.eq.s32 	%p3048, %r2497, 0;
	@%p3048 bra 	$L__BB5_2456;
	add.s32 	%r2498, %r2497, -1;
	and.b32  	%r2499, %r2497, 3;
	setp.eq.s32 	%p3049, %r2499, 0;
	mov.u32 	%r9091, %r2497;
	@%p3049 bra 	$L__BB5_2441;
	mul.wide.u32 	%rd2876, %r2498, 8;
	add.s64 	%rd2877, %rd2, %rd2876;
	ld.local.u64 	%rd210, [%rd2877+280];
	shr.u64 	%rd2878, %rd210, 32;
	shl.b64 	%rd2879, %rd210, 3;
	cvt.u32.u64 	%r7848, %rd2878;
	mov.b64 	%rd2880, 7;
	cvt.u32.u64 	%r7849, %rd2880;
	and.b32  	%r7850, %r7848, %r7849;
	cvt.u32.u64 	%r7851, %rd2879;
	mov.b64 	%rd2881, 56;
	cvt.u32.u64 	%r7852, %rd2881;
	and.b32  	%r7853, %r7851, %r7852;
	or.b32  	%r7854, %r7853, %r7850;
	mov.b64 	%rd2882, 9130730411292422402;
	shr.u64 	%rd2883, %rd2882, %r7854;
	mov.b64 	%rd2884, 1736168554312260608;
	shr.u64 	%rd2885, %rd2884, %r7854;
	mov.b64 	%rd2886, -506390041275138048;
	shr.u64 	%rd2887, %rd2886, %r7854;
	shl.b64 	%rd2888, %rd2887, 2;
	cvt.u32.u64 	%r7855, %rd2885;
	mov.b64 	%rd2889, 2;
	cvt.u32.u64 	%r7856, %rd2889;
	and.b32  	%r7857, %r7855, %r7856;
	cvt.u32.u64 	%r7858, %rd2883;
	mov.b64 	%rd2890, 1;
	cvt.u32.u64 	%r7859, %rd2890;
	and.b32  	%r7860, %r7858, %r7859;
	or.b32  	%r7861, %r7860, %r7857;
	cvt.u32.u64 	%r7862, %rd2888;
	mov.b64 	%rd2891, 4;
	cvt.u32.u64 	%r7863, %rd2891;
	and.b32  	%r7864, %r7862, %r7863;
	or.b32  	%r7865, %r7861, %r7864;
	mov.b16 	%rs170, 1;
	shl.b16 	%rs171, %rs170, %r7865;
	and.b16  	%rs172, %rs171, 29;
	setp.eq.s16 	%p3050, %rs172, 0;
	@%p3050 bra 	$L__BB5_2432;
	add.s32 	%r2500, %r1252, 1;
	st.local.u32 	[%rd2+2328], %r2500;
	shl.b32 	%r7866, %r1252, 3;
	cvt.u64.u32 	%rd2892, %r7866;
	and.b64  	%rd2893, %rd2892, 2040;
	add.s64 	%rd2894, %rd2, %rd2893;
	st.local.u64 	[%rd2894+2336], %rd210;
	mov.u32 	%r1252, %r2500;
	bra.uni 	$L__BB5_2433;
$L__BB5_2432:
	add.s32 	%r2501, %r9095, 1;
	st.local.u32 	[%rd2+4388], %r2501;
	shl.b32 	%r7867, %r9095, 3;
	cvt.u64.u32 	%rd2895, %r7867;
	and.b64  	%rd2896, %rd2895, 2040;
	add.s64 	%rd2897, %rd2, %rd2896;
	st.local.u64 	[%rd2897+4392], %rd210;
	mov.u32 	%r9095, %r2501;
$L__BB5_2433:
	setp.eq.s32 	%p3051, %r2499, 1;
	mov.u32 	%r9091, %r2498;
	@%p3051 bra 	$L__BB5_2441;
	add.s32 	%r9091, %r2497, -2;
	mul.wide.u32 	%rd2898, %r9091, 8;
	add.s64 	%rd2899, %rd2, %rd2898;
	ld.local.u64 	%rd211, [%rd2899+280];
	shr.u64 	%rd2900, %rd211, 32;
	shl.b64 	%rd2901, %rd211, 3;
	cvt.u32.u64 	%r7868, %rd2900;
	mov.b64 	%rd2902, 7;
	cvt.u32.u64 	%r7869, %rd2902;
	and.b32  	%r7870, %r7868, %r7869;
	cvt.u32.u64 	%r7871, %rd2901;
	mov.b64 	%rd2903, 56;
	cvt.u32.u64 	%r7872, %rd2903;
	and.b32  	%r7873, %r7871, %r7872;
	or.b32  	%r7874, %r7873, %r7870;
	mov.b64 	%rd2904, 9130730411292422402;
	shr.u64 	%rd2905, %rd2904, %r7874;
	mov.b64 	%rd2906, 1736168554312260608;
	shr.u64 	%rd2907, %rd2906, %r7874;
	mov.b64 	%rd2908, -506390041275138048;
	shr.u64 	%rd2909, %rd2908, %r7874;
	shl.b64 	%rd2910, %rd2909, 2;
	cvt.u32.u64 	%r7875, %rd2907;
	mov.b64 	%rd2911, 2;
	cvt.u32.u64 	%r7876, %rd2911;
	and.b32  	%r7877, %r7875, %r7876;
	cvt.u32.u64 	%r7878, %rd2905;
	mov.b64 	%rd2912, 1;
	cvt.u32.u64 	%r7879, %rd2912;
	and.b32  	%r7880, %r7878, %r7879;
	or.b32  	%r7881, %r7880, %r7877;
	cvt.u32.u64 	%r7882, %rd2910;
	mov.b64 	%rd2913, 4;
	cvt.u32.u64 	%r7883, %rd2913;
	and.b32  	%r7884, %r7882, %r7883;
	or.b32  	%r7885, %r7881, %r7884;
	mov.b16 	%rs173, 1;
	shl.b16 	%rs174, %rs173, %r7885;
	and.b16  	%rs175, %rs174, 29;
	setp.eq.s16 	%p3052, %rs175, 0;
	@%p3052 bra 	$L__BB5_2436;
	add.s32 	%r2505, %r1252, 1;
	st.local.u32 	[%rd2+2328], %r2505;
	shl.b32 	%r7886, %r1252, 3;
	cvt.u64.u32 	%rd2914, %r7886;
	and.b64  	%rd2915, %rd2914, 2040;
	add.s64 	%rd2916, %rd2, %rd2915;
	st.local.u64 	[%rd2916+2336], %rd211;
	mov.u32 	%r1252, %r2505;
	bra.uni 	$L__BB5_2437;
$L__BB5_2436:
	add.s32 	%r2506, %r9095, 1;
	st.local.u32 	[%rd2+4388], %r2506;
	shl.b32 	%r7887, %r9095, 3;
	cvt.u64.u32 	%rd2917, %r7887;
	and.b64  	%rd2918, %rd2917, 2040;
	add.s64 	%rd2919, %rd2, %rd2918;
	st.local.u64 	[%rd2919+4392], %rd211;
	mov.u32 	%r9095, %r2506;
$L__BB5_2437:
	setp.eq.s32 	%p3053, %r2499, 2;
	@%p3053 bra 	$L__BB5_2441;
	add.s32 	%r9091, %r2497, -3;
	mul.wide.u32 	%rd2920, %r9091, 8;
	add.s64 	%rd2921, %rd2, %rd2920;
	ld.local.u64 	%rd212, [%rd2921+280];
	shr.u64 	%rd2922, %rd212, 32;
	shl.b64 	%rd2923, %rd212, 3;
	cvt.u32.u64 	%r7888, %rd2922;
	mov.b64 	%rd2924, 7;
	cvt.u32.u64 	%r7889, %rd2924;
	and.b32  	%r7890, %r7888, %r7889;
	cvt.u32.u64 	%r7891, %rd2923;
	mov.b64 	%rd2925, 56;
	cvt.u32.u64 	%r7892, %rd2925;
	and.b32  	%r7893, %r7891, %r7892;
	or.b32  	%r7894, %r7893, %r7890;
	mov.b64 	%rd2926, 9130730411292422402;
	shr.u64 	%rd2927, %rd2926, %r7894;
	mov.b64 	%rd2928, 1736168554312260608;
	shr.u64 	%rd2929, %rd2928, %r7894;
	mov.b64 	%rd2930, -506390041275138048;
	shr.u64 	%rd2931, %rd2930, %r7894;
	shl.b64 	%rd2932, %rd2931, 2;
	cvt.u32.u64 	%r7895, %rd2929;
	mov.b64 	%rd2933, 2;
	cvt.u32.u64 	%r7896, %rd2933;
	and.b32  	%r7897, %r7895, %r7896;
	cvt.u32.u64 	%r7898, %rd2927;
	mov.b64 	%rd2934, 1;
	cvt.u32.u64 	%r7899, %rd2934;
	and.b32  	%r7900, %r7898, %r7899;
	or.b32  	%r7901, %r7900, %r7897;
	cvt.u32.u64 	%r7902, %rd2932;
	mov.b64 	%rd2935, 4;
	cvt.u32.u64 	%r7903, %rd2935;
	and.b32  	%r7904, %r7902, %r7903;
	or.b32  	%r7905, %r7901, %r7904;
	mov.b16 	%rs176, 1;
	shl.b16 	%rs177, %rs176, %r7905;
	and.b16  	%rs178, %rs177, 29;
	setp.eq.s16 	%p3054, %rs178, 0;
	@%p3054 bra 	$L__BB5_2440;
	add.s32 	%r2510, %r1252, 1;
	st.local.u32 	[%rd2+2328], %r2510;
	shl.b32 	%r7906, %r1252, 3;
	cvt.u64.u32 	%rd2936, %r7906;
	and.b64  	%rd2937, %rd2936, 2040;
	add.s64 	%rd2938, %rd2, %rd2937;
	st.local.u64 	[%rd2938+2336], %rd212;
	mov.u32 	%r1252, %r2510;
	bra.uni 	$L__BB5_2441;
$L__BB5_2440:
	add.s32 	%r2511, %r9095, 1;
	st.local.u32 	[%rd2+4388], %r2511;
	shl.b32 	%r7907, %r9095, 3;
	cvt.u64.u32 	%rd2939, %r7907;
	and.b64  	%rd2940, %rd2939, 2040;
	add.s64 	%rd2941, %rd2, %rd2940;
	st.local.u64 	[%rd2941+4392], %rd212;
	mov.u32 	%r9095, %r2511;
$L__BB5_2441:
	setp.lt.u32 	%p3055, %r2497, 4;
	@%p3055 bra 	$L__BB5_2455;
$L__BB5_2442:
	add.s32 	%r7908, %r9091, -1;
	mul.wide.u32 	%rd2942, %r7908, 8;
	add.s64 	%rd2943, %rd2, %rd2942;
	ld.local.u64 	%rd213, [%rd2943+280];
	shr.u64 	%rd2944, %rd213, 32;
	shl.b64 	%rd2945, %rd213, 3;
	cvt.u32.u64 	%r7909, %rd2944;
	mov.b64 	%rd2946, 7;
	cvt.u32.u64 	%r7910, %rd2946;
	and.b32  	%r7911, %r7909, %r7910;
	cvt.u32.u64 	%r7912, %rd2945;
	mov.b64 	%rd2947, 56;
	cvt.u32.u64 	%r7913, %rd2947;
	and.b32  	%r7914, %r7912, %r7913;
	or.b32  	%r7915, %r7914, %r7911;
	mov.b64 	%rd2948, 9130730411292422402;
	shr.u64 	%rd2949, %rd2948, %r7915;
	mov.b64 	%rd2950, 1736168554312260608;
	shr.u64 	%rd2951, %rd2950, %r7915;
	mov.b64 	%rd2952, -506390041275138048;
	shr.u64 	%rd2953, %rd2952, %r7915;
	shl.b64 	%rd2954, %rd2953, 2;
	cvt.u32.u64 	%r7916, %rd2951;
	mov.b64 	%rd2955, 2;
	cvt.u32.u64 	%r7917, %rd2955;
	and.b32  	%r7918, %r7916, %r7917;
	cvt.u32.u64 	%r7919, %rd2949;
	mov.b64 	%rd2956, 1;
	cvt.u32.u64 	%r7920, %rd2956;
	and.b32  	%r7921, %r7919, %r7920;
	or.b32  	%r7922, %r7921, %r7918;
	cvt.u32.u64 	%r7923, %rd2954;
	mov.b64 	%rd2957, 4;
	cvt.u32.u64 	%r7924, %rd2957;
	and.b32  	%r7925, %r7923, %r7924;
	or.b32  	%r7926, %r7922, %r7925;
	mov.b16 	%rs179, 1;
	shl.b16 	%rs180, %rs179, %r7926;
	and.b16  	%rs181, %rs180, 29;
	setp.eq.s16 	%p3056, %rs181, 0;
	@%p3056 bra 	$L__BB5_2444;
	add.s32 	%r9099, %r1252, 1;
	st.local.u32 	[%rd2+2328], %r9099;
	shl.b32 	%r7927, %r1252, 3;
	cvt.u64.u32 	%rd2958, %r7927;
	and.b64  	%rd2959, %rd2958, 2040;
	add.s64 	%rd2960, %rd2, %rd2959;
	st.local.u64 	[%rd2960+2336], %rd213;
	bra.uni 	$L__BB5_2445;
$L__BB5_2444:
	add.s32 	%r2525, %r9095, 1;
	st.local.u32 	[%rd2+4388], %r2525;
	shl.b32 	%r7928, %r9095, 3;
	cvt.u64.u32 	%rd2961, %r7928;
	and.b64  	%rd2962, %rd2961, 2040;
	add.s64 	%rd2963, %rd2, %rd2962;
	st.local.u64 	[%rd2963+4392], %rd213;
	mov.u32 	%r9095, %r2525;
	mov.u32 	%r9099, %r1252;
$L__BB5_2445:
	add.s32 	%r7929, %r9091, -2;
	mul.wide.u32 	%rd2964, %r7929, 8;
	add.s64 	%rd2965, %rd2, %rd2964;
	ld.local.u64 	%rd214, [%rd2965+280];
	shr.u64 	%rd2966, %rd214, 32;
	shl.b64 	%rd2967, %rd214, 3;
	cvt.u32.u64 	%r7930, %rd2966;
	mov.b64 	%rd2968, 7;
	cvt.u32.u64 	%r7931, %rd2968;
	and.b32  	%r7932, %r7930, %r7931;
	cvt.u32.u64 	%r7933, %rd2967;
	mov.b64 	%rd2969, 56;
	cvt.u32.u64 	%r7934, %rd2969;
	and.b32  	%r7935, %r7933, %r7934;
	or.b32  	%r7936, %r7935, %r7932;
	mov.b64 	%rd2970, 9130730411292422402;
	shr.u64 	%rd2971, %rd2970, %r7936;
	mov.b64 	%rd2972, 1736168554312260608;
	shr.u64 	%rd2973, %rd2972, %r7936;
	mov.b64 	%rd2974, -506390041275138048;
	shr.u64 	%rd2975, %rd2974, %r7936;
	shl.b64 	%rd2976, %rd2975, 2;
	cvt.u32.u64 	%r7937, %rd2973;
	mov.b64 	%rd2977, 2;
	cvt.u32.u64 	%r7938, %rd2977;
	and.b32  	%r7939, %r7937, %r7938;
	cvt.u32.u64 	%r7940, %rd2971;
	mov.b64 	%rd2978, 1;
	cvt.u32.u64 	%r7941, %rd2978;
	and.b32  	%r7942, %r7940, %r7941;
	or.b32  	%r7943, %r7942, %r7939;
	cvt.u32.u64 	%r7944, %rd2976;
	mov.b64 	%rd2979, 4;
	cvt.u32.u64 	%r7945, %rd2979;
	and.b32  	%r7946, %r7944, %r7945;
	or.b32  	%r7947, %r7943, %r7946;
	mov.b16 	%rs182, 1;
	shl.b16 	%rs183, %rs182, %r7947;
	and.b16  	%rs184, %rs183, 29;
	setp.eq.s16 	%p3057, %rs184, 0;
	@%p3057 bra 	$L__BB5_2447;
	add.s32 	%r9101, %r9099, 1;
	st.local.u32 	[%rd2+2328], %r9101;
	shl.b32 	%r7948, %r9099, 3;
	cvt.u64.u32 	%rd2980, %r7948;
	and.b64  	%rd2981, %rd2980, 2040;
	add.s64 	%rd2982, %rd2, %rd2981;
	st.local.u64 	[%rd2982+2336], %rd214;
	bra.uni 	$L__BB5_2448;
$L__BB5_2447:
	add.s32 	%r2529, %r9095, 1;
	st.local.u32 	[%rd2+4388], %r2529;
	shl.b32 	%r7949, %r9095, 3;
	cvt.u64.u32 	%rd2983, %r7949;
	and.b64  	%rd2984, %rd2983, 2040;
	add.s64 	%rd2985, %rd2, %rd2984;
	st.local.u64 	[%rd2985+4392], %rd214;
	mov.u32 	%r9095, %r2529;
	mov.u32 	%r9101, %r9099;
$L__BB5_2448:
	add.s32 	%r7950, %r9091, -3;
	mul.wide.u32 	%rd2986, %r7950, 8;
	add.s64 	%rd2987, %rd2, %rd2986;
	ld.local.u64 	%rd215, [%rd2987+280];
	shr.u64 	%rd2988, %rd215, 32;
	shl.b64 	%rd2989, %rd215, 3;
	cvt.u32.u64 	%r7951, %rd2988;
	mov.b64 	%rd2990, 7;
	cvt.u32.u64 	%r7952, %rd2990;
	and.b32  	%r7953, %r7951, %r7952;
	cvt.u32.u64 	%r7954, %rd2989;
	mov.b64 	%rd2991, 56;
	cvt.u32.u64 	%r7955, %rd2991;
	and.b32  	%r7956, %r7954, %r7955;
	or.b32  	%r7957, %r7956, %r7953;
	mov.b64 	%rd2992, 9130730411292422402;
	shr.u64 	%rd2993, %rd2992, %r7957;
	mov.b64 	%rd2994, 1736168554312260608;
	shr.u64 	%rd2995, %rd2994, %r7957;
	mov.b64 	%rd2996, -506390041275138048;
	shr.u64 	%rd2997, %rd2996, %r7957;
	shl.b64 	%rd2998, %rd2997, 2;
	cvt.u32.u64 	%r7958, %rd2995;
	mov.b64 	%rd2999, 2;
	cvt.u32.u64 	%r7959, %rd2999;
	and.b32  	%r7960, %r7958, %r7959;
	cvt.u32.u64 	%r7961, %rd2993;
	mov.b64 	%rd3000, 1;
	cvt.u32.u64 	%r7962, %rd3000;
	and.b32  	%r7963, %r7961, %r7962;
	or.b32  	%r7964, %r7963, %r7960;
	cvt.u32.u64 	%r7965, %rd2998;
	mov.b64 	%rd3001, 4;
	cvt.u32.u64 	%r7966, %rd3001;
	and.b32  	%r7967, %r7965, %r7966;
	or.b32  	%r7968, %r7964, %r7967;
	mov.b16 	%rs185, 1;
	shl.b16 	%rs186, %rs185, %r7968;
	and.b16  	%rs187, %rs186, 29;
	setp.eq.s16 	%p3058, %rs187, 0;
	@%p3058 bra 	$L__BB5_2450;
	add.s32 	%r9103, %r9101, 1;
	st.local.u32 	[%rd2+2328], %r9103;
	shl.b32 	%r7969, %r9101, 3;
	cvt.u64.u32 	%rd3002, %r7969;
	and.b64  	%rd3003, %rd3002, 2040;
	add.s64 	%rd3004, %rd2, %rd3003;
	st.local.u64 	[%rd3004+2336], %rd215;
	bra.uni 	$L__BB5_2451;
$L__BB5_2450:
	add.s32 	%r2533, %r9095, 1;
	st.local.u32 	[%rd2+4388], %r2533;
	shl.b32 	%r7970, %r9095, 3;
	cvt.u64.u32 	%rd3005, %r7970;
	and.b64  	%rd3006, %rd3005, 2040;
	add.s64 	%rd3007, %rd2, %rd3006;
	st.local.u64 	[%rd3007+4392], %rd215;
	mov.u32 	%r9095, %r2533;
	mov.u32 	%r9103, %r9101;
$L__BB5_2451:
	add.s32 	%r9091, %r9091, -4;
	mul.wide.u32 	%rd3008, %r9091, 8;
	add.s64 	%rd3009, %rd2, %rd3008;
	ld.local.u64 	%rd216, [%rd3009+280];
	shr.u64 	%rd3010, %rd216, 32;
	shl.b64 	%rd3011, %rd216, 3;
	cvt.u32.u64 	%r7971, %rd3010;
	mov.b64 	%rd3012, 7;
	cvt.u32.u64 	%r7972, %rd3012;
	and.b32  	%r7973, %r7971, %r7972;
	cvt.u32.u64 	%r7974, %rd3011;
	mov.b64 	%rd3013, 56;
	cvt.u32.u64 	%r7975, %rd3013;
	and.b32  	%r7976, %r7974, %r7975;
	or.b32  	%r7977, %r7976, %r7973;
	mov.b64 	%rd3014, 9130730411292422402;
	shr.u64 	%rd3015, %rd3014, %r7977;
	mov.b64 	%rd3016, 1736168554312260608;
	shr.u64 	%rd3017, %rd3016, %r7977;
	mov.b64 	%rd3018, -506390041275138048;
	shr.u64 	%rd3019, %rd3018, %r7977;
	shl.b64 	%rd3020, %rd3019, 2;
	cvt.u32.u64 	%r7978, %rd3017;
	mov.b64 	%rd3021, 2;
	cvt.u32.u64 	%r7979, %rd3021;
	and.b32  	%r7980, %r7978, %r7979;
	cvt.u32.u64 	%r7981, %rd3015;
	mov.b64 	%rd3022, 1;
	cvt.u32.u64 	%r7982, %rd3022;
	and.b32  	%r7983, %r7981, %r7982;
	or.b32  	%r7984, %r7983, %r7980;
	cvt.u32.u64 	%r7985, %rd3020;
	mov.b64 	%rd3023, 4;
	cvt.u32.u64 	%r7986, %rd3023;
	and.b32  	%r7987, %r7985, %r7986;
	or.b32  	%r7988, %r7984, %r7987;
	mov.b16 	%rs188, 1;
	shl.b16 	%rs189, %rs188, %r7988;
	and.b16  	%rs190, %rs189, 29;
	setp.eq.s16 	%p3059, %rs190, 0;
	@%p3059 bra 	$L__BB5_2453;
	add.s32 	%r1252, %r9103, 1;
	st.local.u32 	[%rd2+2328], %r1252;
	shl.b32 	%r7989, %r9103, 3;
	cvt.u64.u32 	%rd3024, %r7989;
	and.b64  	%rd3025, %rd3024, 2040;
	add.s64 	%rd3026, %rd2, %rd3025;
	st.local.u64 	[%rd3026+2336], %rd216;
	bra.uni 	$L__BB5_2454;
$L__BB5_2453:
	add.s32 	%r2538, %r9095, 1;
	st.local.u32 	[%rd2+4388], %r2538;
	shl.b32 	%r7990, %r9095, 3;
	cvt.u64.u32 	%rd3027, %r7990;
	and.b64  	%rd3028, %rd3027, 2040;
	add.s64 	%rd3029, %rd2, %rd3028;
	st.local.u64 	[%rd3029+4392], %rd216;
	mov.u32 	%r9095, %r2538;
	mov.u32 	%r1252, %r9103;
$L__BB5_2454:
	setp.ne.s32 	%p3060, %r9091, 0;
	@%p3060 bra 	$L__BB5_2442;
$L__BB5_2455:
	mov.b32 	%r7991, 0;
	st.local.u32 	[%rd2+272], %r7991;
$L__BB5_2456:
	setp.ne.s32 	%p3061, %r9136, 0;
	mul.wide.u32 	%rd3030, %r8178, 4;
	add.s64 	%rd3031, %rd13, %rd3030;
	add.s32 	%r7992, %r9094, %r9084;
	atom.global.add.u32 	%r7993, [%rd3031], %r7992;
	@%p3061 bra 	$L__BB5_2458;
	add.s64 	%rd3032, %rd208, 6577094656;
	atom.global.add.u32 	%r7994, [%rd3032], 1;
	mul.hi.u32 	%r7995, %r7994, -2147450879;
	shr.u32 	%r7996, %r7995, 15;
	mul.lo.s32 	%r7997, %r7996, 65535;
	sub.s32 	%r7998, %r7994, %r7997;
	mul.wide.u32 	%rd3033, %r7998, 4;
	add.s64 	%rd3034, %rd10, %rd3033;
	atom.global.exch.b32 	%r7999, [%rd3034], -1;
	st.shared.u32 	[_ZZ9load_pageP3NetP2TME8got_page], %r7999;
$L__BB5_2458:
	bar.sync 	0;
	mov.b32 	%r9065, 0;
	ld.shared.u32 	%r8178, [_ZZ9load_pageP3NetP2TME8got_page];
	mov.u32 	%r9066, %r9065;
	bra.uni 	$L__BB5_2460;
$L__BB5_2459:
	shl.b32 	%r8173, %r8173, 1;
$L__BB5_2460:
	add.s32 	%r9116, %r8173, %r9116;
$L__BB5_2461:
	setp.gt.u32 	%p3062, %r26, 32767;
	@%p3062 bra 	$L__BB5_2476;
	ld.local.v2.u32 	{%r8001, %r8002}, [%rd2+4384];
	add.s32 	%r8003, %r8002, %r1252;
	setp.ne.s32 	%p3064, %r8003, %r8001;
	selp.u32 	%r8004, 1, 0, %p3064;
	{ // callseq 4, 0
	.param .b32 param0;
	st.param.b32 	[param0], %r8004;
	.param .b32 retval0;
	call.uni (retval0), 
	_Z9block_allb, 
	(
	param0
	);
	ld.param.b32 	%r8005, [retval0];
	} // callseq 4
	cvt.u16.u32 	%rs191, %r8005;
	setp.eq.s16 	%p3065, %rs191, 0;
	setp.lt.u32 	%p3066, %r8175, 8191;
	and.pred  	%p3067, %p3065, %p3066;
	@%p3067 bra 	$L__BB5_2477;
$L__BB5_2463:
	shl.b32 	%r8008, %r8178, 13;
	shl.b32 	%r8009, %r9136, 3;
	mov.u32 	%r8010, shared_mem;
	add.s32 	%r9121, %r8010, %r8009;
	or.b32  	%r9134, %r9136, %r8008;
	mov.b32 	%r9124, 0;
	mov.u32 	%r9120, %r9134;
	mov.u32 	%r9122, %r9136;
$L__BB5_2464:
	atom.shared.exch.b64 	%rd217, [%r9121], 0;
	setp.eq.s64 	%p3068, %rd217, 0;
	@%p3068 bra 	$L__BB5_2466;
	mul.wide.u32 	%rd3035, %r9120, 8;
	add.s64 	%rd3036, %rd208, %rd3035;
	atom.global.exch.b64 	%rd3037, [%rd3036+134217736], %rd217;
	add.s32 	%r9124, %r9124, 1;
$L__BB5_2466:
	add.s32 	%r2568, %r9122, 256;
	add.s32 	%r9121, %r9121, 2048;
	add.s32 	%r9120, %r9120, 256;
	setp.lt.u32 	%p3069, %r9122, 7936;
	mov.u32 	%r9122, %r2568;
	@%p3069 bra 	$L__BB5_2464;
	shl.b32 	%r8012, %r9136, 2;
	add.s32 	%r8014, %r8012, %r8010;
	add.s32 	%r9135, %r8014, 65536;
	mov.b32 	%r9138, 0;
$L__BB5_2468:
	atom.shared.exch.b32 	%r2595, [%r9135], 0;
	setp.eq.s32 	%p3070, %r2595, 0;
	@%p3070 bra 	$L__BB5_2470;
	mul.wide.u32 	%rd3038, %r9134, 4;
	add.s64 	%rd3039, %rd12, %rd3038;
	atom.global.exch.b32 	%r8015, [%rd3039], %r2595;
	add.s32 	%r9138, %r9138, 1;
$L__BB5_2470:
	add.s32 	%r2598, %r9136, 256;
	add.s32 	%r9135, %r9135, 1024;
	add.s32 	%r9134, %r9134, 256;
	setp.lt.u32 	%p3071, %r9136, 7936;
	mov.u32 	%r9136, %r2598;
	@%p3071 bra 	$L__BB5_2468;
	ld.local.u32 	%r2572, [%rd2+272];
	setp.eq.s32 	%p3072, %r2572, 0;
	@%p3072 bra 	$L__BB5_2495;
	ld.local.u32 	%r9140, [%rd2+4388];
	and.b32  	%r2574, %r2572, 3;
	setp.eq.s32 	%p3073, %r2574, 0;
	mov.u32 	%r9133, %r2572;
	@%p3073 bra 	$L__BB5_2480;
	add.s32 	%r9126, %r2572, -1;
	neg.s32 	%r9125, %r2574;
$L__BB5_2474:
	.pragma "nounroll";
	mov.u32 	%r9133, %r9126;
	mul.wide.u32 	%rd3040, %r9133, 8;
	add.s64 	%rd3041, %rd2, %rd3040;
	ld.local.u64 	%rd218, [%rd3041+280];
	shr.u64 	%rd3042, %rd218, 32;
	shl.b64 	%rd3043, %rd218, 3;
	cvt.u32.u64 	%r8016, %rd3042;
	mov.b64 	%rd3044, 7;
	cvt.u32.u64 	%r8017, %rd3044;
	and.b32  	%r8018, %r8016, %r8017;
	cvt.u32.u64 	%r8019, %rd3043;
	mov.b64 	%rd3045, 56;
	cvt.u32.u64 	%r8020, %rd3045;
	and.b32  	%r8021, %r8019, %r8020;
	or.b32  	%r8022, %r8021, %r8018;
	mov.b64 	%rd3046, 9130730411292422402;
	shr.u64 	%rd3047, %rd3046, %r8022;
	mov.b64 	%rd3048, 1736168554312260608;
	shr.u64 	%rd3049, %rd3048, %r8022;
	mov.b64 	%rd3050, -506390041275138048;
	shr.u64 	%rd3051, %rd3050, %r8022;
	shl.b64 	%rd3052, %rd3051, 2;
	cvt.u32.u64 	%r8023, %rd3049;
	mov.b64 	%rd3053, 2;
	cvt.u32.u64 	%r8024, %rd3053;
	and.b32  	%r8025, %r8023, %r8024;
	cvt.u32.u64 	%r8026, %rd3047;
	mov.b64 	%rd3054, 1;
	cvt.u32.u64 	%r8027, %rd3054;
	and.b32  	%r8028, %r8026, %r8027;
	or.b32  	%r8029, %r8028, %r8025;
	cvt.u32.u64 	%r8030, %rd3052;
	mov.b64 	%rd3055, 4;
	cvt.u32.u64 	%r8031, %rd3055;
	and.b32  	%r8032, %r8030, %r8031;
	or.b32  	%r8033, %r8029, %r8032;
	mov.b16 	%rs192, 1;
	shl.b16 	%rs193, %rs192, %r8033;
	and.b16  	%rs194, %rs193, 29;
	setp.eq.s16 	%p3074, %rs194, 0;
	@%p3074 bra 	$L__BB5_2478;
	add.s32 	%r2581, %r1252, 1;
	st.local.u32 	[%rd2+2328], %r2581;
	shl.b32 	%r8034, %r1252, 3;
	cvt.u64.u32 	%rd3056, %r8034;
	and.b64  	%rd3057, %rd3056, 2040;
	add.s64 	%rd3058, %rd2, %rd3057;
	st.local.u64 	[%rd3058+2336], %rd218;
	mov.u32 	%r1252, %r2581;
	bra.uni 	$L__BB5_2479;
$L__BB5_2476:
	setp.gt.u32 	%p3063, %r8175, 8190;
	@%p3063 bra 	$L__BB5_2463;
$L__BB5_2477:
	add.s32 	%r8175, %r8175, 1;
	bra.uni 	$L__BB5_23;
$L__BB5_2478:
	add.s32 	%r2582, %r9140, 1;
	st.local.u32 	[%rd2+4388], %r2582;
	shl.b32 	%r8035, %r9140, 3;
	cvt.u64.u32 	%rd3059, %r8035;
	and.b64  	%rd3060, %rd3059, 2040;
	add.s64 	%rd3061, %rd2, %rd3060;
	st.local.u64 	[%rd3061+4392], %rd218;
	mov.u32 	%r9140, %r2582;
$L__BB5_2479:
	add.s32 	%r9126, %r9133, -1;
	add.s32 	%r9125, %r9125, 1;
	setp.ne.s32 	%p3075, %r9125, 0;
	@%p3075 bra 	$L__BB5_2474;
$L__BB5_2480:
	setp.lt.u32 	%p3076, %r2572, 4;
	@%p3076 bra 	$L__BB5_2495;
	add.s32 	%r9139, %r9133, -2;
$L__BB5_2482:
	add.s32 	%r8036, %r9139, 1;
	mul.wide.u32 	%rd3062, %r8036, 8;
	add.s64 	%rd3063, %rd2, %rd3062;
	ld.local.u64 	%rd219, [%rd3063+280];
	shr.u64 	%rd3064, %rd219, 32;
	shl.b64 	%rd3065, %rd219, 3;
	cvt.u32.u64 	%r8037, %rd3064;
	mov.b64 	%rd3066, 7;
	cvt.u32.u64 	%r8038, %rd3066;
	and.b32  	%r8039, %r8037, %r8038;
	cvt.u32.u64 	%r8040, %rd3065;
	mov.b64 	%rd3067, 56;
	cvt.u32.u64 	%r8041, %rd3067;
	and.b32  	%r8042, %r8040, %r8041;
	or.b32  	%r8043, %r8042, %r8039;
	mov.b64 	%rd3068, 9130730411292422402;
	shr.u64 	%rd3069, %rd3068, %r8043;
	mov.b64 	%rd3070, 1736168554312260608;
	shr.u64 	%rd3071, %rd3070, %r8043;
	mov.b64 	%rd3072, -506390041275138048;
	shr.u64 	%rd3073, %rd3072, %r8043;
	shl.b64 	%rd3074, %rd3073, 2;
	cvt.u32.u64 	%r8044, %rd3071;
	mov.b64 	%rd3075, 2;
	cvt.u32.u64 	%r8045, %rd3075;
	and.b32  	%r8046, %r8044, %r8045;
	cvt.u32.u64 	%r8047, %rd3069;
	mov.b64 	%rd3076, 1;
	cvt.u32.u64 	%r8048, %rd3076;
	and.b32  	%r8049, %r8047, %r8048;
	or.b32  	%r8050, %r8049, %r8046;
	cvt.u32.u64 	%r8051, %rd3074;
	mov.b64 	%rd3077, 4;
	cvt.u32.u64 	%r8052, %rd3077;
	and.b32  	%r8053, %r8051, %r8052;
	or.b32  	%r8054, %r8050, %r8053;
	mov.b16 	%rs195, 1;
	shl.b16 	%rs196, %rs195, %r8054;
	and.b16  	%rs197, %rs196, 29;
	setp.eq.s16 	%p3077, %rs197, 0;
	@%p3077 bra 	$L__BB5_2484;
	add.s32 	%r9143, %r1252, 1;
	st.local.u32 	[%rd2+2328], %r9143;
	shl.b32 	%r8055, %r1252, 3;
	cvt.u64.u32 	%rd3078, %r8055;
	and.b64  	%rd3079, %rd3078, 2040;
	add.s64 	%rd3080, %rd2, %rd3079;
	st.local.u64 	[%rd3080+2336], %rd219;
	bra.uni 	$L__BB5_2485;
$L__BB5_2484:
	add.s32 	%r2605, %r9140, 1;
	st.local.u32 	[%rd2+4388], %r2605;
	shl.b32 	%r8056, %r9140, 3;
	cvt.u64.u32 	%rd3081, %r8056;
	and.b64  	%rd3082, %rd3081, 2040;
	add.s64 	%rd3083, %rd2, %rd3082;
	st.local.u64 	[%rd3083+4392], %rd219;
	mov.u32 	%r9140, %r2605;
	mov.u32 	%r9143, %r1252;
$L__BB5_2485:
	mul.wide.u32 	%rd3084, %r9139, 8;
	add.s64 	%rd3085, %rd2, %rd3084;
	ld.local.u64 	%rd220, [%rd3085+280];
	shr.u64 	%rd3086, %rd220, 32;
	shl.b64 	%rd3087, %rd220, 3;
	cvt.u32.u64 	%r8057, %rd3086;
	mov.b64 	%rd3088, 7;
	cvt.u32.u64 	%r8058, %rd3088;
	and.b32  	%r8059, %r8057, %r8058;
	cvt.u32.u64 	%r8060, %rd3087;
	mov.b64 	%rd3089, 56;
	cvt.u32.u64 	%r8061, %rd3089;
	and.b32  	%r8062, %r8060, %r8061;
	or.b32  	%r8063, %r8062, %r8059;
	mov.b64 	%rd3090, 9130730411292422402;
	shr.u64 	%rd3091, %rd3090, %r8063;
	mov.b64 	%rd3092, 1736168554312260608;
	shr.u64 	%rd3093, %rd3092, %r8063;
	mov.b64 	%rd3094, -506390041275138048;
	shr.u64 	%rd3095, %rd3094, %r8063;
	shl.b64 	%rd3096, %rd3095, 2;
	cvt.u32.u64 	%r8064, %rd3093;
	mov.b64 	%rd3097, 2;
	cvt.u32.u64 	%r8065, %rd3097;
	and.b32  	%r8066, %r8064, %r8065;
	cvt.u32.u64 	%r8067, %rd3091;
	mov.b64 	%rd3098, 1;
	cvt.u32.u64 	%r8068, %rd3098;
	and.b32  	%r8069, %r8067, %r8068;
	or.b32  	%r8070, %r8069, %r8066;
	cvt.u32.u64 	%r8071, %rd3096;
	mov.b64 	%rd3099, 4;
	cvt.u32.u64 	%r8072, %rd3099;
	and.b32  	%r8073, %r8071, %r8072;
	or.b32  	%r8074, %r8070, %r8073;
	mov.b16 	%rs198, 1;
	shl.b16 	%rs199, %rs198, %r8074;
	and.b16  	%rs200, %rs199, 29;
	setp.eq.s16 	%p3078, %rs200, 0;
	@%p3078 bra 	$L__BB5_2487;
	add.s32 	%r9145, %r9143, 1;
	st.local.u32 	[%rd2+2328], %r9145;
	shl.b32 	%r8075, %r9143, 3;
	cvt.u64.u32 	%rd3100, %r8075;
	and.b64  	%rd3101, %rd3100, 2040;
	add.s64 	%rd3102, %rd2, %rd3101;
	st.local.u64 	[%rd3102+2336], %rd220;
	bra.uni 	$L__BB5_2488;
$L__BB5_2487:
	add.s32 	%r2609, %r9140, 1;
	st.local.u32 	[%rd2+4388], %r2609;
	shl.b32 	%r8076, %r9140, 3;
	cvt.u64.u32 	%rd3103, %r8076;
	and.b64  	%rd3104, %rd3103, 2040;
	add.s64 	%rd3105, %rd2, %rd3104;
	st.local.u64 	[%rd3105+4392], %rd220;
	mov.u32 	%r9140, %r2609;
	mov.u32 	%r9145, %r9143;
$L__BB5_2488:
	add.s32 	%r8077, %r9139, -1;
	mul.wide.u32 	%rd3106, %r8077, 8;
	add.s64 	%rd3107, %rd2, %rd3106;
	ld.local.u64 	%rd221, [%rd3107+280];
	shr.u64 	%rd3108, %rd221, 32;
	shl.b64 	%rd3109, %rd221, 3;
	cvt.u32.u64 	%r8078, %rd3108;
	mov.b64 	%rd3110, 7;
	cvt.u32.u64 	%r8079, %rd3110;
	and.b32  	%r8080, %r8078, %r8079;
	cvt.u32.u64 	%r8081, %rd3109;
	mov.b64 	%rd3111, 56;
	cvt.u32.u64 	%r8082, %rd3111;
	and.b32  	%r8083, %r8081, %r8082;
	or.b32  	%r8084, %r8083, %r8080;
	mov.b64 	%rd3112, 9130730411292422402;
	shr.u64 	%rd3113, %rd3112, %r8084;
	mov.b64 	%rd3114, 1736168554312260608;
	shr.u64 	%rd3115, %rd3114, %r8084;
	mov.b64 	%rd3116, -506390041275138048;
	shr.u64 	%rd3117, %rd3116, %r8084;
	shl.b64 	%rd3118, %rd3117, 2;
	cvt.u32.u64 	%r8085, %rd3115;
	mov.b64 	%rd3119, 2;
	cvt.u32.u64 	%r8086, %rd3119;
	and.b32  	%r8087, %r8085, %r8086;
	cvt.u32.u64 	%r8088, %rd3113;
	mov.b64 	%rd3120, 1;
	cvt.u32.u64 	%r8089, %rd3120;
	and.b32  	%r8090, %r8088, %r8089;
	or.b32  	%r8091, %r8090, %r8087;
	cvt.u32.u64 	%r8092, %rd3118;
	mov.b64 	%rd3121, 4;
	cvt.u32.u64 	%r8093, %rd3121;
	and.b32  	%r8094, %r8092, %r8093;
	or.b32  	%r8095, %r8091, %r8094;
	mov.b16 	%rs201, 1;
	shl.b16 	%rs202, %rs201, %r8095;
	and.b16  	%rs203, %rs202, 29;
	setp.eq.s16 	%p3079, %rs203, 0;
	@%p3079 bra 	$L__BB5_2490;
	add.s32 	%r9147, %r9145, 1;
	st.local.u32 	[%rd2+2328], %r9147;
	shl.b32 	%r8096, %r9145, 3;
	cvt.u64.u32 	%rd3122, %r8096;
	and.b64  	%rd3123, %rd3122, 2040;
	add.s64 	%rd3124, %rd2, %rd3123;
	st.local.u64 	[%rd3124+2336], %rd221;
	bra.uni 	$L__BB5_2491;
$L__BB5_2490:
	add.s32 	%r2613, %r9140, 1;
	st.local.u32 	[%rd2+4388], %r2613;
	shl.b32 	%r8097, %r9140, 3;
	cvt.u64.u32 	%rd3125, %r8097;
	and.b64  	%rd3126, %rd3125, 2040;
	add.s64 	%rd3127, %rd2, %rd3126;
	st.local.u64 	[%rd3127+4392], %rd221;
	mov.u32 	%r9140, %r2613;
	mov.u32 	%r9147, %r9145;
$L__BB5_2491:
	add.s32 	%r8098, %r9139, -2;
	mul.wide.u32 	%rd3128, %r8098, 8;
	add.s64 	%rd3129, %rd2, %rd3128;
	ld.local.u64 	%rd222, [%rd3129+280];
	shr.u64 	%rd3130, %rd222, 32;
	shl.b64 	%rd3131, %rd222, 3;
	cvt.u32.u64 	%r8099, %rd3130;
	mov.b64 	%rd3132, 7;
	cvt.u32.u64 	%r8100, %rd3132;
	and.b32  	%r8101, %r8099, %r8100;
	cvt.u32.u64 	%r8102, %rd3131;
	mov.b64 	%rd3133, 56;
	cvt.u32.u64 	%r8103, %rd3133;
	and.b32  	%r8104, %r8102, %r8103;
	or.b32  	%r8105, %r8104, %r8101;
	mov.b64 	%rd3134, 9130730411292422402;
	shr.u64 	%rd3135, %rd3134, %r8105;
	mov.b64 	%rd3136, 1736168554312260608;
	shr.u64 	%rd3137, %rd3136, %r8105;
	mov.b64 	%rd3138, -506390041275138048;
	shr.u64 	%rd3139, %rd3138, %r8105;
	shl.b64 	%rd3140, %rd3139, 2;
	cvt.u32.u64 	%r8106, %rd3137;
	mov.b64 	%rd3141, 2;
	cvt.u32.u64 	%r8107, %rd3141;
	and.b32  	%r8108, %r8106, %r8107;
	cvt.u32.u64 	%r8109, %rd3135;
	mov.b64 	%rd3142, 1;
	cvt.u32.u64 	%r8110, %rd3142;
	and.b32  	%r8111, %r8109, %r8110;
	or.b32  	%r8112, %r8111, %r8108;
	cvt.u32.u64 	%r8113, %rd3140;
	mov.b64 	%rd3143, 4;
	cvt.u32.u64 	%r8114, %rd3143;
	and.b32  	%r8115, %r8113, %r8114;
	or.b32  	%r8116, %r8112, %r8115;
	mov.b16 	%rs204, 1;
	shl.b16 	%rs205, %rs204, %r8116;
	and.b16  	%rs206, %rs205, 29;
	setp.eq.s16 	%p3080, %rs206, 0;
	@%p3080 bra 	$L__BB5_2493;
	add.s32 	%r1252, %r9147, 1;
	st.local.u32 	[%rd2+2328], %r1252;
	shl.b32 	%r8117, %r9147, 3;
	cvt.u64.u32 	%rd3144, %r8117;
	and.b64  	%rd3145, %rd3144, 2040;
	add.s64 	%rd3146, %rd2, %rd3145;
	st.local.u64 	[%rd3146+2336], %rd222;
	bra.uni 	$L__BB5_2494;
$L__BB5_2493:
	add.s32 	%r2617, %r9140, 1;
	st.local.u32 	[%rd2+4388], %r2617;
	shl.b32 	%r8118, %r9140, 3;
	cvt.u64.u32 	%rd3147, %r8118;
	and.b64  	%rd3148, %rd3147, 2040;
	add.s64 	%rd3149, %rd2, %rd3148;
	st.local.u64 	[%rd3149+4392], %rd222;
	mov.u32 	%r9140, %r2617;
	mov.u32 	%r1252, %r9147;
$L__BB5_2494:
	add.s32 	%r9139, %r9139, -4;
	setp.ne.s32 	%p3081, %r9139, -2;
	@%p3081 bra 	$L__BB5_2482;
$L__BB5_2495:
	mul.wide.u32 	%rd3150, %r8178, 4;
	add.s64 	%rd3151, %rd13, %rd3150;
	add.s32 	%r8119, %r9138, %r9124;
	atom.global.add.u32 	%r8120, [%rd3151], %r8119;
	mov.u32 	%r8121, %ctaid.x;
	mov.u32 	%r8122, %ntid.x;
	mov.u32 	%r8123, %tid.x;
	mad.lo.s32 	%r8124, %r8121, %r8122, %r8123;
	shr.u32 	%r8125, %r8124, 7;
	shl.b32 	%r8126, %r8124, 8;
	and.b32  	%r8127, %r8126, 32512;
	add.s32 	%r2622, %r8125, %r8127;
	ld.local.v2.u32 	{%r9155, %r2624}, [%rd2+4384];
	add.s32 	%r8128, %r2624, %r1252;
	sub.s32 	%r2625, %r8128, %r9155;
	setp.lt.u32 	%p3082, %r2625, 256;
	@%p3082 bra 	$L__BB5_2497;
	add.u64 	%rd3152, %SP, 0;
	add.u64 	%rd3153, %SPL, 0;
	mov.b32 	%r8129, 256;
	st.local.u32 	[%rd3153], %r8129;
	mov.u64 	%rd3154, $str$1;
	cvta.global.u64 	%rd3155, %rd3154;
	{ // callseq 5, 0
	.param .b64 param0;
	st.param.b64 	[param0], %rd3155;
	.param .b64 param1;
	st.param.b64 	[param1], %rd3152;
	.param .b32 retval0;
	call.uni (retval0), 
	vprintf, 
	(
	param0, 
	param1
	);
	ld.param.b32 	%r8130, [retval0];
	} // callseq 5
$L__BB5_2497:
	ld.param.u32 	%r8157, [_Z9evaluatorP4GNetj_param_1];
	and.b32  	%r8133, %r8157, 1;
	setp.eq.b32 	%p3083, %r8133, 1;
	selp.b64 	%rd223, 8, 67108872, %p3083;
	add.s64 	%rd224, %rd208, %rd223;
	setp.ge.u32 	%p3084, %r9155, %r2624;
	mov.b32 	%r9156, 0;
	@%p3084 bra 	$L__BB5_2505;
	shl.b32 	%r2626, %r2622, 8;
	add.s32 	%r9159, %r9155, 1;
	max.u32 	%r8136, %r2624, %r9159;
	sub.s32 	%r2628, %r8136, %r9155;
	and.b32  	%r2629, %r2628, 3;
	sub.s32 	%r8137, %r9155, %r8136;
	setp.gt.u32 	%p3085, %r8137, -4;
	mov.b32 	%r9156, 0;
	@%p3085 bra 	$L__BB5_2502;
	and.b32  	%r9156, %r2628, -4;
	neg.s32 	%r9158, %r9156;
	add.s32 	%r9157, %r2626, 3;
$L__BB5_2500:
	shl.b32 	%r8139, %r9159, 3;
	add.s32 	%r8140, %r8139, -8;
	cvt.u64.u32 	%rd3156, %r8140;
	and.b64  	%rd3157, %rd3156, 2040;
	add.s64 	%rd3158, %rd2, %rd3157;
	ld.local.u64 	%rd3159, [%rd3158+4392];
	add.s32 	%r8141, %r9157, -2;
	add.s32 	%r8142, %r9157, -3;
	mul.wide.u32 	%rd3160, %r8142, 8;
	add.s64 	%rd3161, %rd224, %rd3160;
	st.global.u64 	[%rd3161], %rd3159;
	cvt.u64.u32 	%rd3162, %r8139;
	and.b64  	%rd3163, %rd3162, 2040;
	add.s64 	%rd3164, %rd2, %rd3163;
	ld.local.u64 	%rd3165, [%rd3164+4392];
	mul.wide.u32 	%rd3166, %r8141, 8;
	add.s64 	%rd3167, %rd224, %rd3166;
	st.global.u64 	[%rd3167], %rd3165;
	add.s32 	%r8143, %r8139, 8;
	cvt.u64.u32 	%rd3168, %r8143;
	and.b64  	%rd3169, %rd3168, 2040;
	add.s64 	%rd3170, %rd2, %rd3169;
	ld.local.u64 	%rd3171, [%rd3170+4392];
	add.s32 	%r8144, %r9157, -1;
	mul.wide.u32 	%rd3172, %r8144, 8;
	add.s64 	%rd3173, %rd224, %rd3172;
	st.global.u64 	[%rd3173], %rd3171;
	add.s32 	%r8145, %r8139, 16;
	cvt.u64.u32 	%rd3174, %r8145;
	and.b64  	%rd3175, %rd3174, 2040;
	add.s64 	%rd3176, %rd2, %rd3175;
	ld.local.u64 	%rd3177, [%rd3176+4392];
	mul.wide.u32 	%rd3178, %r9157, 8;
	add.s64 	%rd3179, %rd224, %rd3178;
	st.global.u64 	[%rd3179], %rd3177;
	add.s32 	%r9159, %r9159, 4;
	add.s32 	%r9158, %r9158, 4;
	add.s32 	%r9157, %r9157, 4;
	setp.eq.s32 	%p3086, %r9158, 0;
	@%p3086 bra 	$L__BB5_2501;
	bra.uni 	$L__BB5_2500;
$L__BB5_2501:
	add.s32 	%r9155, %r9159, -1;
$L__BB5_2502:
	setp.eq.s32 	%p3087, %r2629, 0;
	@%p3087 bra 	$L__BB5_2505;
	add.s32 	%r8146, %r9156, %r2626;
	mul.wide.u32 	%rd3180, %r8146, 8;
	add.s64 	%rd3181, %rd223, %rd3180;
	add.s64 	%rd3240, %rd208, %rd3181;
	neg.s32 	%r9154, %r2629;
	add.s32 	%r9156, %r9156, %r2629;
$L__BB5_2504:
	.pragma "nounroll";
	shl.b32 	%r8147, %r9155, 3;
	cvt.u64.u32 	%rd3182, %r8147;
	and.b64  	%rd3183, %rd3182, 2040;
	add.s64 	%rd3184, %rd2, %rd3183;
	ld.local.u64 	%rd3185, [%rd3184+4392];
	st.global.u64 	[%rd3240], %rd3185;
	add.s32 	%r9155, %r9155, 1;
	add.s64 	%rd3240, %rd3240, 8;
	add.s32 	%r9154, %r9154, 1;
	setp.ne.s32 	%p3088, %r9154, 0;
	@%p3088 bra 	$L__BB5_2504;
$L__BB5_2505:
	setp.eq.s32 	%p3089, %r1252, 0;
	@%p3089 bra 	$L__BB5_2513;
	shl.b32 	%r2644, %r2622, 8;
	and.b32  	%r2645, %r1252, 3;
	setp.lt.u32 	%p3090, %r1252, 4;
	mov.b32 	%r9163, 0;
	@%p3090 bra 	$L__BB5_2510;
	and.b32  	%r9163, %r1252, -4;
	neg.s32 	%r9162, %r9163;
	add.s64 	%rd3241, %rd2, 2360;
	add.s32 	%r9161, %r9156, 1;
	add.s32 	%r9160, %r9156, %r2644;
$L__BB5_2508:
	ld.local.u64 	%rd3186, [%rd3241+-24];
	mul.wide.u32 	%rd3187, %r9160, 8;
	add.s64 	%rd3188, %rd224, %rd3187;
	st.global.u64 	[%rd3188], %rd3186;
	ld.local.u64 	%rd3189, [%rd3241+-16];
	add.s32 	%r8150, %r9160, 1;
	mul.wide.u32 	%rd3190, %r8150, 8;
	add.s64 	%rd3191, %rd224, %rd3190;
	st.global.u64 	[%rd3191], %rd3189;
	ld.local.u64 	%rd3192, [%rd3241+-8];
	add.s32 	%r8151, %r9160, 2;
	mul.wide.u32 	%rd3193, %r8151, 8;
	add.s64 	%rd3194, %rd224, %rd3193;
	st.global.u64 	[%rd3194], %rd3192;
	ld.local.u64 	%rd3195, [%rd3241];
	add.s32 	%r8152, %r9160, 3;
	mul.wide.u32 	%rd3196, %r8152, 8;
	add.s64 	%rd3197, %rd224, %rd3196;
	st.global.u64 	[%rd3197], %rd3195;
	add.s32 	%r9162, %r9162, 4;
	add.s64 	%rd3241, %rd3241, 32;
	add.s32 	%r9161, %r9161, 4;
	add.s32 	%r9160, %r9160, 4;
	setp.ne.s32 	%p3091, %r9162, 0;
	@%p3091 bra 	$L__BB5_2508;
	add.s32 	%r9156, %r9161, -1;
$L__BB5_2510:
	setp.eq.s32 	%p3092, %r2645, 0;
	@%p3092 bra 	$L__BB5_2513;
	mul.wide.u32 	%rd3198, %r9163, 8;
	add.s64 	%rd3199, %rd3198, %rd2;
	add.s64 	%rd3242, %rd3199, 2336;
	add.s32 	%r9166, %r9156, %r2644;
	neg.s32 	%r9165, %r2645;
$L__BB5_2512:
	.pragma "nounroll";
	ld.local.u64 	%rd3200, [%rd3242];
	mul.wide.u32 	%rd3201, %r9166, 8;
	add.s64 	%rd3202, %rd224, %rd3201;
	st.global.u64 	[%rd3202], %rd3200;
	add.s64 	%rd3242, %rd3242, 8;
	add.s32 	%r9166, %r9166, 1;
	add.s32 	%r9165, %r9165, 1;
	setp.ne.s32 	%p3093, %r9165, 0;
	@%p3093 bra 	$L__BB5_2512;
$L__BB5_2513:
	ld.param.u32 	%r8158, [_Z9evaluatorP4GNetj_param_1];
	and.b32  	%r8153, %r8158, 1;
	setp.eq.b32 	%p3094, %r8153, 1;
	selp.b64 	%rd3203, 0, 4, %p3094;
	add.s64 	%rd3204, %rd208, %rd3203;
	atom.global.add.u32 	%r8154, [%rd3204], %r2625;
	add.s64 	%rd3205, %rd208, 6577094664;
	ld.local.u32 	%rd3206, [%rd2+12];
	atom.global.add.u64 	%rd3207, [%rd3205], %rd3206;
$L__BB5_2514:
	ret;

}
	// .globl	_Z18print_rbag_heatmapP4GNetj
.visible .entry _Z18print_rbag_heatmapP4GNetj(
	.param .u64 .ptr .align 1 _Z18print_rbag_heatmapP4GNetj_param_0,
	.param .u32 _Z18print_rbag_heatmapP4GNetj_param_1
)
{
	.local .align 8 .b8 	__local_depot6[8];
	.reg .b64 	%SP;
	.reg .b64 	%SPL;
	.reg .pred 	%p<42>;
	.reg .b32 	%r<116>;
	.reg .b64 	%rd<58>;

	mov.u64 	%SPL, __local_depot6;
	cvta.local.u64 	%SP, %SPL;
	ld.param.u64 	%rd8, [_Z18print_rbag_heatmapP4GNetj_param_0];
	ld.param.u32 	%r19, [_Z18print_rbag_heatmapP4GNetj_param_1];
	add.u64 	%rd9, %SP, 0;
	add.u64 	%rd1, %SPL, 0;
	mov.u32 	%r20, %tid.x;
	mov.u32 	%r21, %ctaid.x;
	mov.u32 	%r22, %ntid.x;
	mul.lo.s32 	%r23, %r22, %r21;
	neg.s32 	%r24, %r23;
	setp.ne.s32 	%p1, %r20, %r24;
	@%p1 bra 	$L__BB6_14;
	cvta.to.global.u64 	%rd2, %rd8;
	and.b32  	%r25, %r19, 1;
	setp.eq.b32 	%p2, %r25, 1;
	not.pred 	%p3, %p2;
	@%p3 bra 	$L__BB6_8;
	mov.b32 	%r112, 0;
	mov.u64 	%rd28, $str;
	mov.u64 	%rd31, $str$45;
$L__BB6_3:
	shl.b32 	%r10, %r112, 16;
	mov.b32 	%r113, 0;
$L__BB6_4:
	shl.b32 	%r29, %r113, 8;
	add.s32 	%r12, %r10, %r29;
	mov.b32 	%r114, 0;
	mov.u32 	%r115, %r114;
$L__BB6_5:
	add.s32 	%r30, %r12, %r114;
	mul.wide.u32 	%rd10, %r30, 8;
	add.s64 	%rd11, %rd2, %rd10;
	ld.global.u64 	%rd12, [%rd11+67108872];
	setp.ne.s64 	%p4, %rd12, 0;
	selp.u32 	%r31, 1, 0, %p4;
	add.s32 	%r32, %r115, %r31;
	ld.global.u64 	%rd13, [%rd11+67108880];
	setp.ne.s64 	%p5, %rd13, 0;
	selp.u32 	%r33, 1, 0, %p5;
	add.s32 	%r34, %r32, %r33;
	ld.global.u64 	%rd14, [%rd11+67108888];
	setp.ne.s64 	%p6, %rd14, 0;
	selp.u32 	%r35, 1, 0, %p6;
	add.s32 	%r36, %r34, %r35;
	ld.global.u64 	%rd15, [%rd11+67108896];
	setp.ne.s64 	%p7, %rd15, 0;
	selp.u32 	%r37, 1, 0, %p7;
	add.s32 	%r38, %r36, %r37;
	ld.global.u64 	%rd16, [%rd11+67108904];
	setp.ne.s64 	%p8, %rd16, 0;
	selp.u32 	%r39, 1, 0, %p8;
	add.s32 	%r40, %r38, %r39;
	ld.global.u64 	%rd17, [%rd11+67108912];
	setp.ne.s64 	%p9, %rd17, 0;
	selp.u32 	%r41, 1, 0, %p9;
	add.s32 	%r42, %r40, %r41;
	ld.global.u64 	%rd18, [%rd11+67108920];
	setp.ne.s64 	%p10, %rd18, 0;
	selp.u32 	%r43, 1, 0, %p10;
	add.s32 	%r44, %r42, %r43;
	ld.global.u64 	%rd19, [%rd11+67108928];
	setp.ne.s64 	%p11, %rd19, 0;
	selp.u32 	%r45, 1, 0, %p11;
	add.s32 	%r46, %r44, %r45;
	ld.global.u64 	%rd20, [%rd11+67108936];
	setp.ne.s64 	%p12, %rd20, 0;
	selp.u32 	%r47, 1, 0, %p12;
	add.s32 	%r48, %r46, %r47;
	ld.global.u64 	%rd21, [%rd11+67108944];
	setp.ne.s64 	%p13, %rd21, 0;
	selp.u32 	%r49, 1, 0, %p13;
	add.s32 	%r50, %r48, %r49;
	ld.global.u64 	%rd22, [%rd11+67108952];
	setp.ne.s64 	%p14, %rd22, 0;
	selp.u32 	%r51, 1, 0, %p14;
	add.s32 	%r52, %r50, %r51;
	ld.global.u64 	%rd23, [%rd11+67108960];
	setp.ne.s64 	%p15, %rd23, 0;
	selp.u32 	%r53, 1, 0, %p15;
	add.s32 	%r54, %r52, %r53;
	ld.global.u64 	%rd24, [%rd11+67108968];
	setp.ne.s64 	%p16, %rd24, 0;
	selp.u32 	%r55, 1, 0, %p16;
	add.s32 	%r56, %r54, %r55;
	ld.global.u64 	%rd25, [%rd11+67108976];
	setp.ne.s64 	%p17, %rd25, 0;
	selp.u32 	%r57, 1, 0, %p17;
	add.s32 	%r58, %r56, %r57;
	ld.global.u64 	%rd26, [%rd11+67108984];
	setp.ne.s64 	%p18, %rd26, 0;
	selp.u32 	%r59, 1, 0, %p18;
	add.s32 	%r60, %r58, %r59;
	ld.global.u64 	%rd27, [%rd11+67108992];
	setp.ne.s64 	%p19, %rd27, 0;
	selp.u32 	%r61, 1, 0, %p19;
	add.s32 	%r115, %r60, %r61;
	add.s32 	%r114, %r114, 16;
	setp.ne.s32 	%p20, %r114, 256;
	@%p20 bra 	$L__BB6_5;
	min.u32 	%r62, %r115, 15;
	st.local.u32 	[%rd1], %r62;
	cvta.global.u64 	%rd29, %rd28;
	{ // callseq 7, 0
	.param .b64 param0;
	st.param.b64 	[param0], %rd29;
	.param .b64 param1;
	st.param.b64 	[param1], %rd9;
	.param .b32 retval0;
	call.uni (retval0), 
	vprintf, 
	(
	param0, 
	param1
	);
	ld.param.b32 	%r63, [retval0];
	} // callseq 7
	add.s32 	%r113, %r113, 1;
	setp.ne.s32 	%p21, %r113, 256;
	@%p21 bra 	$L__BB6_4;
	cvta.global.u64 	%rd32, %rd31;
	{ // callseq 8, 0
	.param .b64 param0;
	st.param.b64 	[param0], %rd32;
	.param .b64 param1;
	st.param.b64 	[param1], 0;
	.param .b32 retval0;
	call.uni (retval0), 
	vprintf, 
	(
	param0, 
	param1
	);
	ld.param.b32 	%r65, [retval0];
	} // callseq 8
	add.s32 	%r112, %r112, 1;
	setp.ne.s32 	%p22, %r112, 128;
	@%p22 bra 	$L__BB6_3;
	bra.uni 	$L__BB6_14;
$L__BB6_8:
	add.s64 	%rd3, %rd2, 64;
	mov.b32 	%r108, 0;
	mov.u64 	%rd52, $str;
$L__BB6_9:
	shl.b32 	%r69, %r108, 16;
	cvt.u64.u32 	%rd4, %r69;
	mov.b32 	%r109, 0;
$L__BB6_10:
	shl.b32 	%r71, %r109, 8;
	cvt.u64.u32 	%rd33, %r71;
	add.s64 	%rd34, %rd4, %rd33;
	shl.b64 	%rd35, %rd34, 3;
	add.s64 	%rd57, %rd3, %rd35;
	mov.b32 	%r110, 0;
	mov.u32 	%r111, %r110;
$L__BB6_11:
	ld.global.u64 	%rd36, [%rd57+-56];
	setp.ne.s64 	%p23, %rd36, 0;
	selp.u32 	%r72, 1, 0, %p23;
	add.s32 	%r73, %r111, %r72;
	ld.global.u64 	%rd37, [%rd57+-48];
	setp.ne.s64 	%p24, %rd37, 0;
	selp.u32 	%r74, 1, 0, %p24;
	add.s32 	%r75, %r73, %r74;
	ld.global.u64 	%rd38, [%rd57+-40];
	setp.ne.s64 	%p25, %rd38, 0;
	selp.u32 	%r76, 1, 0, %p25;
	add.s32 	%r77, %r75, %r76;
	ld.global.u64 	%rd39, [%rd57+-32];
	setp.ne.s64 	%p26, %rd39, 0;
	selp.u32 	%r78, 1, 0, %p26;
	add.s32 	%r79, %r77, %r78;
	ld.global.u64 	%rd40, [%rd57+-24];
	setp.ne.s64 	%p27, %rd40, 0;
	selp.u32 	%r80, 1, 0, %p27;
	add.s32 	%r81, %r79, %r80;
	ld.global.u64 	%rd41, [%rd57+-16];
	setp.ne.s64 	%p28, %rd41, 0;
	selp.u32 	%r82, 1, 0, %p28;
	add.s32 	%r83, %r81, %r82;
	ld.global.u64 	%rd42, [%rd57+-8];
	setp.ne.s64 	%p29, %rd42, 0;
	selp.u32 	%r84, 1, 0, %p29;
	add.s32 	%r85, %r83, %r84;
	ld.global.u64 	%rd43, [%rd57];
	setp.ne.s64 	%p30, %rd43, 0;
	selp.u32 	%r86, 1, 0, %p30;
	add.s32 	%r87, %r85, %r86;
	ld.global.u64 	%rd44, [%rd57+8];
	setp.ne.s64 	%p31, %rd44, 0;
	selp.u32 	%r88, 1, 0, %p31;
	add.s32 	%r89, %r87, %r88;
	ld.global.u64 	%rd45, [%rd57+16];
	setp.ne.s64 	%p32, %rd45, 0;
	selp.u32 	%r90, 1, 0, %p32;
	add.s32 	%r91, %r89, %r90;
	ld.global.u64 	%rd46, [%rd57+24];
	setp.ne.s64 	%p33, %rd46, 0;
	selp.u32 	%r92, 1, 0, %p33;
	add.s32 	%r93, %r91, %r92;
	ld.global.u64 	%rd47, [%rd57+32];
	setp.ne.s64 	%p34, %rd47, 0;
	selp.u32 	%r94, 1, 0, %p34;
	add.s32 	%r95, %r93, %r94;
	ld.global.u64 	%rd48, [%rd57+40];
	setp.ne.s64 	%p35, %rd48, 0;
	selp.u32 	%r96, 1, 0, %p35;
	add.s32 	%r97, %r95, %r96;
	ld.global.u64 	%rd49, [%rd57+48];
	setp.ne.s64 	%p36, %rd49, 0;
	selp.u32 	%r98, 1, 0, %p36;
	add.s32 	%r99, %r97, %r98;
	ld.global.u64 	%rd50, [%rd57+56];
	setp.ne.s64 	%p37, %rd50, 0;
	selp.u32 	%r100, 1, 0, %p37;
	add.s32 	%r101, %r99, %r100;
	ld.global.u64 	%rd51, [%rd57+64];
	setp.ne.s64 	%p38, %rd51, 0;
	selp.u32 	%r102, 1, 0, %p38;
	add.s32 	%r111, %r101, %r102;
	add.s32 	%r110, %r110, 16;
	add.s64 	%rd57, %rd57, 128;
	setp.ne.s32 	%p39, %r110, 256;
	@%p39 bra 	$L__BB6_11;
	min.u32 	%r103, %r111, 15;
	st.local.u32 	[%rd1], %r103;
	cvta.global.u64 	%rd53, %rd52;
	{ // callseq 9, 0
	.param .b64 param0;
	st.param.b64 	[param0], %rd53;
	.param .b64 param1;
	st.param.b64 	[param1], %rd9;
	.param .b32 retval0;
	call.uni (retval0), 
	vprintf, 
	(
	param0, 
	param1
	);
	ld.param.b32 	%r104, [retval0];
	} // callseq 9
	add.s32 	%r109, %r109, 1;
	setp.ne.s32 	%p40, %r109, 256;
	@%p40 bra 	$L__BB6_10;
	mov.u64 	%rd55, $str$45;
	cvta.global.u64 	%rd56, %rd55;
	{ // callseq 10, 0
	.param .b64 param0;
	st.param.b64 	[param0], %rd56;
	.param .b64 param1;
	st.param.b64 	[param1], 0;
	.param .b32 retval0;
	call.uni (retval0), 
	vprintf, 
	(
	param0, 
	param1
	);
	ld.param.b32 	%r106, [retval0];
	} // callseq 10
	add.s32 	%r108, %r108, 1;
	setp.eq.s32 	%p41, %r108, 128;
	@%p41 bra 	$L__BB6_14;
	bra.uni 	$L__BB6_9;
$L__BB6_14:
	ret;

}
	// .globl	_Z12print_resultP4GNetj
.visible .entry _Z12print_resultP4GNetj(
	.param .u64 .ptr .align 1 _Z12print_resultP4GNetj_param_0,
	.param .u32 _Z12print_resultP4GNetj_param_1
)
{
	.local .align 16 .b8 	__local_depot7[144];
	.reg .b64 	%SP;
	.reg .b64 	%SPL;
	.reg .pred 	%p<23>;
	.reg .b16 	%rs<5>;
	.reg .b32 	%r<104>;
	.reg .b32 	%f<2>;
	.reg .b64 	%rd<86>;
	.reg .b64 	%fd<2>;

	mov.u64 	%SPL, __local_depot7;
	cvta.local.u64 	%SP, %SPL;
	ld.param.u64 	%rd10, [_Z12print_resultP4GNetj_param_0];
	cvta.to.global.u64 	%rd1, %rd10;
	add.u64 	%rd2, %SPL, 0;
	add.u64 	%rd12, %SP, 128;
	add.u64 	%rd3, %SPL, 128;
	mov.u32 	%r18, %tid.x;
	mov.u32 	%r19, %ctaid.x;
	or.b32  	%r20, %r18, %r19;
	setp.ne.s32 	%p1, %r20, 0;
	@%p1 bra 	$L__BB7_39;
	add.s64 	%rd4, %rd1, 4429119496;
	mov.u64 	%rd13, $str$47;
	cvta.global.u64 	%rd14, %rd13;
	{ // callseq 11, 0
	.param .b64 param0;
	st.param.b64 	[param0], %rd14;
	.param .b64 param1;
	st.param.b64 	[param1], 0;
	.param .b32 retval0;
	call.uni (retval0), 
	vprintf, 
	(
	param0, 
	param1
	);
	ld.param.b32 	%r22, [retval0];
	} // callseq 11
	add.s64 	%rd5, %rd1, 6577094660;
	add.s64 	%rd6, %rd1, 6576832516;
	add.s64 	%rd7, %rd1, 6576570376;
	mov.b32 	%r100, -8;
$L__BB7_2:
	shr.u32 	%r24, %r100, 3;
	mul.wide.u32 	%rd15, %r24, 4;
	add.s64 	%rd8, %rd4, %rd15;
	atom.global.exch.b32 	%r2, [%rd8], -1;
	setp.eq.s32 	%p2, %r2, -1;
	@%p2 bra 	$L__BB7_6;
	shr.u32 	%r3, %r100, 16;
	mul.wide.u32 	%rd16, %r3, 4;
	add.s64 	%rd17, %rd7, %rd16;
	atom.global.add.u32 	%r25, [%rd17], -1;
	setp.ne.s32 	%p3, %r25, 1;
	@%p3 bra 	$L__BB7_5;
	atom.global.add.u32 	%r26, [%rd5], 1;
	mul.hi.u32 	%r27, %r26, -2147450879;
	shr.u32 	%r28, %r27, 15;
	mul.lo.s32 	%r29, %r28, 65535;
	sub.s32 	%r30, %r26, %r29;
	mul.wide.u32 	%rd18, %r30, 4;
	add.s64 	%rd19, %rd6, %rd18;
	st.global.u32 	[%rd19], %r3;
$L__BB7_5:
	atom.global.exch.b32 	%r31, [%rd8], 0;
	and.b32  	%r32, %r2, 7;
	setp.eq.s32 	%p4, %r32, 0;
	mov.u32 	%r100, %r2;
	@%p4 bra 	$L__BB7_2;
$L__BB7_6:
	st.local.u32 	[%rd2], %r100;
	mov.b32 	%r103, 1;
	mov.b32 	%r101, 0;
	mov.u64 	%rd80, $str$30;
	mov.u64 	%rd77, $str$31;
	mov.u64 	%rd70, $str$34;
	mov.u64 	%rd75, $str$35;
$L__BB7_7:
	mov.u32 	%r6, %r103;
	setp.ne.s32 	%p5, %r101, 256;
	@%p5 bra 	$L__BB7_9;
	mov.u64 	%rd82, $str$29;
	cvta.global.u64 	%rd83, %rd82;
	{ // callseq 26, 0
	.param .b64 param0;
	st.param.b64 	[param0], %rd83;
	.param .b64 param1;
	st.param.b64 	[param1], 0;
	.param .b32 retval0;
	call.uni (retval0), 
	vprintf, 
	(
	param0, 
	param1
	);
	ld.param.b32 	%r95, [retval0];
	} // callseq 26
	bra.uni 	$L__BB7_38;
$L__BB7_9:
	setp.lt.u32 	%p6, %r6, 33;
	@%p6 bra 	$L__BB7_11;
	cvta.global.u64 	%rd81, %rd80;
	{ // callseq 25, 0
	.param .b64 param0;
	st.param.b64 	[param0], %rd81;
	.param .b64 param1;
	st.param.b64 	[param1], 0;
	.param .b32 retval0;
	call.uni (retval0), 
	vprintf, 
	(
	param0, 
	param1
	);
	ld.param.b32 	%r93, [retval0];
	} // callseq 25
	add.s32 	%r103, %r6, -1;
	bra.uni 	$L__BB7_37;
$L__BB7_11:
	add.s32 	%r103, %r6, -1;
	mul.wide.u32 	%rd20, %r103, 4;
	add.s64 	%rd9, %rd2, %rd20;
	ld.local.u32 	%r9, [%rd9];
	setp.lt.u32 	%p7, %r9, -255;
	@%p7 bra 	$L__BB7_13;
	cvt.s32.s8 	%r90, %r9;
	st.local.u32 	[%rd3], %r90;
	cvta.global.u64 	%rd78, %rd77;
	{ // callseq 24, 0
	.param .b64 param0;
	st.param.b64 	[param0], %rd78;
	.param .b64 param1;
	st.param.b64 	[param1], %rd12;
	.param .b32 retval0;
	call.uni (retval0), 
	vprintf, 
	(
	param0, 
	param1
	);
	ld.param.b32 	%r91, [retval0];
	} // callseq 24
	bra.uni 	$L__BB7_37;
$L__BB7_13:
	cvt.u16.u32 	%rs2, %r9;
	and.b16  	%rs1, %rs2, 7;
	setp.gt.s16 	%p8, %rs1, 3;
	@%p8 bra 	$L__BB7_17;
	setp.gt.s16 	%p12, %rs1, 1;
	@%p12 bra 	$L__BB7_23;
	setp.eq.s16 	%p14, %rs1, 0;
	@%p14 bra 	$L__BB7_21;
	shr.u32 	%r82, %r9, 3;
	st.local.u32 	[%rd3], %r82;
	mov.u64 	%rd67, $str$43;
	cvta.global.u64 	%rd68, %rd67;
	{ // callseq 21, 0
	.param .b64 param0;
	st.param.b64 	[param0], %rd68;
	.param .b64 param1;
	st.param.b64 	[param1], %rd12;
	.param .b32 retval0;
	call.uni (retval0), 
	vprintf, 
	(
	param0, 
	param1
	);
	ld.param.b32 	%r83, [retval0];
	} // callseq 21
	bra.uni 	$L__BB7_37;
$L__BB7_17:
	setp.gt.s16 	%p9, %rs1, 5;
	@%p9 bra 	$L__BB7_35;
	setp.eq.s16 	%p11, %rs1, 4;
	@%p11 bra 	$L__BB7_19;
	bra.uni 	$L__BB7_33;
$L__BB7_19:
	and.b32  	%r50, %r9, -8;
	cvt.u64.u32 	%rd45, %r50;
	add.s64 	%rd46, %rd1, %rd45;
	ld.global.u64 	%rd47, [%rd46+134217736];
	shr.u64 	%rd48, %rd47, 32;
	mov.u64 	%rd49, $str$32;
	cvta.global.u64 	%rd50, %rd49;
	{ // callseq 15, 0
	.param .b64 param0;
	st.param.b64 	[param0], %rd50;
	.param .b64 param1;
	st.param.b64 	[param1], 0;
	.param .b32 retval0;
	call.uni (retval0), 
	vprintf, 
	(
	param0, 
	param1
	);
	ld.param.b32 	%r51, [retval0];
	} // callseq 15
	mov.b32 	%r53, -215;
	st.local.u32 	[%rd9], %r53;
	mul.wide.u32 	%rd51, %r6, 4;
	add.s64 	%rd52, %rd2, %rd51;
	st.local.u32 	[%rd52], %rd48;
	mov.b32 	%r54, -224;
	st.local.u32 	[%rd52+4], %r54;
	add.s32 	%r103, %r6, 3;
	st.local.u32 	[%rd52+8], %rd47;
	bra.uni 	$L__BB7_37;
$L__BB7_20:
	mov.u64 	%rd65, $str$33;
	cvta.global.u64 	%rd66, %rd65;
	{ // callseq 20, 0
	.param .b64 param0;
	st.param.b64 	[param0], %rd66;
	.param .b64 param1;
	st.param.b64 	[param1], 0;
	.param .b32 retval0;
	call.uni (retval0), 
	vprintf, 
	(
	param0, 
	param1
	);
	ld.param.b32 	%r80, [retval0];
	} // callseq 20
	bra.uni 	$L__BB7_37;
$L__BB7_21:
	shr.u32 	%r85, %r9, 3;
	st.local.u32 	[%rd3], %r85;
	cvta.global.u64 	%rd71, %rd70;
	{ // callseq 22, 0
	.param .b64 param0;
	st.param.b64 	[param0], %rd71;
	.param .b64 param1;
	st.param.b64 	[param1], %rd12;
	.param .b32 retval0;
	call.uni (retval0), 
	vprintf, 
	(
	param0, 
	param1
	);
	ld.param.b32 	%r86, [retval0];
	} // callseq 22
	mul.wide.u32 	%rd73, %r85, 4;
	add.s64 	%rd74, %rd4, %rd73;
	ld.global.u32 	%r11, [%rd74];
	setp.eq.s32 	%p21, %r11, -1;
	@%p21 bra 	$L__BB7_37;
	cvta.global.u64 	%rd76, %rd75;
	{ // callseq 23, 0
	.param .b64 param0;
	st.param.b64 	[param0], %rd76;
	.param .b64 param1;
	st.param.b64 	[param1], 0;
	.param .b32 retval0;
	call.uni (retval0), 
	vprintf, 
	(
	param0, 
	param1
	);
	ld.param.b32 	%r88, [retval0];
	} // callseq 23
	st.local.u32 	[%rd9], %r11;
	mov.u32 	%r103, %r6;
	bra.uni 	$L__BB7_37;
$L__BB7_23:
	setp.eq.s16 	%p13, %rs1, 2;
	@%p13 bra 	$L__BB7_20;
	shr.u32 	%r12, %r9, 3;
	cvt.u16.u32 	%rs4, %r12;
	and.b16  	%rs3, %rs4, 15;
	setp.gt.s16 	%p15, %rs3, 1;
	@%p15 bra 	$L__BB7_28;
	setp.eq.s16 	%p18, %rs3, 0;
	@%p18 bra 	$L__BB7_31;
	setp.eq.s16 	%p19, %rs3, 1;
	@%p19 bra 	$L__BB7_27;
	bra.uni 	$L__BB7_37;
$L__BB7_27:
	shr.u32 	%r72, %r9, 7;
	and.b32  	%r73, %r72, 16777215;
	st.local.u32 	[%rd3], %r73;
	mov.u64 	%rd59, $str$37;
	cvta.global.u64 	%rd60, %rd59;
	{ // callseq 18, 0
	.param .b64 param0;
	st.param.b64 	[param0], %rd60;
	.param .b64 param1;
	st.param.b64 	[param1], %rd12;
	.param .b32 retval0;
	call.uni (retval0), 
	vprintf, 
	(
	param0, 
	param1
	);
	ld.param.b32 	%r74, [retval0];
	} // callseq 18
	bra.uni 	$L__BB7_37;
$L__BB7_28:
	setp.eq.s16 	%p16, %rs3, 2;
	@%p16 bra 	$L__BB7_32;
	setp.eq.s16 	%p17, %rs3, 3;
	@%p17 bra 	$L__BB7_30;
	bra.uni 	$L__BB7_37;
$L__BB7_30:
	shr.u32 	%r55, %r9, 7;
	shr.u32 	%r56, %r9, 23;
	and.b32  	%r57, %r56, 127;
	and.b32  	%r58, %r55, 65535;
	shl.b32 	%r59, %r12, 4;
	and.b32  	%r60, %r59, -2147483648;
	and.b32  	%r61, %r9, 1073741696;
	add.s32 	%r62, %r61, 536870912;
	or.b32  	%r63, %r58, %r57;
	setp.eq.s32 	%p20, %r63, 0;
	selp.b32 	%r64, 0, %r62, %p20;
	or.b32  	%r65, %r64, %r60;
	mov.b32 	%f1, %r65;
	cvt.f64.f32 	%fd1, %f1;
	st.local.f64 	[%rd3], %fd1;
	mov.u64 	%rd53, $str$39;
	cvta.global.u64 	%rd54, %rd53;
	{ // callseq 16, 0
	.param .b64 param0;
	st.param.b64 	[param0], %rd54;
	.param .b64 param1;
	st.param.b64 	[param1], %rd12;
	.param .b32 retval0;
	call.uni (retval0), 
	vprintf, 
	(
	param0, 
	param1
	);
	ld.param.b32 	%r66, [retval0];
	} // callseq 16
	bra.uni 	$L__BB7_37;
$L__BB7_31:
	shr.u32 	%r76, %r9, 7;
	and.b32  	%r77, %r76, 15;
	st.local.u32 	[%rd3], %r77;
	mov.u64 	%rd62, $str$36;
	cvta.global.u64 	%rd63, %rd62;
	{ // callseq 19, 0
	.param .b64 param0;
	st.param.b64 	[param0], %rd63;
	.param .b64 param1;
	st.param.b64 	[param1], %rd12;
	.param .b32 retval0;
	call.uni (retval0), 
	vprintf, 
	(
	param0, 
	param1
	);
	ld.param.b32 	%r78, [retval0];
	} // callseq 19
	bra.uni 	$L__BB7_37;
$L__BB7_32:
	shr.u32 	%r68, %r9, 7;
	and.b32  	%r69, %r68, 16777215;
	st.local.u32 	[%rd3], %r69;
	mov.u64 	%rd56, $str$38;
	cvta.global.u64 	%rd57, %rd56;
	{ // callseq 17, 0
	.param .b64 param0;
	st.param.b64 	[param0], %rd57;
	.param .b64 param1;
	st.param.b64 	[param1], %rd12;
	.param .b32 retval0;
	call.uni (retval0), 
	vprintf, 
	(
	param0, 
	param1
	);
	ld.param.b32 	%r70, [retval0];
	} // callseq 17
	bra.uni 	$L__BB7_37;
$L__BB7_33:
	and.b32  	%r45, %r9, -8;
	cvt.u64.u32 	%rd37, %r45;
	add.s64 	%rd38, %rd1, %rd37;
	ld.global.u64 	%rd39, [%rd38+134217736];
	shr.u64 	%rd40, %rd39, 32;
	mov.u64 	%rd41, $str$40;
	cvta.global.u64 	%rd42, %rd41;
	{ // callseq 14, 0
	.param .b64 param0;
	st.param.b64 	[param0], %rd42;
	.param .b64 param1;
	st.param.b64 	[param1], 0;
	.param .b32 retval0;
	call.uni (retval0), 
	vprintf, 
	(
	param0, 
	param1
	);
	ld.param.b32 	%r46, [retval0];
	} // callseq 14
	mov.b32 	%r48, -131;
	st.local.u32 	[%rd9], %r48;
	mul.wide.u32 	%rd43, %r6, 4;
	add.s64 	%rd44, %rd2, %rd43;
	st.local.u32 	[%rd44], %rd40;
	mov.b32 	%r49, -224;
	st.local.u32 	[%rd44+4], %r49;
	add.s32 	%r103, %r6, 3;
	st.local.u32 	[%rd44+8], %rd39;
	bra.uni 	$L__BB7_37;
$L__BB7_34:
	and.b32  	%r40, %r9, -8;
	cvt.u64.u32 	%rd29, %r40;
	add.s64 	%rd30, %rd1, %rd29;
	ld.global.u64 	%rd31, [%rd30+134217736];
	shr.u64 	%rd32, %rd31, 32;
	mov.u64 	%rd33, $str$41;
	cvta.global.u64 	%rd34, %rd33;
	{ // callseq 13, 0
	.param .b64 param0;
	st.param.b64 	[param0], %rd34;
	.param .b64 param1;
	st.param.b64 	[param1], 0;
	.param .b32 retval0;
	call.uni (retval0), 
	vprintf, 
	(
	param0, 
	param1
	);
	ld.param.b32 	%r41, [retval0];
	} // callseq 13
	mov.b32 	%r43, -194;
	st.local.u32 	[%rd9], %r43;
	mul.wide.u32 	%rd35, %r6, 4;
	add.s64 	%rd36, %rd2, %rd35;
	st.local.u32 	[%rd36], %rd32;
	mov.b32 	%r44, -224;
	st.local.u32 	[%rd36+4], %r44;
	add.s32 	%r103, %r6, 3;
	st.local.u32 	[%rd36+8], %rd31;
	bra.uni 	$L__BB7_37;
$L__BB7_35:
	setp.eq.s16 	%p10, %rs1, 6;
	@%p10 bra 	$L__BB7_34;
	and.b32  	%r35, %r9, -8;
	cvt.u64.u32 	%rd21, %r35;
	add.s64 	%rd22, %rd1, %rd21;
	ld.global.u64 	%rd23, [%rd22+134217736];
	shr.u64 	%rd24, %rd23, 32;
	mov.u64 	%rd25, $str$42;
	cvta.global.u64 	%rd26, %rd25;
	{ // callseq 12, 0
	.param .b64 param0;
	st.param.b64 	[param0], %rd26;
	.param .b64 param1;
	st.param.b64 	[param1], 0;
	.param .b32 retval0;
	call.uni (retval0), 
	vprintf, 
	(
	param0, 
	param1
	);
	ld.param.b32 	%r36, [retval0];
	} // callseq 12
	mov.b32 	%r38, -194;
	st.local.u32 	[%rd9], %r38;
	mul.wide.u32 	%rd27, %r6, 4;
	add.s64 	%rd28, %rd2, %rd27;
	st.local.u32 	[%rd28], %rd24;
	mov.b32 	%r39, -224;
	st.local.u32 	[%rd28+4], %r39;
	add.s32 	%r103, %r6, 3;
	st.local.u32 	[%rd28+8], %rd23;
$L__BB7_37:
	setp.ne.s32 	%p22, %r103, 0;
	add.s32 	%r101, %r101, 1;
	@%p22 bra 	$L__BB7_7;
$L__BB7_38:
	mov.u64 	%rd84, $str$45;
	cvta.global.u64 	%rd85, %rd84;
	{ // callseq 27, 0
	.param .b64 param0;
	st.param.b64 	[param0], %rd85;
	.param .b64 param1;
	st.param.b64 	[param1], 0;
	.param .b32 retval0;
	call.uni (retval0), 
	vprintf, 
	(
	param0, 
	param1
	);
	ld.param.b32 	%r97, [retval0];
	} // callseq 27
$L__BB7_39:
	ret;

}


// ===== COMPILED SASS (sm_100) =====

	.target	sm_100

	.elftype	@"ET_EXEC"


//--------------------- .note.nv.tkinfo           --------------------------
	.section	.note.nv.tkinfo,"",@"SHT_NOTE"
	.sectionflags	@"SHF_NOTE_NV_TKINFO"
	.tkinfo
        /*0018*/ 	.word	0x00000002
        /*0030*/ 	.string	""
        /*0030*/ 	.string	"ptxas"
        /*0030*/ 	.string	"Cuda compilation tools, release 13.0, V13.0.88"
        /*0030*/ 	.string	"Build cuda_13.0.r13.0/compiler.36424714_0"
        /*0030*/ 	.string	"-arch sm_100 -m 64 "



//--------------------- .note.nv.cuinfo           --------------------------
	.section	.note.nv.cuinfo,"",@"SHT_NOTE"
	.sectionflags	@"SHF_NOTE_NV_CUINFO"
        /*0018*/ 	.short	0x0002
        /*001a*/ 	.short	0x0064
        /*001c*/ 	.short	0x0082
	.zero		2


//--------------------- .nv.info                  --------------------------
	.section	.nv.info,"",@"SHT_CUDA_INFO"
	.align	4


	//----- nvinfo : EIATTR_REGCOUNT
	.align		4
        /*0000*/ 	.byte	0x04, 0x2f
        /*0002*/ 	.short	(.L_22 - .L_21)
	.align		4
.L_21:
        /*0004*/ 	.word	index@(_Z9gnet_initP4GNet)
        /*0008*/ 	.word	0x0000000c


	//----- nvinfo : EIATTR_FRAME_SIZE
	.align		4
.L_22:
        /*000c*/ 	.byte	0x04, 0x11
        /*000e*/ 	.short	(.L_24 - .L_23)
	.align		4
.L_23:
        /*0010*/ 	.word	index@(_Z9gnet_initP4GNet)
        /*0014*/ 	.word	0x00000000


	//----- nvinfo : EIATTR_REGCOUNT
	.align		4
.L_24:
        /*0018*/ 	.byte	0x04, 0x2f
        /*001a*/ 	.short	(.L_26 - .L_25)
	.align		4
.L_25:
        /*001c*/ 	.word	index@(_Z9swap_rbufP4GNetj)
        /*0020*/ 	.word	0x00000006


	//----- nvinfo : EIATTR_FRAME_SIZE
	.align		4
.L_26:
        /*0024*/ 	.byte	0x04, 0x11
        /*0026*/ 	.short	(.L_28 - .L_27)
	.align		4
.L_27:
        /*0028*/ 	.word	index@(_Z9swap_rbufP4GNetj)
        /*002c*/ 	.word	0x00000000


	//----- nvinfo : EIATTR_REGCOUNT
	.align		4
.L_28:
        /*0030*/ 	.byte	0x04, 0x2f
        /*0032*/ 	.short	(.L_30 - .L_29)
	.align		4
.L_29:
        /*0034*/ 	.word	index@(_Z9evaluatorP4GNetj)
        /*0038*/ 	.word	0x00000030


	//----- nvinfo : EIATTR_FRAME_SIZE
	.align		4
.L_30:
        /*003c*/ 	.byte	0x04, 0x11
        /*003e*/ 	.short	(.L_32 - .L_31)
	.align		4
.L_31:
        /*0040*/ 	.word	index@($__internal_0_$__cuda_sm3x_div_rn_noftz_f32_slowpath)
        /*0044*/ 	.word	0x00001938


	//----- nvinfo : EIATTR_FRAME_SIZE
	.align		4
.L_32:
        /*0048*/ 	.byte	0x04, 0x11
        /*004a*/ 	.short	(.L_34 - .L_33)
	.align		4
.L_33:
        /*004c*/ 	.word	index@($_Z9evaluatorP4GNetj$_Z9block_sumIiET_S0_)
        /*0050*/ 	.word	0x00001938


	//----- nvinfo : EIATTR_FRAME_SIZE
	.align		4
.L_34:
        /*0054*/ 	.byte	0x04, 0x11
        /*0056*/ 	.short	(.L_36 - .L_35)
	.align		4
.L_35:
        /*0058*/ 	.word	index@($_Z9evaluatorP4GNetj$_Z9block_allb)
        /*005c*/ 	.word	0x00001938


	//----- nvinfo : EIATTR_FRAME_SIZE
	.align		4
.L_36:
        /*0060*/ 	.byte	0x04, 0x11
        /*0062*/ 	.short	(.L_38 - .L_37)
	.align		4
.L_37:
        /*0064*/ 	.word	index@($_Z9evaluatorP4GNetj$_Z11block_countb)
        /*0068*/ 	.word	0x00001938


	//----- nvinfo : EIATTR_FRAME_SIZE
	.align		4
.L_38:
        /*006c*/ 	.byte	0x04, 0x11
        /*006e*/ 	.short	(.L_40 - .L_39)
	.align		4
.L_39:
        /*0070*/ 	.word	index@(_Z9evaluatorP4GNetj)
        /*0074*/ 	.word	0x00001938


	//----- nvinfo : EIATTR_REGCOUNT
	.align		4
.L_40:
        /*0078*/ 	.byte	0x04, 0x2f
        /*007a*/ 	.short	(.L_42 - .L_41)
	.align		4
.L_41:
        /*007c*/ 	.word	index@(_Z18print_rbag_heatmapP4GNetj)
        /*0080*/ 	.word	0x00000020


	//----- nvinfo : EIATTR_FRAME_SIZE
	.align		4
.L_42:
        /*0084*/ 	.byte	0x04, 0x11
        /*0086*/ 	.short	(.L_44 - .L_43)
	.align		4
.L_43:
        /*0088*/ 	.word	index@(_Z18print_rbag_heatmapP4GNetj)
        /*008c*/ 	.word	0x00000008


	//----- nvinfo : EIATTR_REGCOUNT
	.align		4
.L_44:
        /*0090*/ 	.byte	0x04, 0x2f
        /*0092*/ 	.short	(.L_46 - .L_45)
	.align		4
.L_45:
        /*0094*/ 	.word	index@(_Z12print_resultP4GNetj)
        /*0098*/ 	.word	0x00000022


	//----- nvinfo : EIATTR_FRAME_SIZE
	.align		4
.L_46:
        /*009c*/ 	.byte	0x04, 0x11
        /*009e*/ 	.short	(.L_48 - .L_47)
	.align		4
.L_47:
        /*00a0*/ 	.word	index@(_Z12print_resultP4GNetj)
        /*00a4*/ 	.word	0x00000090


	//----- nvinfo : EIATTR_MIN_STACK_SIZE
	.align		4
.L_48:
        /*00a8*/ 	.byte	0x04, 0x12
        /*00aa*/ 	.short	(.L_50 - .L_49)
	.align		4
.L_49:
        /*00ac*/ 	.word	index@(_Z12print_resultP4GNetj)
        /*00b0*/ 	.word	0x00000090


	//----- nvinfo : EIATTR_MIN_STACK_SIZE
	.align		4
.L_50:
        /*00b4*/ 	.byte	0x04, 0x12
        /*00b6*/ 	.short	(.L_52 - .L_51)
	.align		4
.L_51:
        /*00b8*/ 	.word	index@(_Z18print_rbag_heatmapP4GNetj)
        /*00bc*/ 	.word	0x00000008


	//----- nvinfo : EIATTR_MIN_STACK_SIZE
	.align		4
.L_52:
        /*00c0*/ 	.byte	0x04, 0x12
        /*00c2*/ 	.short	(.L_54 - .L_53)
	.align		4
.L_53:
        /*00c4*/ 	.word	index@(_Z9evaluatorP4GNetj)
        /*00c8*/ 	.word	0x00001938


	//----- nvinfo : EIATTR_MIN_STACK_SIZE
	.align		4
.L_54:
        /*00cc*/ 	.byte	0x04, 0x12
        /*00ce*/ 	.short	(.L_56 - .L_55)
	.align		4
.L_55:
        /*00d0*/ 	.word	index@(_Z9swap_rbufP4GNetj)
        /*00d4*/ 	.word	0x00000000


	//----- nvinfo : EIATTR_MIN_STACK_SIZE
	.align		4
.L_56:
        /*00d8*/ 	.byte	0x04, 0x12
        /*00da*/ 	.short	(.L_58 - .L_57)
	.align		4
.L_57:
        /*00dc*/ 	.word	index@(_Z9gnet_initP4GNet)
        /*00e0*/ 	.word	0x00000000
.L_58:


//--------------------- .nv.compat                --------------------------
	.section	.nv.compat,"",@"SHT_CUDA_COMPAT_INFO"
	.align	4
        /*0000*/ 	.byte	0x02, 0x09, 0x00, 0x00, 0x02, 0x02, 0x01, 0x00, 0x02, 0x05, 0x05, 0x00, 0x03, 0x07, 0x01, 0x01
        /*0010*/ 	.byte	0x02, 0x03, 0x00, 0x00, 0x02, 0x06, 0x01, 0x00, 0x04, 0x0b, 0x08, 0x00, 0x01, 0x00, 0x00, 0x00
        /*0020*/ 	.byte	0x00, 0x00, 0x00, 0x00


//--------------------- .nv.info._Z12print_resultP4GNetj --------------------------
	.section	.nv.info._Z12print_resultP4GNetj,"",@"SHT_CUDA_INFO"
	.sectionflags	@""
	.align	4


	//----- nvinfo : EIATTR_CUDA_API_VERSION
	.align		4
        /*0000*/ 	.byte	0x04, 0x37
        /*0002*/ 	.short	(.L_60 - .L_59)
.L_59:
        /*0004*/ 	.word	0x00000082


	//----- nvinfo : EIATTR_KPARAM_INFO
	.align		4
.L_60:
        /*0008*/ 	.byte	0x04, 0x17
        /*000a*/ 	.short	(.L_62 - .L_61)
.L_61:
        /*000c*/ 	.word	0x00000000
        /*0010*/ 	.short	0x0001
        /*0012*/ 	.short	0x0008
        /*0014*/ 	.byte	0x00, 0xf0, 0x11, 0x00


	//----- nvinfo : EIATTR_KPARAM_INFO
	.align		4
.L_62:
        /*0018*/ 	.byte	0x04, 0x17
        /*001a*/ 	.short	(.L_64 - .L_63)
.L_63:
        /*001c*/ 	.word	0x00000000
        /*0020*/ 	.short	0x0000
        /*0022*/ 	.short	0x0000
        /*0024*/ 	.byte	0x00, 0xf5, 0x21, 0x00


	//----- nvinfo : EIATTR_SPARSE_MMA_MASK
	.align		4
.L_64:
        /*0028*/ 	.byte	0x03, 0x50
        /*002a*/ 	.short	0x0000


	//----- nvinfo : EIATTR_MAXREG_COUNT
	.align		4
        /*002c*/ 	.byte	0x03, 0x1b
        /*002e*/ 	.short	0x00ff


	//----- nvinfo : EIATTR_EXTERNS
	.align		4
        /*0030*/ 	.byte	0x04, 0x0f
        /*0032*/ 	.short	(.L_66 - .L_65)


	//   ....[0]....
	.align		4
.L_65:
        /*0034*/ 	.word	index@(vprintf)


	//----- nvinfo : EIATTR_MERCURY_ISA_VERSION
	.align		4
.L_66:
        /*0038*/ 	.byte	0x03, 0x5f
        /*003a*/ 	.short	0x0101


	//----- nvinfo : EIATTR_INT_WARP_WIDE_INSTR_OFFSETS
	.align		4
        /*003c*/ 	.byte	0x04, 0x31
        /*003e*/ 	.short	(.L_68 - .L_67)


	//   ....[0]....
.L_67:
        /*0040*/ 	.word	0x00000310


	//   ....[1]....
        /*0044*/ 	.word	0x000003d0


	//----- nvinfo : EIATTR_VRC_CTA_INIT_COUNT
	.align		4
.L_68:
        /*0048*/ 	.byte	0x02, 0x4a
	.zero		1
	.zero		1


	//----- nvinfo : EIATTR_SYSCALL_OFFSETS
	.align		4
        /*004c*/ 	.byte	0x04, 0x46
        /*004e*/ 	.short	(.L_70 - .L_69)


	//   ....[0]....
.L_69:
        /*0050*/ 	.word	0x00000120


	//   ....[1]....
        /*0054*/ 	.word	0x000005d0


	//   ....[2]....
        /*0058*/ 	.word	0x000006f0


	//   ....[3]....
        /*005c*/ 	.word	0x00000820


	//   ....[4]....
        /*0060*/ 	.word	0x000008e0


	//   ....[5]....
        /*0064*/ 	.word	0x000009b0


	//   ....[6]....
        /*0068*/ 	.word	0x00000b40


	//   ....[7]....
        /*006c*/ 	.word	0x00000c10


	//   ....[8]....
        /*0070*/ 	.word	0x00000da0


	//   ....[9]....
        /*0074*/ 	.word	0x00000e70


	//   ....[10]....
        /*0078*/ 	.word	0x00000f00


	//   ....[11]....
        /*007c*/ 	.word	0x00001050


	//   ....[12]....
        /*0080*/ 	.word	0x000011e0


	//   ....[13]....
        /*0084*/ 	.word	0x00001390


	//   ....[14]....
        /*0088*/ 	.word	0x00001520


	//   ....[15]....
        /*008c*/ 	.word	0x00001670


	//   ....[16]....
        /*0090*/ 	.word	0x00001700


	//----- nvinfo : EIATTR_EXIT_INSTR_OFFSETS
	.align		4
.L_70:
        /*0094*/ 	.byte	0x04, 0x1c
        /*0096*/ 	.short	(.L_72 - .L_71)


	//   ....[0]....
.L_71:
        /*0098*/ 	.word	0x00000090


	//   ....[1]....
        /*009c*/ 	.word	0x00001710


	//----- nvinfo : EIATTR_CRS_STACK_SIZE
	.align		4
.L_72:
        /*00a0*/ 	.byte	0x04, 0x1e
        /*00a2*/ 	.short	(.L_74 - .L_73)
.L_73:
        /*00a4*/ 	.word	0x00000000


	//----- nvinfo : EIATTR_CBANK_PARAM_SIZE
	.align		4
.L_74:
        /*00a8*/ 	.byte	0x03, 0x19
        /*00aa*/ 	.short	0x000c


	//----- nvinfo : EIATTR_PARAM_CBANK
	.align		4
        /*00ac*/ 	.byte	0x04, 0x0a
        /*00ae*/ 	.short	(.L_76 - .L_75)
	.align		4
.L_75:
        /*00b0*/ 	.word	index@(.nv.constant0._Z12print_resultP4GNetj)
        /*00b4*/ 	.short	0x0380
        /*00b6*/ 	.short	0x000c


	//----- nvinfo : EIATTR_SW_WAR
	.align		4
.L_76:
        /*00b8*/ 	.byte	0x04, 0x36
        /*00ba*/ 	.short	(.L_78 - .L_77)
.L_77:
        /*00bc*/ 	.word	0x00000008
.L_78:


//--------------------- .nv.info._Z18print_rbag_heatmapP4GNetj --------------------------
	.section	.nv.info._Z18print_rbag_heatmapP4GNetj,"",@"SHT_CUDA_INFO"
	.sectionflags	@""
	.align	4


	//----- nvinfo : EIATTR_CUDA_API_VERSION
	.align		4
        /*0000*/ 	.byte	0x04, 0x37
        /*0002*/ 	.short	(.L_80 - .L_79)
.L_79:
        /*0004*/ 	.word	0x00000082


	//----- nvinfo : EIATTR_KPARAM_INFO
	.align		4
.L_80:
        /*0008*/ 	.byte	0x04, 0x17
        /*000a*/ 	.short	(.L_82 - .L_81)
.L_81:
        /*000c*/ 	.word	0x00000000
        /*0010*/ 	.short	0x0001
        /*0012*/ 	.short	0x0008
        /*0014*/ 	.byte	0x00, 0xf0, 0x11, 0x00


	//----- nvinfo : EIATTR_KPARAM_INFO
	.align		4
.L_82:
        /*0018*/ 	.byte	0x04, 0x17
        /*001a*/ 	.short	(.L_84 - .L_83)
.L_83:
        /*001c*/ 	.word	0x00000000
        /*0020*/ 	.short	0x0000
        /*0022*/ 	.short	0x0000
        /*0024*/ 	.byte	0x00, 0xf5, 0x21, 0x00


	//----- nvinfo : EIATTR_SPARSE_MMA_MASK
	.align		4
.L_84:
        /*0028*/ 	.byte	0x03, 0x50
        /*002a*/ 	.short	0x0000


	//----- nvinfo : EIATTR_MAXREG_COUNT
	.align		4
        /*002c*/ 	.byte	0x03, 0x1b
        /*002e*/ 	.short	0x00ff


	//----- nvinfo : EIATTR_EXTERNS
	.align		4
        /*0030*/ 	.byte	0x04, 0x0f
        /*0032*/ 	.short	(.L_86 - .L_85)


	//   ....[0]....
	.align		4
.L_85:
        /*0034*/ 	.word	index@(vprintf)


	//----- nvinfo : EIATTR_MERCURY_ISA_VERSION
	.align		4
.L_86:
        /*0038*/ 	.byte	0x03, 0x5f
        /*003a*/ 	.short	0x0101


	//----- nvinfo : EIATTR_VRC_CTA_INIT_COUNT
	.align		4
        /*003c*/ 	.byte	0x02, 0x4a
	.zero		1
	.zero		1


	//----- nvinfo : EIATTR_SYSCALL_OFFSETS
	.align		4
        /*0040*/ 	.byte	0x04, 0x46
        /*0042*/ 	.short	(.L_88 - .L_87)


	//   ....[0]....
.L_87:
        /*0044*/ 	.word	0x00000840


	//   ....[1]....
        /*0048*/ 	.word	0x000008e0


	//   ....[2]....
        /*004c*/ 	.word	0x00001030


	//   ....[3]....
        /*0050*/ 	.word	0x000010d0


	//----- nvinfo : EIATTR_EXIT_INSTR_OFFSETS
	.align		4
.L_88:
        /*0054*/ 	.byte	0x04, 0x1c
        /*0056*/ 	.short	(.L_90 - .L_89)


	//   ....[0]....
.L_89:
        /*0058*/ 	.word	0x000000c0


	//   ....[1]....
        /*005c*/ 	.word	0x00000910


	//   ....[2]....
        /*0060*/ 	.word	0x00001100


	//----- nvinfo : EIATTR_CRS_STACK_SIZE
	.align		4
.L_90:
        /*0064*/ 	.byte	0x04, 0x1e
        /*0066*/ 	.short	(.L_92 - .L_91)
.L_91:
        /*0068*/ 	.word	0x00000000


	//----- nvinfo : EIATTR_CBANK_PARAM_SIZE
	.align		4
.L_92:
        /*006c*/ 	.byte	0x03, 0x19
        /*006e*/ 	.short	0x000c


	//----- nvinfo : EIATTR_PARAM_CBANK
	.align		4
        /*0070*/ 	.byte	0x04, 0x0a
        /*0072*/ 	.short	(.L_94 - .L_93)
	.align		4
.L_93:
        /*0074*/ 	.word	index@(.nv.constant0._Z18print_rbag_heatmapP4GNetj)
        /*0078*/ 	.short	0x0380
        /*007a*/ 	.short	0x000c


	//----- nvinfo : EIATTR_SW_WAR
	.align		4
.L_94:
        /*007c*/ 	.byte	0x04, 0x36
        /*007e*/ 	.short	(.L_96 - .L_95)
.L_95:
        /*0080*/ 	.word	0x00000008
.L_96:


//--------------------- .nv.info._Z9evaluatorP4GNetj --------------------------
	.section	.nv.info._Z9evaluatorP4GNetj,"",@"SHT_CUDA_INFO"
	.sectionflags	@""
	.align	4


	//----- nvinfo : EIATTR_CUDA_API_VERSION
	.align		4
        /*0000*/ 	.byte	0x04, 0x37
        /*0002*/ 	.short	(.L_98 - .L_97)
.L_97:
        /*0004*/ 	.word	0x00000082


	//----- nvinfo : EIATTR_KPARAM_INFO
	.align		4
.L_98:
        /*0008*/ 	.byte	0x04, 0x17
        /*000a*/ 	.short	(.L_100 - .L_99)
.L_99:
        /*000c*/ 	.word	0x00000000
        /*0010*/ 	.short	0x0001
        /*0012*/ 	.short	0x0008
        /*0014*/ 	.byte	0x00, 0xf0, 0x11, 0x00


	//----- nvinfo : EIATTR_KPARAM_INFO
	.align		4
.L_100:
        /*0018*/ 	.byte	0x04, 0x17
        /*001a*/ 	.short	(.L_102 - .L_101)
.L_101:
        /*001c*/ 	.word	0x00000000
        /*0020*/ 	.short	0x0000
        /*0022*/ 	.short	0x0000
        /*0024*/ 	.byte	0x00, 0xf5, 0x21, 0x00


	//----- nvinfo : EIATTR_SPARSE_MMA_MASK
	.align		4
.L_102:
        /*0028*/ 	.byte	0x03, 0x50
        /*002a*/ 	.short	0x0000


	//----- nvinfo : EIATTR_MAXREG_COUNT
	.align		4
        /*002c*/ 	.byte	0x03, 0x1b
        /*002e*/ 	.short	0x00ff


	//----- nvinfo : EIATTR_NUM_BARRIERS
	.align		4
        /*0030*/ 	.byte	0x02, 0x4c
        /*0032*/ 	.byte	0x01
	.zero		1


	//----- nvinfo : EIATTR_EXTERNS
	.align		4
        /*0034*/ 	.byte	0x04, 0x0f
        /*0036*/ 	.short	(.L_104 - .L_103)


	//   ....[0]....
	.align		4
.L_103:
        /*0038*/ 	.word	index@(vprintf)


	//----- nvinfo : EIATTR_MERCURY_ISA_VERSION
	.align		4
.L_104:
        /*003c*/ 	.byte	0x03, 0x5f
        /*003e*/ 	.short	0x0101


	//----- nvinfo : EIATTR_INT_WARP_WIDE_INSTR_OFFSETS
	.align		4
        /*0040*/ 	.byte	0x04, 0x31
        /*0042*/ 	.short	(.L_106 - .L_105)


	//   ....[0]....
.L_105:
        /*0044*/ 	.word	0x00001490


	//   ....[1]....
        /*0048*/ 	.word	0x00001510


	//   ....[2]....
        /*004c*/ 	.word	0x00001840


	//   ....[3]....
        /*0050*/ 	.word	0x000018c0


	//   ....[4]....
        /*0054*/ 	.word	0x00001c10


	//   ....[5]....
        /*0058*/ 	.word	0x00001c90


	//   ....[6]....
        /*005c*/ 	.word	0x00002290


	//   ....[7]....
        /*0060*/ 	.word	0x00002310


	//   ....[8]....
        /*0064*/ 	.word	0x00002670


	//   ....[9]....
        /*0068*/ 	.word	0x000026f0


	//   ....[10]....
        /*006c*/ 	.word	0x00006ac0


	//   ....[11]....
        /*0070*/ 	.word	0x00006b40


	//   ....[12]....
        /*0074*/ 	.word	0x00006e90


	//   ....[13]....
        /*0078*/ 	.word	0x00006f10


	//   ....[14]....
        /*007c*/ 	.word	0x00007790


	//   ....[15]....
        /*0080*/ 	.word	0x00007810


	//   ....[16]....
        /*0084*/ 	.word	0x00007b60


	//   ....[17]....
        /*0088*/ 	.word	0x00007be0


	//   ....[18]....
        /*008c*/ 	.word	0x000082f0


	//   ....[19]....
        /*0090*/ 	.word	0x00008370


	//   ....[20]....
        /*0094*/ 	.word	0x000086d0


	//   ....[21]....
        /*0098*/ 	.word	0x00008750


	//   ....[22]....
        /*009c*/ 	.word	0x00008cf0


	//   ....[23]....
        /*00a0*/ 	.word	0x00008d70


	//   ....[24]....
        /*00a4*/ 	.word	0x000090a0


	//   ....[25]....
        /*00a8*/ 	.word	0x00009120


	//   ....[26]....
        /*00ac*/ 	.word	0x00009470


	//   ....[27]....
        /*00b0*/ 	.word	0x000094f0


	//   ....[28]....
        /*00b4*/ 	.word	0x00009af0


	//   ....[29]....
        /*00b8*/ 	.word	0x00009b70


	//   ....[30]....
        /*00bc*/ 	.word	0x00009ed0


	//   ....[31]....
        /*00c0*/ 	.word	0x00009f50


	//   ....[32]....
        /*00c4*/ 	.word	0x0000dbb0


	//   ....[33]....
        /*00c8*/ 	.word	0x0000dc30


	//   ....[34]....
        /*00cc*/ 	.word	0x0000de10


	//   ....[35]....
        /*00d0*/ 	.word	0x0000de90


	//   ....[36]....
        /*00d4*/ 	.word	0x0000e420


	//   ....[37]....
        /*00d8*/ 	.word	0x0000e4a0


	//   ....[38]....
        /*00dc*/ 	.word	0x0000e7b0


	//   ....[39]....
        /*00e0*/ 	.word	0x0000e830


	//   ....[40]....
        /*00e4*/ 	.word	0x0000ee20


	//   ....[41]....
        /*00e8*/ 	.word	0x0000eea0


	//   ....[42]....
        /*00ec*/ 	.word	0x0000f1b0


	//   ....[43]....
        /*00f0*/ 	.word	0x0000f230


	//   ....[44]....
        /*00f4*/ 	.word	0x0000f830


	//   ....[45]....
        /*00f8*/ 	.word	0x0000f8b0


	//   ....[46]....
        /*00fc*/ 	.word	0x0000fbc0


	//   ....[47]....
        /*0100*/ 	.word	0x0000fc40


	//   ....[48]....
        /*0104*/ 	.word	0x00010260


	//   ....[49]....
        /*0108*/ 	.word	0x000102e0


	//   ....[50]....
        /*010c*/ 	.word	0x00010600


	//   ....[51]....
        /*0110*/ 	.word	0x00010680


	//   ....[52]....
        /*0114*/ 	.word	0x00010c40


	//   ....[53]....
        /*0118*/ 	.word	0x00010cc0


	//   ....[54]....
        /*011c*/ 	.word	0x00010ef0


	//   ....[55]....
        /*0120*/ 	.word	0x00010f70


	//   ....[56]....
        /*0124*/ 	.word	0x000112a0


	//   ....[57]....
        /*0128*/ 	.word	0x00011320


	//   ....[58]....
        /*012c*/ 	.word	0x00011670


	//   ....[59]....
        /*0130*/ 	.word	0x000116f0


	//   ....[60]....
        /*0134*/ 	.word	0x00011cf0


	//   ....[61]....
        /*0138*/ 	.word	0x00011d70


	//   ....[62]....
        /*013c*/ 	.word	0x000120d0


	//   ....[63]....
        /*0140*/ 	.word	0x00012150


	//   ....[64]....
        /*0144*/ 	.word	0x00014340


	//   ....[65]....
        /*0148*/ 	.word	0x000143c0


	//   ....[66]....
        /*014c*/ 	.word	0x00014730


	//   ....[67]....
        /*0150*/ 	.word	0x000147b0


	//   ....[68]....
        /*0154*/ 	.word	0x00014ad0


	//   ....[69]....
        /*0158*/ 	.word	0x00014b50


	//   ....[70]....
        /*015c*/ 	.word	0x00015210


	//   ....[71]....
        /*0160*/ 	.word	0x00015290


	//   ....[72]....
        /*0164*/ 	.word	0x000155b0


	//   ....[73]....
        /*0168*/ 	.word	0x00015630


	//   ....[74]....
        /*016c*/ 	.word	0x00016e70


	//   ....[75]....
        /*0170*/ 	.word	0x00016ef0


	//   ....[76]....
        /*0174*/ 	.word	0x00019e60


	//   ....[77]....
        /*0178*/ 	.word	0x00019ee0


	//   ....[78]....
        /*017c*/ 	.word	0x0001a200


	//   ....[79]....
        /*0180*/ 	.word	0x0001a280


	//   ....[80]....
        /*0184*/ 	.word	0x0001a8c0


	//   ....[81]....
        /*0188*/ 	.word	0x0001a940


	//   ....[82]....
        /*018c*/ 	.word	0x0001ac60


	//   ....[83]....
        /*0190*/ 	.word	0x0001ace0


	//   ....[84]....
        /*0194*/ 	.word	0x0001b880


	//   ....[85]....
        /*0198*/ 	.word	0x0001b900


	//   ....[86]....
        /*019c*/ 	.word	0x0001bc30


	//   ....[87]....
        /*01a0*/ 	.word	0x0001bcb0


	//   ....[88]....
        /*01a4*/ 	.word	0x0001c000


	//   ....[89]....
        /*01a8*/ 	.word	0x0001c080


	//   ....[90]....
        /*01ac*/ 	.word	0x0001c640


	//   ....[91]....
        /*01b0*/ 	.word	0x0001c6c0


	//   ....[92]....
        /*01b4*/ 	.word	0x0001ca20


	//   ....[93]....
        /*01b8*/ 	.word	0x0001caa0


	//   ....[94]....
        /*01bc*/ 	.word	0x00020e70


	//   ....[95]....
        /*01c0*/ 	.word	0x00020ef0


	//   ....[96]....
        /*01c4*/ 	.word	0x00021240


	//   ....[97]....
        /*01c8*/ 	.word	0x000212c0


	//   ....[98]....
        /*01cc*/ 	.word	0x00021b40


	//   ....[99]....
        /*01d0*/ 	.word	0x00021bc0


	//   ....[100]....
        /*01d4*/ 	.word	0x00021f10


	//   ....[101]....
        /*01d8*/ 	.word	0x00021f90


	//   ....[102]....
        /*01dc*/ 	.word	0x000226a0


	//   ....[103]....
        /*01e0*/ 	.word	0x00022720


	//   ....[104]....
        /*01e4*/ 	.word	0x00022a80


	//   ....[105]....
        /*01e8*/ 	.word	0x00022b00


	//   ....[106]....
        /*01ec*/ 	.word	0x00023060


	//   ....[107]....
        /*01f0*/ 	.word	0x000230e0


	//   ....[108]....
        /*01f4*/ 	.word	0x00023410


	//   ....[109]....
        /*01f8*/ 	.word	0x00023490


	//   ....[110]....
        /*01fc*/ 	.word	0x000237e0


	//   ....[111]....
        /*0200*/ 	.word	0x00023860


	//   ....[112]....
        /*0204*/ 	.word	0x00023e20


	//   ....[113]....
        /*0208*/ 	.word	0x00023ea0


	//   ....[114]....
        /*020c*/ 	.word	0x00024200


	//   ....[115]....
        /*0210*/ 	.word	0x00024280


	//   ....[116]....
        /*0214*/ 	.word	0x00027ee0


	//   ....[117]....
        /*0218*/ 	.word	0x00027f60


	//   ....[118]....
        /*021c*/ 	.word	0x00028140


	//   ....[119]....
        /*0220*/ 	.word	0x000281c0


	//   ....[120]....
        /*0224*/ 	.word	0x00028750


	//   ....[121]....
        /*0228*/ 	.word	0x000287d0


	//   ....[122]....
        /*022c*/ 	.word	0x00028ae0


	//   ....[123]....
        /*0230*/ 	.word	0x00028b60


	//   ....[124]....
        /*0234*/ 	.word	0x00029150


	//   ....[125]....
        /*0238*/ 	.word	0x000291d0


	//   ....[126]....
        /*023c*/ 	.word	0x000294e0


	//   ....[127]....
        /*0240*/ 	.word	0x00029560


	//   ....[128]....
        /*0244*/ 	.word	0x00029b60


	//   ....[129]....
        /*0248*/ 	.word	0x00029be0


	//   ....[130]....
        /*024c*/ 	.word	0x00029ef0


	//   ....[131]....
        /*0250*/ 	.word	0x00029f70


	//   ....[132]....
        /*0254*/ 	.word	0x0002a580


	//   ....[133]....
        /*0258*/ 	.word	0x0002a600


	//   ....[134]....
        /*025c*/ 	.word	0x0002a920


	//   ....[135]....
        /*0260*/ 	.word	0x0002a9a0


	//   ....[136]....
        /*0264*/ 	.word	0x0002af60


	//   ....[137]....
        /*0268*/ 	.word	0x0002afe0


	//   ....[138]....
        /*026c*/ 	.word	0x0002b210


	//   ....[139]....
        /*0270*/ 	.word	0x0002b290


	//   ....[140]....
        /*0274*/ 	.word	0x0002b5c0


	//   ....[141]....
        /*0278*/ 	.word	0x0002b640


	//   ....[142]....
        /*027c*/ 	.word	0x0002b990


	//   ....[143]....
        /*0280*/ 	.word	0x0002ba10


	//   ....[144]....
        /*0284*/ 	.word	0x0002bfd0


	//   ....[145]....
        /*0288*/ 	.word	0x0002c050


	//   ....[146]....
        /*028c*/ 	.word	0x0002c3b0


	//   ....[147]....
        /*0290*/ 	.word	0x0002c430


	//   ....[148]....
        /*0294*/ 	.word	0x0002e620


	//   ....[149]....
        /*0298*/ 	.word	0x0002e6a0


	//   ....[150]....
        /*029c*/ 	.word	0x0002ea10


	//   ....[151]....
        /*02a0*/ 	.word	0x0002ea90


	//   ....[152]....
        /*02a4*/ 	.word	0x0002edb0


	//   ....[153]....
        /*02a8*/ 	.word	0x0002ee30


	//   ....[154]....
        /*02ac*/ 	.word	0x0002f500


	//   ....[155]....
        /*02b0*/ 	.word	0x0002f580


	//   ....[156]....
        /*02b4*/ 	.word	0x0002f8a0


	//   ....[157]....
        /*02b8*/ 	.word	0x0002f920


	//   ....[158]....
        /*02bc*/ 	.word	0x00031180


	//   ....[159]....
        /*02c0*/ 	.word	0x00031200


	//   ....[160]....
        /*02c4*/ 	.word	0x00034170


	//   ....[161]....
        /*02c8*/ 	.word	0x000341f0


	//   ....[162]....
        /*02cc*/ 	.word	0x00034510


	//   ....[163]....
        /*02d0*/ 	.word	0x00034590


	//   ....[164]....
        /*02d4*/ 	.word	0x00034b90


	//   ....[165]....
        /*02d8*/ 	.word	0x00034c10


	//   ....[166]....
        /*02dc*/ 	.word	0x00034f30


	//   ....[167]....
        /*02e0*/ 	.word	0x00034fb0


	//   ....[168]....
        /*02e4*/ 	.word	0x000377b0


	//   ....[169]....
        /*02e8*/ 	.word	0x00037840


	//   ....[170]....
        /*02ec*/ 	.word	0x0003a840


	//   ....[171]....
        /*02f0*/ 	.word	0x0003a850


	//   ....[172]....
        /*02f4*/ 	.word	0x0003af40


	//   ....[173]....
        /*02f8*/ 	.word	0x0003af80


	//   ....[174]....
        /*02fc*/ 	.word	0x0003b1c0


	//   ....[175]....
        /*0300*/ 	.word	0x0003b1d0


	//----- nvinfo : EIATTR_COOP_GROUP_MASK_REGIDS
	.align		4
.L_106:
        /*0304*/ 	.byte	0x04, 0x29
        /*0306*/ 	.short	(.L_108 - .L_107)


	//   ....[0]....
.L_107:
        /*0308*/ 	.word	0x0500000f


	//   ....[1]....
        /*030c*/ 	.word	0x0500000f


	//   ....[2]....
        /*0310*/ 	.word	0x0500000f


	//   ....[3]....
        /*0314*/ 	.word	0x0500000f


	//   ....[4]....
        /*0318*/ 	.word	0x0500000f


	//   ....[5]....
        /*031c*/ 	.word	0x0500000f


	//   ....[6]....
        /*0320*/ 	.word	0x0500000f


	//   ....[7]....
        /*0324*/ 	.word	0x0500000f


	//   ....[8]....
        /*0328*/ 	.word	0x0500000f


	//   ....[9]....
        /*032c*/ 	.word	0x0500000f


	//   ....[10]....
        /*0330*/ 	.word	0x0500000f


	//   ....[11]....
        /*0334*/ 	.word	0x0500000f


	//   ....[12]....
        /*0338*/ 	.word	0x0500000f


	//   ....[13]....
        /*033c*/ 	.word	0x0500000f


	//   ....[14]....
        /*0340*/ 	.word	0x0500000f


	//   ....[15]....
        /*0344*/ 	.word	0x0500000f


	//   ....[16]....
        /*0348*/ 	.word	0x0500000f


	//   ....[17]....
        /*034c*/ 	.word	0x0500000f


	//   ....[18]....
        /*0350*/ 	.word	0x0500000f


	//   ....[19]....
        /*0354*/ 	.word	0x0500000f


	//----- nvinfo : EIATTR_COOP_GROUP_INSTR_OFFSETS
	.align		4
.L_108:
        /*0358*/ 	.byte	0x04, 0x28
        /*035a*/ 	.short	(.L_110 - .L_109)


	//   ....[0]....
.L_109:
        /*035c*/ 	.word	0x00035630


	//   ....[1]....
        /*0360*/ 	.word	0x00035640


	//   ....[2]....
        /*0364*/ 	.word	0x000357d0


	//   ....[3]....
        /*0368*/ 	.word	0x000357e0


	//   ....[4]....
        /*036c*/ 	.word	0x00035970


	//   ....[5]....
        /*0370*/ 	.word	0x00035980


	//   ....[6]....
        /*0374*/ 	.word	0x00035b10


	//   ....[7]....
        /*0378*/ 	.word	0x00035b20


	//   ....[8]....
        /*037c*/ 	.word	0x00035cb0


	//   ....[9]....
        /*0380*/ 	.word	0x00035cc0


	//   ....[10]....
        /*0384*/ 	.word	0x0003aa40


	//   ....[11]....
        /*0388*/ 	.word	0x0003aac0


	//   ....[12]....
        /*038c*/ 	.word	0x0003ab40


	//   ....[13]....
        /*0390*/ 	.word	0x0003abc0


	//   ....[14]....
        /*0394*/ 	.word	0x0003ac40


	//   ....[15]....
        /*0398*/ 	.word	0x0003acc0


	//   ....[16]....
        /*039c*/ 	.word	0x0003ad40


	//   ....[17]....
        /*03a0*/ 	.word	0x0003adc0


	//   ....[18]....
        /*03a4*/ 	.word	0x0003ae40


	//   ....[19]....
        /*03a8*/ 	.word	0x0003aec0


	//----- nvinfo : EIATTR_VRC_CTA_INIT_COUNT
	.align		4
.L_110:
        /*03ac*/ 	.byte	0x02, 0x4a
	.zero		1
	.zero		1


	//----- nvinfo : EIATTR_SYSCALL_OFFSETS
	.align		4
        /*03b0*/ 	.byte	0x04, 0x46
        /*03b2*/ 	.short	(.L_112 - .L_111)


	//   ....[0]....
.L_111:
        /*03b4*/ 	.word	0x00038b50


	//   ....[1]....
        /*03b8*/ 	.word	0x0003a9d0


	//----- nvinfo : EIATTR_EXIT_INSTR_OFFSETS
	.align		4
.L_112:
        /*03bc*/ 	.byte	0x04, 0x1c
        /*03be*/ 	.short	(.L_114 - .L_113)


	//   ....[0]....
.L_113:
        /*03c0*/ 	.word	0x00000b00


	//   ....[1]....
        /*03c4*/ 	.word	0x0003a900


	//   ....[2]....
        /*03c8*/ 	.word	0x0003a910


	//   ....[3]....
        /*03cc*/ 	.word	0x0003a9e0


	//----- nvinfo : EIATTR_CRS_STACK_SIZE
	.align		4
.L_114:
        /*03d0*/ 	.byte	0x04, 0x1e
        /*03d2*/ 	.short	(.L_116 - .L_115)
.L_115:
        /*03d4*/ 	.word	0x00000000


	//----- nvinfo : EIATTR_CBANK_PARAM_SIZE
	.align		4
.L_116:
        /*03d8*/ 	.byte	0x03, 0x19
        /*03da*/ 	.short	0x000c


	//----- nvinfo : EIATTR_PARAM_CBANK
	.align		4
        /*03dc*/ 	.byte	0x04, 0x0a
        /*03de*/ 	.short	(.L_118 - .L_117)
	.align		4
.L_117:
        /*03e0*/ 	.word	index@(.nv.constant0._Z9evaluatorP4GNetj)
        /*03e4*/ 	.short	0x0380
        /*03e6*/ 	.short	0x000c


	//----- nvinfo : EIATTR_SW_WAR
	.align		4
.L_118:
        /*03e8*/ 	.byte	0x04, 0x36
        /*03ea*/ 	.short	(.L_120 - .L_119)
.L_119:
        /*03ec*/ 	.word	0x00000008
.L_120:


//--------------------- .nv.info._Z9swap_rbufP4GNetj --------------------------
	.section	.nv.info._Z9swap_rbufP4GNetj,"",@"SHT_CUDA_INFO"
	.sectionflags	@""
	.align	4


	//----- nvinfo : EIATTR_CUDA_API_VERSION
	.align		4
        /*0000*/ 	.byte	0x04, 0x37
        /*0002*/ 	.short	(.L_122 - .L_121)
.L_121:
        /*0004*/ 	.word	0x00000082


	//----- nvinfo : EIATTR_KPARAM_INFO
	.align		4
.L_122:
        /*0008*/ 	.byte	0x04, 0x17
        /*000a*/ 	.short	(.L_124 - .L_123)
.L_123:
        /*000c*/ 	.word	0x00000000
        /*0010*/ 	.short	0x0001
        /*0012*/ 	.short	0x0008
        /*0014*/ 	.byte	0x00, 0xf0, 0x11, 0x00


	//----- nvinfo : EIATTR_KPARAM_INFO
	.align		4
.L_124:
        /*0018*/ 	.byte	0x04, 0x17
        /*001a*/ 	.short	(.L_126 - .L_125)
.L_125:
        /*001c*/ 	.word	0x00000000
        /*0020*/ 	.short	0x0000
        /*0022*/ 	.short	0x0000
        /*0024*/ 	.byte	0x00, 0xf5, 0x21, 0x00


	//----- nvinfo : EIATTR_SPARSE_MMA_MASK
	.align		4
.L_126:
        /*0028*/ 	.byte	0x03, 0x50
        /*002a*/ 	.short	0x0000


	//----- nvinfo : EIATTR_MAXREG_COUNT
	.align		4
        /*002c*/ 	.byte	0x03, 0x1b
        /*002e*/ 	.short	0x00ff


	//----- nvinfo : EIATTR_MERCURY_ISA_VERSION
	.align		4
        /*0030*/ 	.byte	0x03, 0x5f
        /*0032*/ 	.short	0x0101


	//----- nvinfo : EIATTR_VRC_CTA_INIT_COUNT
	.align		4
        /*0034*/ 	.byte	0x02, 0x4a
	.zero		1
	.zero		1


	//----- nvinfo : EIATTR_EXIT_INSTR_OFFSETS
	.align		4
        /*0038*/ 	.byte	0x04, 0x1c
        /*003a*/ 	.short	(.L_128 - .L_127)


	//   ....[0]....
.L_127:
        /*003c*/ 	.word	0x00000070


	//   ....[1]....
        /*0040*/ 	.word	0x000000a0


	//----- nvinfo : EIATTR_CBANK_PARAM_SIZE
	.align		4
.L_128:
        /*0044*/ 	.byte	0x03, 0x19
        /*0046*/ 	.short	0x000c


	//----- nvinfo : EIATTR_PARAM_CBANK
	.align		4
        /*0048*/ 	.byte	0x04, 0x0a
        /*004a*/ 	.short	(.L_130 - .L_129)
	.align		4
.L_129:
        /*004c*/ 	.word	index@(.nv.constant0._Z9swap_rbufP4GNetj)
        /*0050*/ 	.short	0x0380
        /*0052*/ 	.short	0x000c


	//----- nvinfo : EIATTR_SW_WAR
	.align		4
.L_130:
        /*0054*/ 	.byte	0x04, 0x36
        /*0056*/ 	.short	(.L_132 - .L_131)
.L_131:
        /*0058*/ 	.word	0x00000008
.L_132:


//--------------------- .nv.info._Z9gnet_initP4GNet --------------------------
	.section	.nv.info._Z9gnet_initP4GNet,"",@"SHT_CUDA_INFO"
	.sectionflags	@""
	.align	4


	//----- nvinfo : EIATTR_CUDA_API_VERSION
	.align		4
        /*0000*/ 	.byte	0x04, 0x37
        /*0002*/ 	.short	(.L_134 - .L_133)
.L_133:
        /*0004*/ 	.word	0x00000082


	//----- nvinfo : EIATTR_KPARAM_INFO
	.align		4
.L_134:
        /*0008*/ 	.byte	0x04, 0x17
        /*000a*/ 	.short	(.L_136 - .L_135)
.L_135:
        /*000c*/ 	.word	0x00000000
        /*0010*/ 	.short	0x0000
        /*0012*/ 	.short	0x0000
        /*0014*/ 	.byte	0x00, 0xf5, 0x21, 0x00


	//----- nvinfo : EIATTR_SPARSE_MMA_MASK
	.align		4
.L_136:
        /*0018*/ 	.byte	0x03, 0x50
        /*001a*/ 	.short	0x0000


	//----- nvinfo : EIATTR_MAXREG_COUNT
	.align		4
        /*001c*/ 	.byte	0x03, 0x1b
        /*001e*/ 	.short	0x00ff


	//----- nvinfo : EIATTR_MERCURY_ISA_VERSION
	.align		4
        /*0020*/ 	.byte	0x03, 0x5f
        /*0022*/ 	.short	0x0101


	//----- nvinfo : EIATTR_VRC_CTA_INIT_COUNT
	.align		4
        /*0024*/ 	.byte	0x02, 0x4a
	.zero		1
	.zero		1


	//----- nvinfo : EIATTR_EXIT_INSTR_OFFSETS
	.align		4
        /*0028*/ 	.byte	0x04, 0x1c
        /*002a*/ 	.short	(.L_138 - .L_137)


	//   ....[0]....
.L_137:
        /*002c*/ 	.word	0x00000150


	//----- nvinfo : EIATTR_CBANK_PARAM_SIZE
	.align		4
.L_138:
        /*0030*/ 	.byte	0x03, 0x19
        /*0032*/ 	.short	0x0008


	//----- nvinfo : EIATTR_PARAM_CBANK
	.align		4
        /*0034*/ 	.byte	0x04, 0x0a
        /*0036*/ 	.short	(.L_140 - .L_139)
	.align		4
.L_139:
        /*0038*/ 	.word	index@(.nv.constant0._Z9gnet_initP4GNet)
        /*003c*/ 	.short	0x0380
        /*003e*/ 	.short	0x0008


	//----- nvinfo : EIATTR_SW_WAR
	.align		4
.L_140:
        /*0040*/ 	.byte	0x04, 0x36
        /*0042*/ 	.short	(.L_142 - .L_141)
.L_141:
        /*0044*/ 	.word	0x00000008
.L_142:


//--------------------- .nv.callgraph             --------------------------
	.section	.nv.callgraph,"",@"SHT_CUDA_CALLGRAPH"
	.align	4
	.sectionentsize	8
	.align		4
        /*0000*/ 	.word	0x00000000
	.align		4
        /*0004*/ 	.word	0xffffffff
	.align		4
        /*0008*/ 	.word	index@(_Z12print_resultP4GNetj)
	.align		4
        /*000c*/ 	.word	index@(vprintf)
	.align		4
        /*0010*/ 	.word	index@(_Z18print_rbag_heatmapP4GNetj)
	.align		4
        /*0014*/ 	.word	index@(vprintf)
	.align		4
        /*0018*/ 	.word	index@(_Z9evaluatorP4GNetj)
	.align		4
        /*001c*/ 	.word	index@(vprintf)
	.align		4
        /*0020*/ 	.word	0x00000000
	.align		4
        /*0024*/ 	.word	0xfffffffe
	.align		4
        /*0028*/ 	.word	0x00000000
	.align		4
        /*002c*/ 	.word	0xfffffffd
	.align		4
        /*0030*/ 	.word	0x00000000
	.align		4
        /*0034*/ 	.word	0xfffffffc


//--------------------- .nv.constant4             --------------------------
	.section	.nv.constant4,"a",@progbits
	.align	8
	.align		8
.nv.constant4:
        /*0000*/ 	.dword	vprintf
	.align		8
        /*0008*/ 	.dword	BOOK
	.align		8
        /*0010*/ 	.dword	$str
	.align		8
        /*0018*/ 	.dword	$str$1
	.align		8
        /*0020*/ 	.dword	$str$29
	.align		8
        /*0028*/ 	.dword	$str$30
	.align		8
        /*0030*/ 	.dword	$str$31
	.align		8
        /*0038*/ 	.dword	$str$32
	.align		8
        /*0040*/ 	.dword	$str$33
	.align		8
        /*0048*/ 	.dword	$str$34
	.align		8
        /*0050*/ 	.dword	$str$35
	.align		8
        /*0058*/ 	.dword	$str$36
	.align		8
        /*0060*/ 	.dword	$str$37
	.align		8
        /*0068*/ 	.dword	$str$38
	.align		8
        /*0070*/ 	.dword	$str$39
	.align		8
        /*0078*/ 	.dword	$str$40
	.align		8
        /*0080*/ 	.dword	$str$41
	.align		8
        /*0088*/ 	.dword	$str$42
	.align		8
        /*0090*/ 	.dword	$str$43
	.align		8
        /*0098*/ 	.dword	$str$45
	.align		8
        /*00a0*/ 	.dword	$str$46
	.align		8
        /*00a8*/ 	.dword	$str$47


//--------------------- .text._Z12print_resultP4GNetj --------------------------
	.section	.text._Z12print_resultP4GNetj,"ax",@progbits
	.align	128
        .global         _Z12print_resultP4GNetj
        .type           _Z12print_resultP4GNetj,@function
        .size           _Z12print_resultP4GNetj,(.L_x_1277 - _Z12print_resultP4GNetj)
        .other          _Z12print_resultP4GNetj,@"STO_CUDA_ENTRY STV_DEFAULT"
_Z12print_resultP4GNetj:
.text._Z12print_resultP4GNetj:
[----:B------:R-:W0:Y:S01]  /*0000*/  LDC R1, c[0x0][0x37c] ;  /* 0x0000df00ff017b82 */ /* 0x000e220000000800 */
[----:B------:R-:W1:Y:S07]  /*0010*/  S2R R2, SR_TID.X ;  /* 0x0000000000027919 */ /* 0x000e6e0000002100 */
[----:B------:R-:W1:Y:S01]  /*0020*/  S2UR UR5, SR_CTAID.X ;  /* 0x00000000000579c3 */ /* 0x000e620000002500 */
[----:B------:R-:W2:Y:S01]  /*0030*/  LDCU UR4, c[0x0][0x2fc] ;  /* 0x00005f80ff0477ac */ /* 0x000ea20008000800 */
[----:B0-----:R-:W-:-:S06]  /*0040*/  VIADD R1, R1, 0xffffff70 ;  /* 0xffffff7001017836 */ /* 0x001fcc0000000000 */
[----:B------:R-:W0:Y:S01]  /*0050*/  LDC R0, c[0x0][0x2f8] ;  /* 0x0000be00ff007b82 */ /* 0x000e220000000800 */
[----:B-1----:R-:W-:Y:S02]  /*0060*/  LOP3.LUT P0, RZ, R2, UR5, RZ, 0xfc, !PT ;  /* 0x0000000502ff7c12 */ /* 0x002fe4000f80fcff */
[----:B0-----:R-:W-:-:S04]  /*0070*/  IADD3 R23, P1, P2, R1, 0x80, R0 ;  /* 0x0000008001177810 */ /* 0x001fc80007a3e000 */
[----:B--2---:R-:W-:-:S07]  /*0080*/  IADD3.X R22, PT, PT, RZ, UR4, RZ, P1, P2 ;  /* 0x00000004ff167c10 */ /* 0x004fce0008fe44ff */
[----:B------:R-:W-:Y:S05]  /*0090*/  @P0 EXIT ;  /* 0x000000000000094d */ /* 0x000fea0003800000 */
[----:B------:R-:W-:Y:S01]  /*00a0*/  MOV R0, 0x0 ;  /* 0x0000000000007802 */ /* 0x000fe20000000f00 */
[----:B------:R-:W0:Y:S01]  /*00b0*/  LDCU.64 UR4, c[0x4][0xa8] ;  /* 0x01001500ff0477ac */ /* 0x000e220008000a00 */
[----:B------:R-:W-:Y:S02]  /*00c0*/  CS2R R6, SRZ ;  /* 0x0000000000067805 */ /* 0x000fe4000001ff00 */
[----:B------:R1:W2:Y:S01]  /*00d0*/  LDC.64 R2, c[0x4][R0] ;  /* 0x0100000000027b82 */ /* 0x0002a20000000a00 */
[----:B------:R-:W3:Y:S01]  /*00e0*/  LDCU.64 UR36, c[0x0][0x380] ;  /* 0x00007000ff2477ac */ /* 0x000ee20008000a00 */
[----:B0-----:R-:W-:Y:S02]  /*00f0*/  IMAD.U32 R4, RZ, RZ, UR4 ;  /* 0x00000004ff047e24 */ /* 0x001fe4000f8e00ff */
[----:B-1----:R-:W-:-:S07]  /*0100*/  IMAD.U32 R5, RZ, RZ, UR5 ;  /* 0x00000005ff057e24 */ /* 0x002fce000f8e00ff */
[----:B------:R-:W-:-:S07]  /*0110*/  LEPC R20, `(.L_x_0) ;  /* 0x000000001014794e */ /* 0x000fce0000000000 */
[----:B--23--:R-:W-:Y:S05]  /*0120*/  CALL.ABS.NOINC R2 ;  /* 0x0000000002007343 */ /* 0x00cfea0003c00000 */
.L_x_0:
[----:B------:R-:W0:Y:S01]  /*0130*/  LDC.64 R28, c[0x0][0x380] ;  /* 0x0000e000ff1c7b82 */ /* 0x000e220000000a00 */
[----:B------:R-:W-:Y:S01]  /*0140*/  BSSY B0, `(.L_x_1) ;  /* 0x0000037000007945 */ /* 0x000fe20003800000 */
[----:B------:R-:W-:Y:S02]  /*0150*/  IMAD.MOV.U32 R0, RZ, RZ, -0x8 ;  /* 0xfffffff8ff007424 */ /* 0x000fe400078e00ff */
[----:B------:R-:W-:-:S04]  /*0160*/  IMAD.MOV.U32 R11, RZ, RZ, -0x1 ;  /* 0xffffffffff0b7424 */ /* 0x000fc800078e00ff */
[----:B------:R-:W1:Y:S01]  /*0170*/  LDC.64 R16, c[0x0][0x358] ;  /* 0x0000d600ff107b82 */ /* 0x000e620000000a00 */
[C---:B0-----:R-:W-:Y:S02]  /*0180*/  IADD3 R2, P0, PT, R28.reuse, -0x77f97ffc, RZ ;  /* 0x880680041c027810 */ /* 0x041fe40007f1e0ff */
[C---:B------:R-:W-:Y:S02]  /*0190*/  IADD3 R4, P1, PT, R28.reuse, -0x77fd7ffc, RZ ;  /* 0x880280041c047810 */ /* 0x040fe40007f3e0ff */
[C---:B------:R-:W-:Y:S02]  /*01a0*/  IADD3 R6, P2, PT, R28.reuse, -0x78017ff8, RZ ;  /* 0x87fe80081c067810 */ /* 0x040fe40007f5e0ff */
[----:B------:R-:W-:Y:S02]  /*01b0*/  IADD3 R28, P3, PT, R28, 0x7ff0008, RZ ;  /* 0x07ff00081c1c7810 */ /* 0x000fe40007f7e0ff */
[C---:B------:R-:W-:Y:S02]  /*01c0*/  IADD3.X R3, PT, PT, R29.reuse, 0x1, RZ, P0, !PT ;  /* 0x000000011d037810 */ /* 0x040fe400007fe4ff */
[----:B------:R-:W-:-:S02]  /*01d0*/  IADD3.X R5, PT, PT, R29, 0x1, RZ, P1, !PT ;  /* 0x000000011d057810 */ /* 0x000fc40000ffe4ff */
[C---:B------:R-:W-:Y:S02]  /*01e0*/  IADD3.X R7, PT, PT, R29.reuse, 0x1, RZ, P2, !PT ;  /* 0x000000011d077810 */ /* 0x040fe400017fe4ff */
[----:B-1----:R-:W-:-:S07]  /*01f0*/  IADD3.X R29, PT, PT, R29, 0x1, RZ, P3, !PT ;  /* 0x000000011d1d7810 */ /* 0x002fce0001ffe4ff */
.L_x_5:
[----:B------:R-:W-:Y:S05]  /*0200*/  YIELD ;  /* 0x0000000000007946 */ /* 0x000fea0003800000 */
[----:B------:R-:W-:Y:S02]  /*0210*/  R2UR UR4, R16 ;  /* 0x00000000100472ca */ /* 0x000fe400000e0000 */
[----:B------:R-:W-:Y:S02]  /*0220*/  R2UR UR5, R17 ;  /* 0x00000000110572ca */ /* 0x000fe400000e0000 */
[----:B-1----:R-:W-:-:S05]  /*0230*/  SHF.R.U32.HI R9, RZ, 0x3, R0 ;  /* 0x00000003ff097819 */ /* 0x002fca0000011600 */
[----:B------:R-:W-:-:S06]  /*0240*/  IMAD.WIDE.U32 R8, R9, 0x4, R28 ;  /* 0x0000000409087825 */ /* 0x000fcc00078e001c */
[----:B------:R-:W2:Y:S02]  /*0250*/  ATOMG.E.EXCH.STRONG.GPU PT, R10, desc[UR4][R8.64], R11 ;  /* 0x8000000b080a79a8 */ /* 0x000ea4000c1ef104 */
[----:B--2---:R-:W-:-:S13]  /*0260*/  ISETP.NE.AND P0, PT, R10, -0x1, PT ;  /* 0xffffffff0a00780c */ /* 0x004fda0003f05270 */
[----:B0----5:R-:W-:Y:S05]  /*0270*/  @!P0 BRA `(.L_x_2) ;  /* 0x00000000008c8947 */ /* 0x021fea0003800000 */
[----:B------:R-:W-:Y:S02]  /*0280*/  R2UR UR4, R16 ;  /* 0x00000000100472ca */ /* 0x000fe400000e0000 */
[----:B------:R-:W-:Y:S02]  /*0290*/  R2UR UR5, R17 ;  /* 0x00000000110572ca */ /* 0x000fe400000e0000 */
[----:B------:R-:W-:-:S05]  /*02a0*/  SHF.R.U32.HI R13, RZ, 0x10, R0 ;  /* 0x00000010ff0d7819 */ /* 0x000fca0000011600 */
[----:B------:R-:W-:-:S06]  /*02b0*/  IMAD.WIDE.U32 R14, R13, 0x4, R6 ;  /* 0x000000040d0e7825 */ /* 0x000fcc00078e0006 */
[----:B------:R-:W2:Y:S01]  /*02c0*/  ATOMG.E.ADD.STRONG.GPU PT, R14, desc[UR4][R14.64], R11 ;  /* 0x8000000b0e0e79a8 */ /* 0x000ea200081ef104 */
[----:B------:R-:W-:Y:S01]  /*02d0*/  BSSY.RECONVERGENT B1, `(.L_x_3) ;  /* 0x0000017000017945 */ /* 0x000fe20003800200 */
[----:B--2---:R-:W-:-:S13]  /*02e0*/  ISETP.NE.AND P0, PT, R14, 0x1, PT ;  /* 0x000000010e00780c */ /* 0x004fda0003f05270 */
[----:B------:R-:W-:Y:S05]  /*02f0*/  @P0 BRA `(.L_x_4) ;  /* 0x0000000000500947 */ /* 0x000fea0003800000 */
[----:B------:R-:W0:Y:S01]  /*0300*/  S2R R15, SR_LANEID ;  /* 0x00000000000f7919 */ /* 0x000e220000000000 */
[----:B------:R-:W-:Y:S02]  /*0310*/  VOTEU.ANY UR4, UPT, PT ;  /* 0x0000000000047886 */ /* 0x000fe400038e0100 */
[----:B------:R-:W0:Y:S08]  /*0320*/  FLO.U32 R18, UR4 ;  /* 0x0000000400127d00 */ /* 0x000e3000080e0000 */
[----:B------:R-:W1:Y:S01]  /*0330*/  POPC R19, UR4 ;  /* 0x0000000400137d09 */ /* 0x000e620008000000 */
[----:B0-----:R-:W-:-:S13]  /*0340*/  ISETP.EQ.U32.AND P0, PT, R18, R15, PT ;  /* 0x0000000f1200720c */ /* 0x001fda0003f02070 */
[----:B------:R-:W-:Y:S02]  /*0350*/  @P0 R2UR UR6, R16 ;  /* 0x00000000100602ca */ /* 0x000fe400000e0000 */
[----:B------:R-:W-:-:S13]  /*0360*/  @P0 R2UR UR7, R17 ;  /* 0x00000000110702ca */ /* 0x000fda00000e0000 */
[----:B-1----:R-:W2:Y:S01]  /*0370*/  @P0 ATOMG.E.ADD.STRONG.GPU PT, R19, desc[UR6][R2.64], R19 ;  /* 0x80000013021309a8 */ /* 0x002ea200081ef106 */
[----:B------:R-:W-:Y:S01]  /*0380*/  R2UR UR5, R17 ;  /* 0x00000000110572ca */ /* 0x000fe200000e0000 */
[----:B------:R-:W0:Y:S02]  /*0390*/  S2R R12, SR_LTMASK ;  /* 0x00000000000c7919 */ /* 0x000e240000003900 */
[----:B0-----:R-:W-:Y:S02]  /*03a0*/  LOP3.LUT R20, R12, UR4, RZ, 0xc0, !PT ;  /* 0x000000040c147c12 */ /* 0x001fe4000f8ec0ff */
[----:B------:R-:W-:Y:S02]  /*03b0*/  R2UR UR4, R16 ;  /* 0x00000000100472ca */ /* 0x000fe400000e0000 */
[----:B------:R-:W0:Y:S01]  /*03c0*/  POPC R15, R20 ;  /* 0x00000014000f7309 */ /* 0x000e220000000000 */
[----:B--2---:R-:W0:Y:S02]  /*03d0*/  SHFL.IDX PT, R0, R19, R18, 0x1f ;  /* 0x00001f1213007589 */ /* 0x004e2400000e0000 */
[----:B0-----:R-:W-:-:S04]  /*03e0*/  IMAD.IADD R0, R0, 0x1, R15 ;  /* 0x0000000100007824 */ /* 0x001fc800078e020f */
[----:B------:R-:W-:-:S05]  /*03f0*/  IMAD.HI.U32 R12, R0, -0x7fff7fff, RZ ;  /* 0x80008001000c7827 */ /* 0x000fca00078e00ff */
[----:B------:R-:W-:-:S05]  /*0400*/  SHF.R.U32.HI R15, RZ, 0xf, R12 ;  /* 0x0000000fff0f7819 */ /* 0x000fca000001160c */
[----:B------:R-:W-:-:S04]  /*0410*/  IMAD R15, R15, -0xffff, R0 ;  /* 0xffff00010f0f7824 */ /* 0x000fc800078e0200 */
[----:B------:R-:W-:-:S05]  /*0420*/  IMAD.WIDE.U32 R14, R15, 0x4, R4 ;  /* 0x000000040f0e7825 */ /* 0x000fca00078e0004 */
[----:B------:R0:W-:Y:S02]  /*0430*/  STG.E desc[UR4][R14.64], R13 ;  /* 0x0000000d0e007986 */ /* 0x0001e4000c101904 */
.L_x_4:
[----:B------:R-:W-:Y:S05]  /*0440*/  BSYNC.RECONVERGENT B1 ;  /* 0x0000000000017941 */ /* 0x000fea0003800200 */
.L_x_3:
[----:B------:R-:W-:Y:S02]  /*0450*/  R2UR UR4, R16 ;  /* 0x00000000100472ca */ /* 0x000fe400000e0000 */
[----:B------:R-:W-:Y:S02]  /*0460*/  R2UR UR5, R17 ;  /* 0x00000000110572ca */ /* 0x000fe400000e0000 */
[----:B------:R-:W-:Y:S01]  /*0470*/  LOP3.LUT P0, RZ, R10, 0x7, RZ, 0xc0, !PT ;  /* 0x000000070aff7812 */ /* 0x000fe2000780c0ff */
[----:B------:R-:W-:-:S10]  /*0480*/  IMAD.MOV.U32 R0, RZ, RZ, R10 ;  /* 0x000000ffff007224 */ /* 0x000fd400078e000a */
[----:B------:R1:W5:Y:S02]  /*0490*/  ATOMG.E.EXCH.STRONG.GPU PT, RZ, desc[UR4][R8.64], RZ ;  /* 0x800000ff08ff79a8 */ /* 0x000364000c1ef104 */
[----:B------:R-:W-:Y:S05]  /*04a0*/  @!P0 BRA `(.L_x_5) ;  /* 0xfffffffc00548947 */ /* 0x000fea000383ffff */
.L_x_2:
[----:B------:R-:W-:Y:S05]  /*04b0*/  BSYNC B0 ;  /* 0x0000000000007941 */ /* 0x000fea0003800000 */
.L_x_1:
[----:B------:R2:W-:Y:S01]  /*04c0*/  STL [R1], R0 ;  /* 0x0000000001007387 */ /* 0x0005e20000100800 */
[----:B------:R-:W-:Y:S01]  /*04d0*/  BSSY.RECONVERGENT B7, `(.L_x_6) ;  /* 0x000011b000077945 */ /* 0x000fe20003800200 */
[----:B------:R-:W-:Y:S02]  /*04e0*/  IMAD.MOV.U32 R19, RZ, RZ, 0x1 ;  /* 0x00000001ff137424 */ /* 0x000fe400078e00ff */
[----:B------:R-:W-:-:S07]  /*04f0*/  IMAD.MOV.U32 R18, RZ, RZ, RZ ;  /* 0x000000ffff127224 */ /* 0x000fce00078e00ff */
.L_x_36:
[----:B------:R-:W-:-:S13]  /*0500*/  ISETP.NE.AND P0, PT, R18, 0x100, PT ;  /* 0x000001001200780c */ /* 0x000fda0003f05270 */
[----:B01234-:R-:W-:Y:S05]  /*0510*/  @!P0 BRA `(.L_x_7) ;  /* 0x0000001000388947 */ /* 0x01ffea0003800000 */
[----:B------:R-:W-:Y:S01]  /*0520*/  ISETP.GE.U32.AND P0, PT, R19, 0x21, PT ;  /* 0x000000211300780c */ /* 0x000fe20003f06070 */
[----:B------:R-:W-:Y:S01]  /*0530*/  BSSY.RECONVERGENT B6, `(.L_x_8) ;  /* 0x0000108000067945 */ /* 0x000fe20003800200 */
[----:B------:R-:W-:-:S11]  /*0540*/  IMAD.MOV.U32 R26, RZ, RZ, R19 ;  /* 0x000000ffff1a7224 */ /* 0x000fd600078e0013 */
[----:B------:R-:W-:Y:S05]  /*0550*/  @!P0 BRA `(.L_x_9) ;  /* 0x0000000000288947 */ /* 0x000fea0003800000 */
[----:B------:R-:W-:Y:S01]  /*0560*/  MOV R2, 0x0 ;  /* 0x0000000000027802 */ /* 0x000fe20000000f00 */
[----:B------:R-:W3:Y:S01]  /*0570*/  LDCU.64 UR4, c[0x4][0x28] ;  /* 0x01000500ff0477ac */ /* 0x000ee20008000a00 */
[----:B------:R-:W-:-:S04]  /*0580*/  CS2R R6, SRZ ;  /* 0x0000000000067805 */ /* 0x000fc8000001ff00 */
[----:B------:R-:W4:Y:S01]  /*0590*/  LDC.64 R2, c[0x4][R2] ;  /* 0x0100000002027b82 */ /* 0x000f220000000a00 */
[----:B---3--:R-:W-:Y:S02]  /*05a0*/  IMAD.U32 R4, RZ, RZ, UR4 ;  /* 0x00000004ff047e24 */ /* 0x008fe4000f8e00ff */
[----:B------:R-:W-:-:S07]  /*05b0*/  IMAD.U32 R5, RZ, RZ, UR5 ;  /* 0x00000005ff057e24 */ /* 0x000fce000f8e00ff */
[----:B------:R-:W-:-:S07]  /*05c0*/  LEPC R20, `(.L_x_10) ;  /* 0x000000001014794e */ /* 0x000fce0000000000 */
[----:B012-45:R-:W-:Y:S05]  /*05d0*/  CALL.ABS.NOINC R2 ;  /* 0x0000000002007343 */ /* 0x037fea0003c00000 */
.L_x_10:
[----:B------:R-:W-:Y:S01]  /*05e0*/  VIADD R19, R19, 0xffffffff ;  /* 0xffffffff13137836 */ /* 0x000fe20000000000 */
[----:B------:R-:W-:Y:S06]  /*05f0*/  BRA `(.L_x_11) ;  /* 0x0000000c00ec7947 */ /* 0x000fec0003800000 */
.L_x_9:
[----:B------:R-:W-:-:S04]  /*0600*/  VIADD R19, R19, 0xffffffff ;  /* 0xffffffff13137836 */ /* 0x000fc80000000000 */
[----:B------:R-:W-:-:S05]  /*0610*/  IMAD R25, R19, 0x4, R1 ;  /* 0x0000000413197824 */ /* 0x000fca00078e0201 */
[----:B------:R-:W3:Y:S02]  /*0620*/  LDL R2, [R25] ;  /* 0x0000000019027983 */ /* 0x000ee40000100800 */
[----:B---3--:R-:W-:-:S13]  /*0630*/  ISETP.GE.U32.AND P0, PT, R2, -0xff, PT ;  /* 0xffffff010200780c */ /* 0x008fda0003f06070 */
[----:B------:R-:W-:Y:S05]  /*0640*/  @!P0 BRA `(.L_x_12) ;  /* 0x0000000000308947 */ /* 0x000fea0003800000 */
[----:B--2---:R-:W-:Y:S01]  /*0650*/  PRMT R0, R2, 0x8880, RZ ;  /* 0x0000888002007816 */ /* 0x004fe200000000ff */
[----:B------:R-:W2:Y:S01]  /*0660*/  LDCU.64 UR4, c[0x4][0x30] ;  /* 0x01000600ff0477ac */ /* 0x000ea20008000a00 */
[----:B------:R-:W-:Y:S01]  /*0670*/  MOV R2, 0x0 ;  /* 0x0000000000027802 */ /* 0x000fe20000000f00 */
[----:B------:R-:W-:Y:S02]  /*0680*/  IMAD.MOV.U32 R6, RZ, RZ, R23 ;  /* 0x000000ffff067224 */ /* 0x000fe400078e0017 */
[----:B------:R3:W-:Y:S01]  /*0690*/  STL [R1+0x80], R0 ;  /* 0x0000800001007387 */ /* 0x0007e20000100800 */
[----:B------:R-:W-:Y:S02]  /*06a0*/  IMAD.MOV.U32 R7, RZ, RZ, R22 ;  /* 0x000000ffff077224 */ /* 0x000fe400078e0016 */
[----:B------:R-:W4:Y:S01]  /*06b0*/  LDC.64 R2, c[0x4][R2] ;  /* 0x0100000002027b82 */ /* 0x000f220000000a00 */
[----:B--2---:R-:W-:Y:S02]  /*06c0*/  IMAD.U32 R4, RZ, RZ, UR4 ;  /* 0x00000004ff047e24 */ /* 0x004fe4000f8e00ff */
[----:B---3--:R-:W-:-:S07]  /*06d0*/  IMAD.U32 R5, RZ, RZ, UR5 ;  /* 0x00000005ff057e24 */ /* 0x008fce000f8e00ff */
[----:B------:R-:W-:-:S07]  /*06e0*/  LEPC R20, `(.L_x_13) ;  /* 0x000000001014794e */ /* 0x000fce0000000000 */
[----:B01--45:R-:W-:Y:S05]  /*06f0*/  CALL.ABS.NOINC R2 ;  /* 0x0000000002007343 */ /* 0x033fea0003c00000 */
.L_x_13:
[----:B------:R-:W-:Y:S05]  /*0700*/  BRA `(.L_x_11) ;  /* 0x0000000c00a87947 */ /* 0x000fea0003800000 */
.L_x_12:
[----:B--2---:R-:W-:-:S04]  /*0710*/  LOP3.LUT R0, R2, 0x7, RZ, 0xc0, !PT ;  /* 0x0000000702007812 */ /* 0x004fc800078ec0ff */
[----:B------:R-:W-:-:S13]  /*0720*/  ISETP.GT.AND P0, PT, R0, 0x3, PT ;  /* 0x000000030000780c */ /* 0x000fda0003f04270 */
[----:B------:R-:W-:Y:S05]  /*0730*/  @P0 BRA `(.L_x_14) ;  /* 0x0000000400f80947 */ /* 0x000fea0003800000 */
[----:B------:R-:W-:-:S13]  /*0740*/  ISETP.GT.AND P0, PT, R0, 0x1, PT ;  /* 0x000000010000780c */ /* 0x000fda0003f04270 */
[----:B------:R-:W-:Y:S05]  /*0750*/  @P0 BRA `(.L_x_15) ;  /* 0x0000000000a40947 */ /* 0x000fea0003800000 */
[----:B------:R-:W-:-:S13]  /*0760*/  ISETP.NE.AND P0, PT, R0, RZ, PT ;  /* 0x000000ff0000720c */ /* 0x000fda0003f05270 */
[----:B------:R-:W-:Y:S05]  /*0770*/  @!P0 BRA `(.L_x_16) ;  /* 0x0000000000308947 */ /* 0x000fea0003800000 */
[----:B------:R-:W-:Y:S01]  /*0780*/  SHF.R.U32.HI R0, RZ, 0x3, R2 ;  /* 0x00000003ff007819 */ /* 0x000fe20000011602 */
        /* <DEDUP_REMOVED lines=10> */
.L_x_17:
[----:B------:R-:W-:Y:S05]  /*0830*/  BRA `(.L_x_11) ;  /* 0x0000000c005c7947 */ /* 0x000fea0003800000 */
.L_x_16:
[----:B------:R-:W-:Y:S01]  /*0840*/  SHF.R.U32.HI R24, RZ, 0x3, R2 ;  /* 0x00000003ff187819 */ /* 0x000fe20000011602 */
[----:B------:R-:W2:Y:S01]  /*0850*/  LDCU.64 UR4, c[0x4][0x48] ;  /* 0x01000900ff0477ac */ /* 0x000ea20008000a00 */
[----:B------:R-:W-:Y:S01]  /*0860*/  MOV R2, 0x0 ;  /* 0x0000000000027802 */ /* 0x000fe20000000f00 */
[----:B------:R-:W-:Y:S02]  /*0870*/  IMAD.MOV.U32 R6, RZ, RZ, R23 ;  /* 0x000000ffff067224 */ /* 0x000fe400078e0017 */
[----:B------:R3:W-:Y:S01]  /*0880*/  STL [R1+0x80], R24 ;  /* 0x0000801801007387 */ /* 0x0007e20000100800 */
[----:B-1----:R3:W1:Y:S01]  /*0890*/  LDC.64 R8, c[0x4][R2] ;  /* 0x0100000002087b82 */ /* 0x0026620000000a00 */
[----:B------:R-:W-:Y:S02]  /*08a0*/  IMAD.MOV.U32 R7, RZ, RZ, R22 ;  /* 0x000000ffff077224 */ /* 0x000fe400078e0016 */
[----:B--2---:R-:W-:Y:S02]  /*08b0*/  IMAD.U32 R4, RZ, RZ, UR4 ;  /* 0x00000004ff047e24 */ /* 0x004fe4000f8e00ff */
[----:B---3--:R-:W-:-:S07]  /*08c0*/  IMAD.U32 R5, RZ, RZ, UR5 ;  /* 0x00000005ff057e24 */ /* 0x008fce000f8e00ff */
[----:B------:R-:W-:-:S07]  /*08d0*/  LEPC R20, `(.L_x_18) ;  /* 0x000000001014794e */ /* 0x000fce0000000000 */
[----:B01---5:R-:W-:Y:S05]  /*08e0*/  CALL.ABS.NOINC R8 ;  /* 0x0000000008007343 */ /* 0x023fea0003c00000 */
.L_x_18:
[----:B------:R-:W-:Y:S01]  /*08f0*/  R2UR UR4, R16 ;  /* 0x00000000100472ca */ /* 0x000fe200000e0000 */
[----:B------:R-:W-:Y:S01]  /*0900*/  IMAD.WIDE.U32 R4, R24, 0x4, R28 ;  /* 0x0000000418047825 */ /* 0x000fe200078e001c */
[----:B------:R-:W-:-:S13]  /*0910*/  R2UR UR5, R17 ;  /* 0x00000000110572ca */ /* 0x000fda00000e0000 */
[----:B------:R-:W2:Y:S02]  /*0920*/  LDG.E R24, desc[UR4][R4.64] ;  /* 0x0000000404187981 */ /* 0x000ea4000c1e1900 */
[----:B--2---:R-:W-:-:S13]  /*0930*/  ISETP.NE.AND P0, PT, R24, -0x1, PT ;  /* 0xffffffff1800780c */ /* 0x004fda0003f05270 */
[----:B------:R-:W-:Y:S05]  /*0940*/  @!P0 BRA `(.L_x_11) ;  /* 0x0000000c00188947 */ /* 0x000fea0003800000 */
[----:B------:R-:W0:Y:S01]  /*0950*/  LDC.64 R2, c[0x4][R2] ;  /* 0x0100000002027b82 */ /* 0x000e220000000a00 */
[----:B------:R-:W1:Y:S01]  /*0960*/  LDCU.64 UR4, c[0x4][0x50] ;  /* 0x01000a00ff0477ac */ /* 0x000e620008000a00 */
[----:B------:R-:W-:Y:S01]  /*0970*/  CS2R R6, SRZ ;  /* 0x0000000000067805 */ /* 0x000fe2000001ff00 */
[----:B-1----:R-:W-:Y:S02]  /*0980*/  IMAD.U32 R4, RZ, RZ, UR4 ;  /* 0x00000004ff047e24 */ /* 0x002fe4000f8e00ff */
[----:B------:R-:W-:-:S07]  /*0990*/  IMAD.U32 R5, RZ, RZ, UR5 ;  /* 0x00000005ff057e24 */ /* 0x000fce000f8e00ff */
[----:B------:R-:W-:-:S07]  /*09a0*/  LEPC R20, `(.L_x_19) ;  /* 0x000000001014794e */ /* 0x000fce0000000000 */
[----:B0-----:R-:W-:Y:S05]  /*09b0*/  CALL.ABS.NOINC R2 ;  /* 0x0000000002007343 */ /* 0x001fea0003c00000 */
.L_x_19:
[----:B------:R4:W-:Y:S01]  /*09c0*/  STL [R25], R24 ;  /* 0x0000001819007387 */ /* 0x0009e20000100800 */
[----:B------:R-:W-:Y:S01]  /*09d0*/  IMAD.MOV.U32 R19, RZ, RZ, R26 ;  /* 0x000000ffff137224 */ /* 0x000fe200078e001a */
[----:B------:R-:W-:Y:S06]  /*09e0*/  BRA `(.L_x_11) ;  /* 0x0000000800f07947 */ /* 0x000fec0003800000 */
.L_x_15:
[----:B------:R-:W-:-:S13]  /*09f0*/  ISETP.NE.AND P0, PT, R0, 0x2, PT ;  /* 0x000000020000780c */ /* 0x000fda0003f05270 */
[----:B------:R-:W-:Y:S05]  /*0a00*/  @!P0 BRA `(.L_x_20) ;  /* 0x0000000400208947 */ /* 0x000fea0003800000 */
[----:B------:R-:W-:-:S04]  /*0a10*/  SHF.R.U32.HI R4, RZ, 0x3, R2 ;  /* 0x00000003ff047819 */ /* 0x000fc80000011602 */
[----:B------:R-:W-:-:S04]  /*0a20*/  LOP3.LUT R0, R4, 0xf, RZ, 0xc0, !PT ;  /* 0x0000000f04007812 */ /* 0x000fc800078ec0ff */
[----:B------:R-:W-:-:S13]  /*0a30*/  ISETP.GT.AND P0, PT, R0, 0x1, PT ;  /* 0x000000010000780c */ /* 0x000fda0003f04270 */
[----:B------:R-:W-:Y:S05]  /*0a40*/  @P0 BRA `(.L_x_21) ;  /* 0x0000000000780947 */ /* 0x000fea0003800000 */
[----:B------:R-:W-:-:S13]  /*0a50*/  ISETP.NE.AND P0, PT, R0, RZ, PT ;  /* 0x000000ff0000720c */ /* 0x000fda0003f05270 */
[----:B------:R-:W-:Y:S05]  /*0a60*/  @!P0 BRA `(.L_x_22) ;  /* 0x00000000003c8947 */ /* 0x000fea0003800000 */
[----:B------:R-:W-:-:S13]  /*0a70*/  ISETP.NE.AND P0, PT, R0, 0x1, PT ;  /* 0x000000010000780c */ /* 0x000fda0003f05270 */
[----:B------:R-:W-:Y:S05]  /*0a80*/  @P0 BRA `(.L_x_11) ;  /* 0x0000000800c80947 */ /* 0x000fea0003800000 */
[----:B------:R-:W-:Y:S01]  /*0a90*/  SHF.R.U32.HI R0, RZ, 0x7, R2 ;  /* 0x00000007ff007819 */ /* 0x000fe20000011602 */
[----:B------:R-:W2:Y:S01]  /*0aa0*/  LDCU.64 UR4, c[0x4][0x60] ;  /* 0x01000c00ff0477ac */ /* 0x000ea20008000a00 */
[----:B------:R-:W-:Y:S01]  /*0ab0*/  MOV R2, 0x0 ;  /* 0x0000000000027802 */ /* 0x000fe20000000f00 */
[----:B------:R-:W-:Y:S01]  /*0ac0*/  IMAD.MOV.U32 R6, RZ, RZ, R23 ;  /* 0x000000ffff067224 */ /* 0x000fe200078e0017 */
[----:B------:R-:W-:Y:S01]  /*0ad0*/  LOP3.LUT R0, R0, 0xffffff, RZ, 0xc0, !PT ;  /* 0x00ffffff00007812 */ /* 0x000fe200078ec0ff */
[----:B------:R-:W-:-:S03]  /*0ae0*/  IMAD.MOV.U32 R7, RZ, RZ, R22 ;  /* 0x000000ffff077224 */ /* 0x000fc600078e0016 */
[----:B------:R-:W3:Y:S01]  /*0af0*/  LDC.64 R2, c[0x4][R2] ;  /* 0x0100000002027b82 */ /* 0x000ee20000000a00 */
[----:B------:R4:W-:Y:S01]  /*0b00*/  STL [R1+0x80], R0 ;  /* 0x0000800001007387 */ /* 0x0009e20000100800 */
[----:B--2---:R-:W-:Y:S02]  /*0b10*/  IMAD.U32 R4, RZ, RZ, UR4 ;  /* 0x00000004ff047e24 */ /* 0x004fe4000f8e00ff */
[----:B----4-:R-:W-:-:S07]  /*0b20*/  IMAD.U32 R5, RZ, RZ, UR5 ;  /* 0x00000005ff057e24 */ /* 0x010fce000f8e00ff */
[----:B------:R-:W-:-:S07]  /*0b30*/  LEPC R20, `(.L_x_23) ;  /* 0x000000001014794e */ /* 0x000fce0000000000 */
[----:B01-3-5:R-:W-:Y:S05]  /*0b40*/  CALL.ABS.NOINC R2 ;  /* 0x0000000002007343 */ /* 0x02bfea0003c00000 */
.L_x_23:
[----:B------:R-:W-:Y:S05]  /*0b50*/  BRA `(.L_x_11) ;  /* 0x0000000800947947 */ /* 0x000fea0003800000 */
.L_x_22:
        /* <DEDUP_REMOVED lines=12> */
.L_x_24:
[----:B------:R-:W-:Y:S05]  /*0c20*/  BRA `(.L_x_11) ;  /* 0x0000000800607947 */ /* 0x000fea0003800000 */
.L_x_21:
[----:B------:R-:W-:-:S13]  /*0c30*/  ISETP.NE.AND P0, PT, R0, 0x2, PT ;  /* 0x000000020000780c */ /* 0x000fda0003f05270 */
[----:B------:R-:W-:Y:S05]  /*0c40*/  @!P0 BRA `(.L_x_25) ;  /* 0x00000000005c8947 */ /* 0x000fea0003800000 */
[----:B------:R-:W-:-:S13]  /*0c50*/  ISETP.NE.AND P0, PT, R0, 0x3, PT ;  /* 0x000000030000780c */ /* 0x000fda0003f05270 */
[----:B------:R-:W-:Y:S05]  /*0c60*/  @P0 BRA `(.L_x_11) ;  /* 0x0000000800500947 */ /* 0x000fea0003800000 */
[--C-:B------:R-:W-:Y:S01]  /*0c70*/  SHF.R.U32.HI R3, RZ, 0x7, R2.reuse ;  /* 0x00000007ff037819 */ /* 0x100fe20000011602 */
[----:B------:R-:W2:Y:S01]  /*0c80*/  LDCU.64 UR4, c[0x4][0x70] ;  /* 0x01000e00ff0477ac */ /* 0x000ea20008000a00 */
[----:B------:R-:W-:Y:S01]  /*0c90*/  SHF.R.U32.HI R0, RZ, 0x17, R2 ;  /* 0x00000017ff007819 */ /* 0x000fe20000011602 */
[----:B------:R-:W-:Y:S01]  /*0ca0*/  IMAD.MOV.U32 R6, RZ, RZ, R23 ;  /* 0x000000ffff067224 */ /* 0x000fe200078e0017 */
[----:B------:R-:W-:Y:S01]  /*0cb0*/  LOP3.LUT R2, R2, 0x3fffff80, RZ, 0xc0, !PT ;  /* 0x3fffff8002027812 */ /* 0x000fe200078ec0ff */
[----:B------:R-:W-:Y:S01]  /*0cc0*/  IMAD.MOV.U32 R7, RZ, RZ, R22 ;  /* 0x000000ffff077224 */ /* 0x000fe200078e0016 */
[----:B------:R-:W-:-:S03]  /*0cd0*/  LOP3.LUT R3, R3, 0xffff, RZ, 0xc0, !PT ;  /* 0x0000ffff03037812 */ /* 0x000fc600078ec0ff */
[----:B------:R-:W-:Y:S01]  /*0ce0*/  VIADD R2, R2, 0x20000000 ;  /* 0x2000000002027836 */ /* 0x000fe20000000000 */
[----:B------:R-:W-:Y:S01]  /*0cf0*/  LOP3.LUT P0, RZ, R3, 0x7f, R0, 0xf8, !PT ;  /* 0x0000007f03ff7812 */ /* 0x000fe2000780f800 */
[----:B------:R-:W-:-:S03]  /*0d00*/  IMAD.SHL.U32 R0, R4, 0x10, RZ ;  /* 0x0000001004007824 */ /* 0x000fc600078e00ff */
[----:B------:R-:W-:Y:S02]  /*0d10*/  SEL R3, R2, RZ, P0 ;  /* 0x000000ff02037207 */ /* 0x000fe40000000000 */
[----:B------:R-:W-:Y:S02]  /*0d20*/  MOV R2, 0x0 ;  /* 0x0000000000027802 */ /* 0x000fe40000000f00 */
[----:B------:R-:W-:Y:S01]  /*0d30*/  LOP3.LUT R0, R3, 0x80000000, R0, 0xf8, !PT ;  /* 0x8000000003007812 */ /* 0x000fe200078ef800 */
[----:B--2---:R-:W-:Y:S02]  /*0d40*/  IMAD.U32 R4, RZ, RZ, UR4 ;  /* 0x00000004ff047e24 */ /* 0x004fe4000f8e00ff */
[----:B------:R-:W-:Y:S01]  /*0d50*/  IMAD.U32 R5, RZ, RZ, UR5 ;  /* 0x00000005ff057e24 */ /* 0x000fe2000f8e00ff */
[----:B-1----:R-:W1:Y:S01]  /*0d60*/  F2F.F64.F32 R8, R0 ;  /* 0x0000000000087310 */ /* 0x002e620000201800 */
[----:B------:R-:W2:Y:S01]  /*0d70*/  LDC.64 R2, c[0x4][R2] ;  /* 0x0100000002027b82 */ /* 0x000ea20000000a00 */
[----:B-1----:R1:W-:Y:S04]  /*0d80*/  STL.64 [R1+0x80], R8 ;  /* 0x0000800801007387 */ /* 0x0023e80000100a00 */
[----:B------:R-:W-:-:S07]  /*0d90*/  LEPC R20, `(.L_x_26) ;  /* 0x000000001014794e */ /* 0x000fce0000000000 */
[----:B012--5:R-:W-:Y:S05]  /*0da0*/  CALL.ABS.NOINC R2 ;  /* 0x0000000002007343 */ /* 0x027fea0003c00000 */
.L_x_26:
[----:B------:R-:W-:Y:S05]  /*0db0*/  BRA `(.L_x_11) ;  /* 0x0000000400fc7947 */ /* 0x000fea0003800000 */
.L_x_25:
        /* <DEDUP_REMOVED lines=12> */
.L_x_27:
[----:B------:R-:W-:Y:S05]  /*0e80*/  BRA `(.L_x_11) ;  /* 0x0000000400c87947 */ /* 0x000fea0003800000 */
.L_x_20:
[----:B------:R-:W-:Y:S01]  /*0e90*/  MOV R2, 0x0 ;  /* 0x0000000000027802 */ /* 0x000fe20000000f00 */
[----:B------:R-:W2:Y:S01]  /*0ea0*/  LDCU.64 UR4, c[0x4][0x40] ;  /* 0x01000800ff0477ac */ /* 0x000ea20008000a00 */
[----:B------:R-:W-:-:S04]  /*0eb0*/  CS2R R6, SRZ ;  /* 0x0000000000067805 */ /* 0x000fc8000001ff00 */
[----:B------:R-:W3:Y:S01]  /*0ec0*/  LDC.64 R2, c[0x4][R2] ;  /* 0x0100000002027b82 */ /* 0x000ee20000000a00 */
[----:B--2---:R-:W-:Y:S02]  /*0ed0*/  IMAD.U32 R4, RZ, RZ, UR4 ;  /* 0x00000004ff047e24 */ /* 0x004fe4000f8e00ff */
[----:B------:R-:W-:-:S07]  /*0ee0*/  IMAD.U32 R5, RZ, RZ, UR5 ;  /* 0x00000005ff057e24 */ /* 0x000fce000f8e00ff */
[----:B------:R-:W-:-:S07]  /*0ef0*/  LEPC R20, `(.L_x_28) ;  /* 0x000000001014794e */ /* 0x000fce0000000000 */
[----:B01-3-5:R-:W-:Y:S05]  /*0f00*/  CALL.ABS.NOINC R2 ;  /* 0x0000000002007343 */ /* 0x02bfea0003c00000 */
.L_x_28:
[----:B------:R-:W-:Y:S05]  /*0f10*/  BRA `(.L_x_11) ;  /* 0x0000000400a47947 */ /* 0x000fea0003800000 */
.L_x_14:
[----:B------:R-:W-:-:S13]  /*0f20*/  ISETP.GT.AND P0, PT, R0, 0x5, PT ;  /* 0x000000050000780c */ /* 0x000fda0003f04270 */
[----:B------:R-:W-:Y:S05]  /*0f30*/  @P0 BRA `(.L_x_29) ;  /* 0x0000000000d00947 */ /* 0x000fea0003800000 */
[----:B------:R-:W-:-:S13]  /*0f40*/  ISETP.NE.AND P0, PT, R0, 0x4, PT ;  /* 0x000000040000780c */ /* 0x000fda0003f05270 */
[----:B------:R-:W-:Y:S05]  /*0f50*/  @!P0 BRA `(.L_x_30) ;  /* 0x0000000000648947 */ /* 0x000fea0003800000 */
[----:B------:R-:W-:Y:S02]  /*0f60*/  LOP3.LUT R0, R2, 0xfffffff8, RZ, 0xc0, !PT ;  /* 0xfffffff802007812 */ /* 0x000fe400078ec0ff */
[----:B------:R-:W-:Y:S02]  /*0f70*/  R2UR UR4, R16 ;  /* 0x00000000100472ca */ /* 0x000fe400000e0000 */
[----:B------:R-:W-:Y:S02]  /*0f80*/  IADD3 R0, P0, PT, R0, UR36, RZ ;  /* 0x0000002400007c10 */ /* 0x000fe4000ff1e0ff */
[----:B------:R-:W-:Y:S02]  /*0f90*/  R2UR UR5, R17 ;  /* 0x00000000110572ca */ /* 0x000fe400000e0000 */
[----:B------:R-:W-:Y:S01]  /*0fa0*/  IADD3 R30, P1, PT, R0, 0x8000000, RZ ;  /* 0x08000000001e7810 */ /* 0x000fe20007f3e0ff */
[----:B------:R-:W-:Y:S01]  /*0fb0*/  IMAD.X R0, RZ, RZ, UR37, P0 ;  /* 0x00000025ff007e24 */ /* 0x000fe200080e06ff */
[----:B------:R-:W-:-:S03]  /*0fc0*/  MOV R2, 0x0 ;  /* 0x0000000000027802 */ /* 0x000fc60000000f00 */
[----:B------:R-:W-:-:S03]  /*0fd0*/  IMAD.X R31, RZ, RZ, R0, P1 ;  /* 0x000000ffff1f7224 */ /* 0x000fc600008e0600 */
[----:B------:R-:W2:Y:S03]  /*0fe0*/  LDC.64 R2, c[0x4][R2] ;  /* 0x0100000002027b82 */ /* 0x000ea60000000a00 */
[----:B------:R-:W5:Y:S01]  /*0ff0*/  LDG.E.64 R30, desc[UR4][R30.64+0x8] ;  /* 0x000008041e1e7981 */ /* 0x000f62000c1e1b00 */
[----:B------:R-:W3:Y:S01]  /*1000*/  LDCU.64 UR4, c[0x4][0x78] ;  /* 0x01000f00ff0477ac */ /* 0x000ee20008000a00 */
[----:B------:R-:W-:Y:S01]  /*1010*/  CS2R R6, SRZ ;  /* 0x0000000000067805 */ /* 0x000fe2000001ff00 */
[----:B---3--:R-:W-:Y:S02]  /*1020*/  IMAD.U32 R4, RZ, RZ, UR4 ;  /* 0x00000004ff047e24 */ /* 0x008fe4000f8e00ff */
[----:B------:R-:W-:-:S07]  /*1030*/  IMAD.U32 R5, RZ, RZ, UR5 ;  /* 0x00000005ff057e24 */ /* 0x000fce000f8e00ff */
[----:B------:R-:W-:-:S07]  /*1040*/  LEPC R20, `(.L_x_31) ;  /* 0x000000001014794e */ /* 0x000fce0000000000 */
[----:B012--5:R-:W-:Y:S05]  /*1050*/  CALL.ABS.NOINC R2 ;  /* 0x0000000002007343 */ /* 0x027fea0003c00000 */
.L_x_31:
[----:B------:R-:W-:Y:S02]  /*1060*/  IMAD.MOV.U32 R0, RZ, RZ, -0x83 ;  /* 0xffffff7dff007424 */ /* 0x000fe400078e00ff */
[C---:B------:R-:W-:Y:S02]  /*1070*/  IMAD R3, R26.reuse, 0x4, R1 ;  /* 0x000000041a037824 */ /* 0x040fe400078e0201 */
[----:B------:R-:W-:Y:S01]  /*1080*/  IMAD.MOV.U32 R2, RZ, RZ, -0xe0 ;  /* 0xffffff20ff027424 */ /* 0x000fe200078e00ff */
[----:B------:R2:W-:Y:S01]  /*1090*/  STL [R25], R0 ;  /* 0x0000000019007387 */ /* 0x0005e20000100800 */
[----:B------:R-:W-:-:S03]  /*10a0*/  VIADD R19, R26, 0x3 ;  /* 0x000000031a137836 */ /* 0x000fc60000000000 */
[----:B------:R2:W-:Y:S04]  /*10b0*/  STL [R3], R31 ;  /* 0x0000001f03007387 */ /* 0x0005e80000100800 */
[----:B------:R2:W-:Y:S04]  /*10c0*/  STL [R3+0x8], R30 ;  /* 0x0000081e03007387 */ /* 0x0005e80000100800 */
[----:B------:R2:W-:Y:S01]  /*10d0*/  STL [R3+0x4], R2 ;  /* 0x0000040203007387 */ /* 0x0005e20000100800 */
[----:B------:R-:W-:Y:S05]  /*10e0*/  BRA `(.L_x_11) ;  /* 0x0000000400307947 */ /* 0x000fea0003800000 */
.L_x_30:
        /* <DEDUP_REMOVED lines=16> */
.L_x_32:
        /* <DEDUP_REMOVED lines=9> */
.L_x_29:
        /* <DEDUP_REMOVED lines=18> */
.L_x_34:
        /* <DEDUP_REMOVED lines=9> */
.L_x_33:
        /* <DEDUP_REMOVED lines=16> */
.L_x_35:
[----:B------:R-:W-:Y:S02]  /*1530*/  IMAD.MOV.U32 R0, RZ, RZ, -0xc2 ;  /* 0xffffff3eff007424 */ /* 0x000fe400078e00ff */
[C---:B------:R-:W-:Y:S02]  /*1540*/  IMAD R3, R26.reuse, 0x4, R1 ;  /* 0x000000041a037824 */ /* 0x040fe400078e0201 */
[----:B------:R-:W-:Y:S01]  /*1550*/  IMAD.MOV.U32 R2, RZ, RZ, -0xe0 ;  /* 0xffffff20ff027424 */ /* 0x000fe200078e00ff */
[----:B------:R1:W-:Y:S01]  /*1560*/  STL [R25], R0 ;  /* 0x0000000019007387 */ /* 0x0003e20000100800 */
[----:B------:R-:W-:-:S03]  /*1570*/  VIADD R19, R26, 0x3 ;  /* 0x000000031a137836 */ /* 0x000fc60000000000 */
[----:B------:R1:W-:Y:S04]  /*1580*/  STL [R3], R31 ;  /* 0x0000001f03007387 */ /* 0x0003e80000100800 */
[----:B------:R1:W-:Y:S04]  /*1590*/  STL [R3+0x8], R30 ;  /* 0x0000081e03007387 */ /* 0x0003e80000100800 */
[----:B------:R1:W-:Y:S02]  /*15a0*/  STL [R3+0x4], R2 ;  /* 0x0000040203007387 */ /* 0x0003e40000100800 */
.L_x_11:
[----:B------:R-:W-:Y:S05]  /*15b0*/  BSYNC.RECONVERGENT B6 ;  /* 0x0000000000067941 */ /* 0x000fea0003800200 */
.L_x_8:
[----:B------:R-:W-:Y:S01]  /*15c0*/  ISETP.NE.AND P0, PT, R19, RZ, PT ;  /* 0x000000ff1300720c */ /* 0x000fe20003f05270 */
[----:B------:R-:W-:-:S12]  /*15d0*/  VIADD R18, R18, 0x1 ;  /* 0x0000000112127836 */ /* 0x000fd80000000000 */
[----:B------:R-:W-:Y:S05]  /*15e0*/  @P0 BRA `(.L_x_36) ;  /* 0xffffffec00c40947 */ /* 0x000fea000383ffff */
[----:B------:R-:W-:Y:S05]  /*15f0*/  BRA `(.L_x_37) ;  /* 0x0000000000207947 */ /* 0x000fea0003800000 */
.L_x_7:
[----:B--2---:R-:W-:Y:S01]  /*1600*/  MOV R0, 0x0 ;  /* 0x0000000000007802 */ /* 0x004fe20000000f00 */
[----:B------:R-:W2:Y:S01]  /*1610*/  LDCU.64 UR4, c[0x4][0x20] ;  /* 0x01000400ff0477ac */ /* 0x000ea20008000a00 */
[----:B------:R-:W-:Y:S02]  /*1620*/  CS2R R6, SRZ ;  /* 0x0000000000067805 */ /* 0x000fe4000001ff00 */
[----:B------:R3:W4:Y:S01]  /*1630*/  LDC.64 R2, c[0x4][R0] ;  /* 0x0100000000027b82 */ /* 0x0007220000000a00 */
[----:B--2---:R-:W-:Y:S02]  /*1640*/  IMAD.U32 R4, RZ, RZ, UR4 ;  /* 0x00000004ff047e24 */ /* 0x004fe4000f8e00ff */
[----:B---3--:R-:W-:-:S07]  /*1650*/  IMAD.U32 R5, RZ, RZ, UR5 ;  /* 0x00000005ff057e24 */ /* 0x008fce000f8e00ff */
[----:B------:R-:W-:-:S07]  /*1660*/  LEPC R20, `(.L_x_37) ;  /* 0x000000001014794e */ /* 0x000fce0000000000 */
[----:B01--45:R-:W-:Y:S05]  /*1670*/  CALL.ABS.NOINC R2 ;  /* 0x0000000002007343 */ /* 0x033fea0003c00000 */
.L_x_37:
[----:B------:R-:W-:Y:S05]  /*1680*/  BSYNC.RECONVERGENT B7 ;  /* 0x0000000000077941 */ /* 0x000fea0003800200 */
.L_x_6:
[----:B0123--:R-:W-:Y:S01]  /*1690*/  MOV R0, 0x0 ;  /* 0x0000000000007802 */ /* 0x00ffe20000000f00 */
[----:B------:R-:W0:Y:S01]  /*16a0*/  LDCU.64 UR4, c[0x4][0x98] ;  /* 0x01001300ff0477ac */ /* 0x000e220008000a00 */
[----:B------:R-:W-:Y:S02]  /*16b0*/  CS2R R6, SRZ ;  /* 0x0000000000067805 */ /* 0x000fe4000001ff00 */
[----:B------:R1:W2:Y:S01]  /*16c0*/  LDC.64 R2, c[0x4][R0] ;  /* 0x0100000000027b82 */ /* 0x0002a20000000a00 */
[----:B0-----:R-:W-:Y:S02]  /*16d0*/  IMAD.U32 R4, RZ, RZ, UR4 ;  /* 0x00000004ff047e24 */ /* 0x001fe4000f8e00ff */
[----:B-1----:R-:W-:-:S07]  /*16e0*/  IMAD.U32 R5, RZ, RZ, UR5 ;  /* 0x00000005ff057e24 */ /* 0x002fce000f8e00ff */
[----:B------:R-:W-:-:S07]  /*16f0*/  LEPC R20, `(.L_x_38) ;  /* 0x000000001014794e */ /* 0x000fce0000000000 */
[----:B--2-45:R-:W-:Y:S05]  /*1700*/  CALL.ABS.NOINC R2 ;  /* 0x0000000002007343 */ /* 0x034fea0003c00000 */
.L_x_38:
[----:B------:R-:W-:Y:S05]  /*1710*/  EXIT ;  /* 0x000000000000794d */ /* 0x000fea0003800000 */
.L_x_39:
[----:B------:R-:W-:-:S00]  /*1720*/  BRA `(.L_x_39) ;  /* 0xfffffffc00fc7947 */ /* 0x000fc0000383ffff */
[----:B------:R-:W-:-:S00]  /*1730*/  NOP ;  /* 0x0000000000007918 */ /* 0x000fc00000000000 */
        /* <DEDUP_REMOVED lines=12> */
.L_x_1277:


//--------------------- .text._Z18print_rbag_heatmapP4GNetj --------------------------
	.section	.text._Z18print_rbag_heatmapP4GNetj,"ax",@progbits
	.align	128
        .global         _Z18print_rbag_heatmapP4GNetj
        .type           _Z18print_rbag_heatmapP4GNetj,@function
        .size           _Z18print_rbag_heatmapP4GNetj,(.L_x_1278 - _Z18print_rbag_heatmapP4GNetj)
        .other          _Z18print_rbag_heatmapP4GNetj,@"STO_CUDA_ENTRY STV_DEFAULT"
_Z18print_rbag_heatmapP4GNetj:
.text._Z18print_rbag_heatmapP4GNetj:
[----:B------:R-:W0:Y:S08]  /*0000*/  LDC R1, c[0x0][0x37c] ;  /* 0x0000df00ff017b82 */ /* 0x000e300000000800 */
[----:B------:R-:W1:Y:S01]  /*0010*/  S2UR UR4, SR_CTAID.X ;  /* 0x00000000000479c3 */ /* 0x000e620000002500 */
[----:B------:R-:W2:Y:S01]  /*0020*/  S2R R0, SR_TID.X ;  /* 0x0000000000007919 */ /* 0x000ea20000002100 */
[----:B------:R-:W3:Y:S01]  /*0030*/  LDCU UR7, c[0x0][0x2fc] ;  /* 0x00005f80ff0777ac */ /* 0x000ee20008000800 */
[----:B0-----:R-:W-:Y:S01]  /*0040*/  VIADD R1, R1, 0xfffffff8 ;  /* 0xfffffff801017836 */ /* 0x001fe20000000000 */
[----:B------:R-:W0:Y:S01]  /*0050*/  LDCU UR5, c[0x0][0x360] ;  /* 0x00006c00ff0577ac */ /* 0x000e220008000800 */
[----:B------:R-:W4:Y:S01]  /*0060*/  LDCU UR6, c[0x0][0x2f8] ;  /* 0x00005f00ff0677ac */ /* 0x000f220008000800 */
[----:B-1----:R-:W-:-:S04]  /*0070*/  UIADD3 UR4, UPT, UPT, URZ, -UR4, URZ ;  /* 0x80000004ff047290 */ /* 0x002fc8000fffe0ff */
[----:B0-----:R-:W-:Y:S01]  /*0080*/  UIMAD UR5, UR4, UR5, URZ ;  /* 0x00000005040572a4 */ /* 0x001fe2000f8e02ff */
[----:B----4-:R-:W-:-:S05]  /*0090*/  IADD3 R2, P1, PT, R1, UR6, RZ ;  /* 0x0000000601027c10 */ /* 0x010fca000ff3e0ff */
[----:B--2---:R-:W-:Y:S01]  /*00a0*/  ISETP.NE.AND P0, PT, R0, UR5, PT ;  /* 0x0000000500007c0c */ /* 0x004fe2000bf05270 */
[----:B---3--:R-:W-:-:S12]  /*00b0*/  IMAD.X R16, RZ, RZ, UR7, P1 ;  /* 0x00000007ff107e24 */ /* 0x008fd800088e06ff */
[----:B------:R-:W-:Y:S05]  /*00c0*/  @P0 EXIT ;  /* 0x000000000000094d */ /* 0x000fea0003800000 */
[----:B------:R-:W0:Y:S01]  /*00d0*/  LDCU UR4, c[0x0][0x388] ;  /* 0x00007100ff0477ac */ /* 0x000e220008000800 */
[----:B------:R-:W1:Y:S01]  /*00e0*/  LDCU.64 UR36, c[0x0][0x358] ;  /* 0x00006b00ff2477ac */ /* 0x000e620008000a00 */
[----:B0-----:R-:W-:-:S04]  /*00f0*/  ULOP3.LUT UR4, UR4, 0x1, URZ, 0xc0, !UPT ;  /* 0x0000000104047892 */ /* 0x001fc8000f8ec0ff */
[----:B------:R-:W-:-:S09]  /*0100*/  UISETP.NE.U32.AND UP0, UPT, UR4, 0x1, UPT ;  /* 0x000000010400788c */ /* 0x000fd2000bf05070 */
[----:B-1----:R-:W-:Y:S05]  /*0110*/  BRA.U UP0, `(.L_x_40) ;  /* 0x0000000900007547 */ /* 0x002fea000b800000 */
[----:B------:R-:W-:-:S07]  /*0120*/  IMAD.MOV.U32 R17, RZ, RZ, RZ ;  /* 0x000000ffff117224 */ /* 0x000fce00078e00ff */
.L_x_47:
[----:B------:R-:W-:Y:S01]  /*0130*/  IMAD.MOV.U32 R18, RZ, RZ, R17 ;  /* 0x000000ffff127224 */ /* 0x000fe200078e0011 */
[----:B------:R-:W-:Y:S01]  /*0140*/  BSSY.RECONVERGENT B6, `(.L_x_41) ;  /* 0x0000073000067945 */ /* 0x000fe20003800200 */
[----:B------:R-:W-:Y:S02]  /*0150*/  VIADD R17, R17, 0x1 ;  /* 0x0000000111117836 */ /* 0x000fe40000000000 */
[----:B------:R-:W-:-:S03]  /*0160*/  IMAD.MOV.U32 R19, RZ, RZ, RZ ;  /* 0x000000ffff137224 */ /* 0x000fc600078e00ff */
[----:B------:R-:W-:-:S04]  /*0170*/  ISETP.NE.AND P0, PT, R17, 0x80, PT ;  /* 0x000000801100780c */ /* 0x000fc80003f05270 */
[----:B------:R-:W-:-:S09]  /*0180*/  P2R R23, PR, RZ, 0x1 ;  /* 0x00000001ff177803 */ /* 0x000fd20000000000 */
.L_x_45:
[----:B------:R-:W0:Y:S01]  /*0190*/  LDC.64 R4, c[0x0][0x380] ;  /* 0x0000e000ff047b82 */ /* 0x000e220000000a00 */
[----:B------:R-:W-:Y:S01]  /*01a0*/  IMAD R28, R18, 0x100, R19 ;  /* 0x00000100121c7824 */ /* 0x000fe200078e0213 */
[----:B------:R-:W-:Y:S01]  /*01b0*/  BSSY.RECONVERGENT B0, `(.L_x_42) ;  /* 0x000005e000007945 */ /* 0x000fe20003800200 */
[----:B------:R-:W-:Y:S02]  /*01c0*/  VIADD R19, R19, 0x1 ;  /* 0x0000000113137836 */ /* 0x000fe40000000000 */
[----:B------:R-:W-:Y:S02]  /*01d0*/  IMAD.MOV.U32 R3, RZ, RZ, RZ ;  /* 0x000000ffff037224 */ /* 0x000fe400078e00ff */
[----:B------:R-:W-:Y:S01]  /*01e0*/  IMAD.MOV.U32 R29, RZ, RZ, RZ ;  /* 0x000000ffff1d7224 */ /* 0x000fe200078e00ff */
[----:B------:R-:W-:Y:S01]  /*01f0*/  ISETP.NE.AND P0, PT, R19, 0x100, PT ;  /* 0x000001001300780c */ /* 0x000fe20003f05270 */
[----:B------:R-:W-:-:S03]  /*0200*/  IMAD.SHL.U32 R28, R28, 0x100, RZ ;  /* 0x000001001c1c7824 */ /* 0x000fc600078e00ff */
[----:B------:R-:W-:-:S09]  /*0210*/  P2R R22, PR, RZ, 0x1 ;  /* 0x00000001ff167803 */ /* 0x000fd20000000000 */
.L_x_43:
[----:B------:R-:W-:-:S04]  /*0220*/  IMAD.IADD R7, R28, 0x1, R3 ;  /* 0x000000011c077824 */ /* 0x000fc800078e0203 */
[----:B0-----:R-:W-:-:S03]  /*0230*/  IMAD.WIDE.U32 R6, R7, 0x8, R4 ;  /* 0x0000000807067825 */ /* 0x001fc600078e0004 */
[----:B------:R-:W-:-:S05]  /*0240*/  IADD3 R6, P0, PT, R6, 0x4000000, RZ ;  /* 0x0400000006067810 */ /* 0x000fca0007f1e0ff */
[----:B------:R-:W-:-:S05]  /*0250*/  IMAD.X R7, RZ, RZ, R7, P0 ;  /* 0x000000ffff077224 */ /* 0x000fca00000e0607 */
[----:B------:R-:W2:Y:S04]  /*0260*/  LDG.E.64 R14, desc[UR36][R6.64+0x8] ;  /* 0x00000824060e7981 */ /* 0x000ea8000c1e1b00 */
[----:B------:R-:W3:Y:S04]  /*0270*/  LDG.E.64 R26, desc[UR36][R6.64+0x10] ;  /* 0x00001024061a7981 */ /* 0x000ee8000c1e1b00 */
[----:B------:R-:W4:Y:S04]  /*0280*/  LDG.E.64 R24, desc[UR36][R6.64+0x18] ;  /* 0x0000182406187981 */ /* 0x000f28000c1e1b00 */
[----:B------:R-:W5:Y:S04]  /*0290*/  LDG.E.64 R20, desc[UR36][R6.64+0x20] ;  /* 0x0000202406147981 */ /* 0x000f68000c1e1b00 */
[----:B------:R-:W5:Y:S04]  /*02a0*/  LDG.E.64 R8, desc[UR36][R6.64+0x28] ;  /* 0x0000282406087981 */ /* 0x000f68000c1e1b00 */
[----:B------:R-:W5:Y:S04]  /*02b0*/  LDG.E.64 R10, desc[UR36][R6.64+0x30] ;  /* 0x00003024060a7981 */ /* 0x000f68000c1e1b00 */
[----:B------:R-:W5:Y:S01]  /*02c0*/  LDG.E.64 R12, desc[UR36][R6.64+0x38] ;  /* 0x00003824060c7981 */ /* 0x000f62000c1e1b00 */
[----:B------:R-:W-:Y:S01]  /*02d0*/  VIADD R0, R29, 0x1 ;  /* 0x000000011d007836 */ /* 0x000fe20000000000 */
[----:B--2---:R-:W-:-:S04]  /*02e0*/  ISETP.NE.U32.AND P0, PT, R14, RZ, PT ;  /* 0x000000ff0e00720c */ /* 0x004fc80003f05070 */
[----:B------:R-:W-:Y:S02]  /*02f0*/  ISETP.NE.AND.EX P0, PT, R15, RZ, PT, P0 ;  /* 0x000000ff0f00720c */ /* 0x000fe40003f05300 */
[----:B------:R-:W2:Y:S01]  /*0300*/  LDG.E.64 R14, desc[UR36][R6.64+0x40] ;  /* 0x00004024060e7981 */ /* 0x000ea2000c1e1b00 */
[----:B---3--:R-:W-:Y:S02]  /*0310*/  ISETP.NE.U32.AND P1, PT, R26, RZ, PT ;  /* 0x000000ff1a00720c */ /* 0x008fe40003f25070 */
[----:B----4-:R-:W-:Y:S02]  /*0320*/  ISETP.NE.U32.AND P2, PT, R24, RZ, PT ;  /* 0x000000ff1800720c */ /* 0x010fe40003f45070 */
[----:B------:R-:W-:Y:S02]  /*0330*/  ISETP.NE.AND.EX P1, PT, R27, RZ, PT, P1 ;  /* 0x000000ff1b00720c */ /* 0x000fe40003f25310 */
[----:B------:R-:W3:Y:S04]  /*0340*/  LDG.E.64 R26, desc[UR36][R6.64+0x48] ;  /* 0x00004824061a7981 */ /* 0x000ee8000c1e1b00 */
[----:B------:R-:W-:Y:S01]  /*0350*/  @!P0 IMAD.MOV R0, RZ, RZ, R29 ;  /* 0x000000ffff008224 */ /* 0x000fe200078e021d */
[----:B------:R-:W-:-:S02]  /*0360*/  ISETP.NE.AND.EX P0, PT, R25, RZ, PT, P2 ;  /* 0x000000ff1900720c */ /* 0x000fc40003f05320 */
[----:B-----5:R-:W-:Y:S01]  /*0370*/  ISETP.NE.U32.AND P2, PT, R20, RZ, PT ;  /* 0x000000ff1400720c */ /* 0x020fe20003f45070 */
[----:B------:R-:W-:Y:S01]  /*0380*/  VIADD R29, R0, 0x1 ;  /* 0x00000001001d7836 */ /* 0x000fe20000000000 */
[----:B------:R-:W4:Y:S02]  /*0390*/  LDG.E.64 R24, desc[UR36][R6.64+0x50] ;  /* 0x0000502406187981 */ /* 0x000f24000c1e1b00 */
[----:B------:R-:W-:Y:S01]  /*03a0*/  @!P1 IMAD.MOV R29, RZ, RZ, R0 ;  /* 0x000000ffff1d9224 */ /* 0x000fe200078e0200 */
[----:B------:R-:W-:Y:S02]  /*03b0*/  ISETP.NE.AND.EX P1, PT, R21, RZ, PT, P2 ;  /* 0x000000ff1500720c */ /* 0x000fe40003f25320 */
[----:B------:R-:W-:Y:S01]  /*03c0*/  ISETP.NE.U32.AND P2, PT, R8, RZ, PT ;  /* 0x000000ff0800720c */ /* 0x000fe20003f45070 */
[----:B------:R-:W-:-:S03]  /*03d0*/  VIADD R0, R29, 0x1 ;  /* 0x000000011d007836 */ /* 0x000fc60000000000 */
[----:B------:R-:W-:Y:S01]  /*03e0*/  @!P0 IMAD.MOV R0, RZ, RZ, R29 ;  /* 0x000000ffff008224 */ /* 0x000fe200078e021d */
[----:B------:R-:W-:Y:S02]  /*03f0*/  ISETP.NE.AND.EX P0, PT, R9, RZ, PT, P2 ;  /* 0x000000ff0900720c */ /* 0x000fe40003f05320 */
[----:B------:R-:W5:Y:S01]  /*0400*/  LDG.E.64 R8, desc[UR36][R6.64+0x58] ;  /* 0x0000582406087981 */ /* 0x000f62000c1e1b00 */
[----:B------:R-:W-:Y:S01]  /*0410*/  ISETP.NE.U32.AND P2, PT, R10, RZ, PT ;  /* 0x000000ff0a00720c */ /* 0x000fe20003f45070 */
[C---:B------:R-:W-:Y:S02]  /*0420*/  VIADD R20, R0.reuse, 0x1 ;  /* 0x0000000100147836 */ /* 0x040fe40000000000 */
[----:B------:R-:W-:Y:S02]  /*0430*/  @!P1 IADD3 R20, PT, PT, R0, RZ, RZ ;  /* 0x000000ff00149210 */ /* 0x000fe40007ffe0ff */
[----:B------:R-:W-:Y:S02]  /*0440*/  ISETP.NE.AND.EX P1, PT, R11, RZ, PT, P2 ;  /* 0x000000ff0b00720c */ /* 0x000fe40003f25320 */
[----:B------:R-:W5:Y:S01]  /*0450*/  LDG.E.64 R10, desc[UR36][R6.64+0x60] ;  /* 0x00006024060a7981 */ /* 0x000f62000c1e1b00 */
[----:B------:R-:W-:Y:S01]  /*0460*/  ISETP.NE.U32.AND P2, PT, R12, RZ, PT ;  /* 0x000000ff0c00720c */ /* 0x000fe20003f45070 */
[----:B------:R-:W-:-:S02]  /*0470*/  VIADD R0, R20, 0x1 ;  /* 0x0000000114007836 */ /* 0x000fc40000000000 */
[----:B------:R-:W-:Y:S01]  /*0480*/  @!P0 IMAD.MOV R0, RZ, RZ, R20 ;  /* 0x000000ffff008224 */ /* 0x000fe200078e0214 */
[----:B------:R-:W-:Y:S02]  /*0490*/  ISETP.NE.AND.EX P0, PT, R13, RZ, PT, P2 ;  /* 0x000000ff0d00720c */ /* 0x000fe40003f05320 */
[----:B------:R-:W5:Y:S01]  /*04a0*/  LDG.E.64 R12, desc[UR36][R6.64+0x68] ;  /* 0x00006824060c7981 */ /* 0x000f62000c1e1b00 */
[----:B------:R-:W-:-:S03]  /*04b0*/  VIADD R20, R0, 0x1 ;  /* 0x0000000100147836 */ /* 0x000fc60000000000 */
[----:B------:R-:W-:-:S04]  /*04c0*/  @!P1 IMAD.MOV R20, RZ, RZ, R0 ;  /* 0x000000ffff149224 */ /* 0x000fc800078e0200 */
[----:B------:R-:W-:-:S03]  /*04d0*/  VIADD R0, R20, 0x1 ;  /* 0x0000000114007836 */ /* 0x000fc60000000000 */
[----:B------:R-:W-:Y:S02]  /*04e0*/  @!P0 IMAD.MOV R0, RZ, RZ, R20 ;  /* 0x000000ffff008224 */ /* 0x000fe400078e0214 */
[----:B------:R-:W5:Y:S01]  /*04f0*/  LDG.E.64 R20, desc[UR36][R6.64+0x78] ;  /* 0x0000782406147981 */ /* 0x000f62000c1e1b00 */
[----:B--2---:R-:W-:-:S04]  /*0500*/  ISETP.NE.U32.AND P2, PT, R14, RZ, PT ;  /* 0x000000ff0e00720c */ /* 0x004fc80003f45070 */
[----:B------:R-:W-:Y:S02]  /*0510*/  ISETP.NE.AND.EX P1, PT, R15, RZ, PT, P2 ;  /* 0x000000ff0f00720c */ /* 0x000fe40003f25320 */
[----:B------:R-:W2:Y:S04]  /*0520*/  LDG.E.64 R14, desc[UR36][R6.64+0x70] ;  /* 0x00007024060e7981 */ /* 0x000ea8000c1e1b00 */
[----:B------:R-:W2:Y:S01]  /*0530*/  LDG.E.64 R6, desc[UR36][R6.64+0x80] ;  /* 0x0000802406067981 */ /* 0x000ea2000c1e1b00 */
[----:B---3--:R-:W-:Y:S01]  /*0540*/  ISETP.NE.U32.AND P0, PT, R26, RZ, PT ;  /* 0x000000ff1a00720c */ /* 0x008fe20003f05070 */
[----:B------:R-:W-:-:S03]  /*0550*/  VIADD R26, R0, 0x1 ;  /* 0x00000001001a7836 */ /* 0x000fc60000000000 */
[----:B------:R-:W-:Y:S02]  /*0560*/  ISETP.NE.AND.EX P0, PT, R27, RZ, PT, P0 ;  /* 0x000000ff1b00720c */ /* 0x000fe40003f05300 */
[----:B------:R-:W-:Y:S01]  /*0570*/  @!P1 IMAD.MOV R26, RZ, RZ, R0 ;  /* 0x000000ffff1a9224 */ /* 0x000fe200078e0200 */
[----:B----4-:R-:W-:-:S04]  /*0580*/  ISETP.NE.U32.AND P1, PT, R24, RZ, PT ;  /* 0x000000ff1800720c */ /* 0x010fc80003f25070 */
[----:B------:R-:W-:Y:S02]  /*0590*/  ISETP.NE.AND.EX P1, PT, R25, RZ, PT, P1 ;  /* 0x000000ff1900720c */ /* 0x000fe40003f25310 */
[----:B-----5:R-:W-:Y:S01]  /*05a0*/  ISETP.NE.U32.AND P2, PT, R8, RZ, PT ;  /* 0x000000ff0800720c */ /* 0x020fe20003f45070 */
[----:B------:R-:W-:-:S03]  /*05b0*/  VIADD R0, R26, 0x1 ;  /* 0x000000011a007836 */ /* 0x000fc60000000000 */
[----:B------:R-:W-:Y:S01]  /*05c0*/  @!P0 IMAD.MOV R0, RZ, RZ, R26 ;  /* 0x000000ffff008224 */ /* 0x000fe200078e021a */
[----:B------:R-:W-:Y:S02]  /*05d0*/  ISETP.NE.AND.EX P0, PT, R9, RZ, PT, P2 ;  /* 0x000000ff0900720c */ /* 0x000fe40003f05320 */
[----:B------:R-:W-:Y:S01]  /*05e0*/  ISETP.NE.U32.AND P2, PT, R10, RZ, PT ;  /* 0x000000ff0a00720c */ /* 0x000fe20003f45070 */
[----:B------:R-:W-:-:S03]  /*05f0*/  VIADD R8, R0, 0x1 ;  /* 0x0000000100087836 */ /* 0x000fc60000000000 */
[----:B------:R-:W-:Y:S01]  /*0600*/  @!P1 IMAD.MOV R8, RZ, RZ, R0 ;  /* 0x000000ffff089224 */ /* 0x000fe200078e0200 */
[----:B------:R-:W-:Y:S02]  /*0610*/  ISETP.NE.AND.EX P1, PT, R11, RZ, PT, P2 ;  /* 0x000000ff0b00720c */ /* 0x000fe40003f25320 */
[----:B------:R-:W-:Y:S01]  /*0620*/  ISETP.NE.U32.AND P2, PT, R12, RZ, PT ;  /* 0x000000ff0c00720c */ /* 0x000fe20003f45070 */
[----:B------:R-:W-:-:S03]  /*0630*/  VIADD R0, R8, 0x1 ;  /* 0x0000000108007836 */ /* 0x000fc60000000000 */
[----:B------:R-:W-:Y:S01]  /*0640*/  @!P0 IMAD.MOV R0, RZ, RZ, R8 ;  /* 0x000000ffff008224 */ /* 0x000fe200078e0208 */
[----:B------:R-:W-:-:S03]  /*0650*/  ISETP.NE.AND.EX P0, PT, R13, RZ, PT, P2 ;  /* 0x000000ff0d00720c */ /* 0x000fc60003f05320 */
[----:B------:R-:W-:-:S03]  /*0660*/  VIADD R8, R0, 0x1 ;  /* 0x0000000100087836 */ /* 0x000fc60000000000 */
[----:B------:R-:W-:-:S05]  /*0670*/  @!P1 IMAD.MOV R8, RZ, RZ, R0 ;  /* 0x000000ffff089224 */ /* 0x000fca00078e0200 */
[----:B------:R-:W-:Y:S02]  /*0680*/  IADD3 R0, PT, PT, R8, 0x1, RZ ;  /* 0x0000000108007810 */ /* 0x000fe40007ffe0ff */
[----:B------:R-:W-:Y:S02]  /*0690*/  @!P0 IMAD.MOV R0, RZ, RZ, R8 ;  /* 0x000000ffff008224 */ /* 0x000fe400078e0208 */
[----:B------:R-:W-:Y:S02]  /*06a0*/  VIADD R3, R3, 0x10 ;  /* 0x0000001003037836 */ /* 0x000fe40000000000 */
[----:B------:R-:W-:Y:S01]  /*06b0*/  VIADD R8, R0, 0x1 ;  /* 0x0000000100087836 */ /* 0x000fe20000000000 */
[----:B--2---:R-:W-:-:S04]  /*06c0*/  ISETP.NE.U32.AND P2, PT, R14, RZ, PT ;  /* 0x000000ff0e00720c */ /* 0x004fc80003f45070 */
[----:B------:R-:W-:Y:S02]  /*06d0*/  ISETP.NE.AND.EX P1, PT, R15, RZ, PT, P2 ;  /* 0x000000ff0f00720c */ /* 0x000fe40003f25320 */
[----:B------:R-:W-:-:S04]  /*06e0*/  ISETP.NE.U32.AND P2, PT, R20, RZ, PT ;  /* 0x000000ff1400720c */ /* 0x000fc80003f45070 */
[----:B------:R-:W-:Y:S02]  /*06f0*/  ISETP.NE.AND.EX P0, PT, R21, RZ, PT, P2 ;  /* 0x000000ff1500720c */ /* 0x000fe40003f05320 */
[----:B------:R-:W-:-:S05]  /*0700*/  ISETP.NE.U32.AND P2, PT, R6, RZ, PT ;  /* 0x000000ff0600720c */ /* 0x000fca0003f45070 */
[----:B------:R-:W-:-:S04]  /*0710*/  @!P1 IMAD.MOV R8, RZ, RZ, R0 ;  /* 0x000000ffff089224 */ /* 0x000fc800078e0200 */
[----:B------:R-:W-:Y:S02]  /*0720*/  VIADD R0, R8, 0x1 ;  /* 0x0000000108007836 */ /* 0x000fe40000000000 */
[----:B------:R-:W-:Y:S01]  /*0730*/  @!P0 IMAD.MOV R0, RZ, RZ, R8 ;  /* 0x000000ffff008224 */ /* 0x000fe200078e0208 */
[----:B------:R-:W-:Y:S02]  /*0740*/  ISETP.NE.AND P0, PT, R3, 0x100, PT ;  /* 0x000001000300780c */ /* 0x000fe40003f05270 */
[----:B------:R-:W-:Y:S01]  /*0750*/  ISETP.NE.AND.EX P1, PT, R7, RZ, PT, P2 ;  /* 0x000000ff0700720c */ /* 0x000fe20003f25320 */
[----:B------:R-:W-:-:S12]  /*0760*/  VIADD R29, R0, 0x1 ;  /* 0x00000001001d7836 */ /* 0x000fd80000000000 */
[----:B------:R-:W-:Y:S01]  /*0770*/  @!P1 IMAD.MOV R29, RZ, RZ, R0 ;  /* 0x000000ffff1d9224 */ /* 0x000fe200078e0200 */
[----:B------:R-:W-:Y:S06]  /*0780*/  @P0 BRA `(.L_x_43) ;  /* 0xfffffff800a40947 */ /* 0x000fec000383ffff */
[----:B------:R-:W-:Y:S05]  /*0790*/  BSYNC.RECONVERGENT B0 ;  /* 0x0000000000007941 */ /* 0x000fea0003800200 */
.L_x_42:
[----:B------:R-:W-:Y:S01]  /*07a0*/  VIMNMX.U32 R0, PT, PT, R29, 0xf, PT ;  /* 0x0000000f1d007848 */ /* 0x000fe20003fe0000 */
[----:B------:R-:W0:Y:S01]  /*07b0*/  LDCU.64 UR4, c[0x4][0x10] ;  /* 0x01000200ff0477ac */ /* 0x000e220008000a00 */
[----:B------:R-:W-:Y:S01]  /*07c0*/  MOV R24, 0x0 ;  /* 0x0000000000187802 */ /* 0x000fe20000000f00 */
[----:B------:R-:W-:Y:S02]  /*07d0*/  IMAD.MOV.U32 R6, RZ, RZ, R2 ;  /* 0x000000ffff067224 */ /* 0x000fe400078e0002 */
[----:B------:R1:W-:Y:S01]  /*07e0*/  STL [R1], R0 ;  /* 0x0000000001007387 */ /* 0x0003e20000100800 */
[----:B------:R1:W2:Y:S01]  /*07f0*/  LDC.64 R8, c[0x4][R24] ;  /* 0x0100000018087b82 */ /* 0x0002a20000000a00 */
[----:B------:R-:W-:Y:S02]  /*0800*/  IMAD.MOV.U32 R7, RZ, RZ, R16 ;  /* 0x000000ffff077224 */ /* 0x000fe400078e0010 */
[----:B0-----:R-:W-:Y:S02]  /*0810*/  IMAD.U32 R4, RZ, RZ, UR4 ;  /* 0x00000004ff047e24 */ /* 0x001fe4000f8e00ff */
[----:B-1----:R-:W-:-:S07]  /*0820*/  IMAD.U32 R5, RZ, RZ, UR5 ;  /* 0x00000005ff057e24 */ /* 0x002fce000f8e00ff */
[----:B------:R-:W-:-:S07]  /*0830*/  LEPC R20, `(.L_x_44) ;  /* 0x000000001014794e */ /* 0x000fce0000000000 */
[----:B--2---:R-:W-:Y:S05]  /*0840*/  CALL.ABS.NOINC R8 ;  /* 0x0000000008007343 */ /* 0x004fea0003c00000 */
.L_x_44:
[----:B------:R-:W-:-:S13]  /*0850*/  ISETP.NE.AND P6, PT, R22, RZ, PT ;  /* 0x000000ff1600720c */ /* 0x000fda0003fc5270 */
[----:B------:R-:W-:Y:S05]  /*0860*/  @P6 BRA `(.L_x_45) ;  /* 0xfffffff800486947 */ /* 0x000fea000383ffff */
[----:B------:R-:W-:Y:S05]  /*0870*/  BSYNC.RECONVERGENT B6 ;  /* 0x0000000000067941 */ /* 0x000fea0003800200 */
.L_x_41:
[----:B------:R-:W0:Y:S01]  /*0880*/  LDC.64 R24, c[0x4][R24] ;  /* 0x0100000018187b82 */ /* 0x000e220000000a00 */
[----:B------:R-:W1:Y:S01]  /*0890*/  LDCU.64 UR4, c[0x4][0x98] ;  /* 0x01001300ff0477ac */ /* 0x000e620008000a00 */
[----:B------:R-:W-:Y:S01]  /*08a0*/  CS2R R6, SRZ ;  /* 0x0000000000067805 */ /* 0x000fe2000001ff00 */
[----:B-1----:R-:W-:Y:S02]  /*08b0*/  IMAD.U32 R4, RZ, RZ, UR4 ;  /* 0x00000004ff047e24 */ /* 0x002fe4000f8e00ff */
[----:B------:R-:W-:-:S07]  /*08c0*/  IMAD.U32 R5, RZ, RZ, UR5 ;  /* 0x00000005ff057e24 */ /* 0x000fce000f8e00ff */
[----:B------:R-:W-:-:S07]  /*08d0*/  LEPC R20, `(.L_x_46) ;  /* 0x000000001014794e */ /* 0x000fce0000000000 */
[----:B0-----:R-:W-:Y:S05]  /*08e0*/  CALL.ABS.NOINC R24 ;  /* 0x0000000018007343 */ /* 0x001fea0003c00000 */
.L_x_46:
[----:B------:R-:W-:-:S13]  /*08f0*/  ISETP.NE.AND P6, PT, R23, RZ, PT ;  /* 0x000000ff1700720c */ /* 0x000fda0003fc5270 */
[----:B------:R-:W-:Y:S05]  /*0900*/  @P6 BRA `(.L_x_47) ;  /* 0xfffffff800086947 */ /* 0x000fea000383ffff */
[----:B------:R-:W-:Y:S05]  /*0910*/  EXIT ;  /* 0x000000000000794d */ /* 0x000fea0003800000 */
.L_x_40:
[----:B------:R-:W0:Y:S01]  /*0920*/  LDCU.64 UR38, c[0x0][0x380] ;  /* 0x00007000ff2677ac */ /* 0x000e220008000a00 */
[----:B------:R-:W-:Y:S01]  /*0930*/  IMAD.MOV.U32 R17, RZ, RZ, RZ ;  /* 0x000000ffff117224 */ /* 0x000fe200078e00ff */
[----:B0-----:R-:W-:-:S04]  /*0940*/  UIADD3 UR38, UP0, UPT, UR38, 0x40, URZ ;  /* 0x0000004026267890 */ /* 0x001fc8000ff1e0ff */
[----:B------:R-:W-:-:S12]  /*0950*/  UIADD3.X UR39, UPT, UPT, URZ, UR39, URZ, UP0, !UPT ;  /* 0x00000027ff277290 */ /* 0x000fd800087fe4ff */
.L_x_54:
[----:B------:R-:W-:Y:S01]  /*0960*/  BSSY.RECONVERGENT B6, `(.L_x_48) ;  /* 0x0000070000067945 */ /* 0x000fe20003800200 */
[----:B------:R-:W-:Y:S01]  /*0970*/  SHF.L.U32 R18, R17, 0x10, RZ ;  /* 0x0000001011127819 */ /* 0x000fe200000006ff */
[----:B------:R-:W-:-:S07]  /*0980*/  IMAD.MOV.U32 R19, RZ, RZ, RZ ;  /* 0x000000ffff137224 */ /* 0x000fce00078e00ff */
.L_x_52:
[C---:B------:R-:W-:Y:S01]  /*0990*/  LEA R5, P0, R19.reuse, R18, 0x8 ;  /* 0x0000001213057211 */ /* 0x040fe200078040ff */
[----:B------:R-:W-:Y:S01]  /*09a0*/  VIADD R19, R19, 0x1 ;  /* 0x0000000113137836 */ /* 0x000fe20000000000 */
[----:B------:R-:W-:Y:S01]  /*09b0*/  BSSY.RECONVERGENT B0, `(.L_x_49) ;  /* 0x000005d000007945 */ /* 0x000fe20003800200 */
[----:B------:R-:W-:Y:S01]  /*09c0*/  IMAD.MOV.U32 R3, RZ, RZ, RZ ;  /* 0x000000ffff037224 */ /* 0x000fe200078e00ff */
[----:B------:R-:W-:Y:S01]  /*09d0*/  LEA R4, P1, R5, UR38, 0x3 ;  /* 0x0000002605047c11 */ /* 0x000fe2000f8218ff */
[----:B------:R-:W-:Y:S01]  /*09e0*/  IMAD.X R0, RZ, RZ, RZ, P0 ;  /* 0x000000ffff007224 */ /* 0x000fe200000e06ff */
[----:B------:R-:W-:-:S04]  /*09f0*/  ISETP.NE.AND P2, PT, R19, 0x100, PT ;  /* 0x000001001300780c */ /* 0x000fc80003f45270 */
[----:B------:R-:W-:Y:S01]  /*0a00*/  LEA.HI.X R5, R5, UR39, R0, 0x3, P1 ;  /* 0x0000002705057c11 */ /* 0x000fe200088f1c00 */
[----:B------:R-:W-:Y:S01]  /*0a10*/  IMAD.MOV.U32 R0, RZ, RZ, RZ ;  /* 0x000000ffff007224 */ /* 0x000fe200078e00ff */
[----:B------:R-:W-:-:S07]  /*0a20*/  P2R R22, PR, RZ, 0x4 ;  /* 0x00000004ff167803 */ /* 0x000fce0000000000 */
.L_x_50:
[----:B------:R-:W2:Y:S04]  /*0a30*/  LDG.E.64 R12, desc[UR36][R4.64+-0x38] ;  /* 0xffffc824040c7981 */ /* 0x000ea8000c1e1b00 */
[----:B------:R-:W3:Y:S04]  /*0a40*/  LDG.E.64 R14, desc[UR36][R4.64+-0x30] ;  /* 0xffffd024040e7981 */ /* 0x000ee8000c1e1b00 */
[----:B------:R-:W4:Y:S04]  /*0a50*/  LDG.E.64 R20, desc[UR36][R4.64+-0x28] ;  /* 0xffffd82404147981 */ /* 0x000f28000c1e1b00 */
[----:B------:R-:W5:Y:S04]  /*0a60*/  LDG.E.64 R24, desc[UR36][R4.64+-0x20] ;  /* 0xffffe02404187981 */ /* 0x000f68000c1e1b00 */
        /* <DEDUP_REMOVED lines=11> */
[----:B------:R-:W3:Y:S01]  /*0b20*/  LDG.E.64 R14, desc[UR36][R4.64+0x10] ;  /* 0x00001024040e7981 */ /* 0x000ee2000c1e1b00 */
[----:B------:R-:W-:-:S03]  /*0b30*/  ISETP.NE.AND.EX P1, PT, R21, RZ, PT, P1 ;  /* 0x000000ff1500720c */ /* 0x000fc60003f25310 */
[----:B------:R-:W4:Y:S01]  /*0b40*/  LDG.E.64 R20, desc[UR36][R4.64+0x18] ;  /* 0x0000182404147981 */ /* 0x000f22000c1e1b00 */
[----:B-----5:R-:W-:Y:S02]  /*0b50*/  ISETP.NE.U32.AND P2, PT, R24, RZ, PT ;  /* 0x000000ff1800720c */ /* 0x020fe40003f45070 */
[----:B------:R-:W-:Y:S02]  /*0b60*/  ISETP.NE.U32.AND P4, PT, R6, RZ, PT ;  /* 0x000000ff0600720c */ /* 0x000fe40003f85070 */
[----:B------:R-:W-:Y:S02]  /*0b70*/  ISETP.NE.AND.EX P2, PT, R25, RZ, PT, P2 ;  /* 0x000000ff1900720c */ /* 0x000fe40003f45320 */
[----:B------:R-:W5:Y:S01]  /*0b80*/  LDG.E.64 R24, desc[UR36][R4.64+0x20] ;  /* 0x0000202404187981 */ /* 0x000f62000c1e1b00 */
[----:B------:R-:W-:-:S03]  /*0b90*/  ISETP.NE.AND.EX P4, PT, R7, RZ, PT, P4 ;  /* 0x000000ff0700720c */ /* 0x000fc60003f85340 */
[----:B------:R-:W5:Y:S01]  /*0ba0*/  LDG.E.64 R6, desc[UR36][R4.64+0x28] ;  /* 0x0000282404067981 */ /* 0x000f62000c1e1b00 */
[----:B------:R-:W-:Y:S01]  /*0bb0*/  ISETP.NE.U32.AND P3, PT, R26, RZ, PT ;  /* 0x000000ff1a00720c */ /* 0x000fe20003f65070 */
[----:B------:R-:W-:Y:S01]  /*0bc0*/  @!P5 IMAD.MOV R23, RZ, RZ, R0 ;  /* 0x000000ffff17d224 */ /* 0x000fe200078e0200 */
[----:B------:R-:W-:Y:S02]  /*0bd0*/  ISETP.NE.U32.AND P5, PT, R8, RZ, PT ;  /* 0x000000ff0800720c */ /* 0x000fe40003fa5070 */
[----:B------:R-:W-:Y:S02]  /*0be0*/  ISETP.NE.AND.EX P3, PT, R27, RZ, PT, P3 ;  /* 0x000000ff1b00720c */ /* 0x000fe40003f65330 */
[----:B------:R-:W5:Y:S01]  /*0bf0*/  LDG.E.64 R26, desc[UR36][R4.64+0x30] ;  /* 0x00003024041a7981 */ /* 0x000f62000c1e1b00 */
[----:B------:R-:W-:-:S03]  /*0c00*/  ISETP.NE.AND.EX P5, PT, R9, RZ, PT, P5 ;  /* 0x000000ff0900720c */ /* 0x000fc60003fa5350 */
[----:B------:R-:W5:Y:S01]  /*0c10*/  LDG.E.64 R8, desc[UR36][R4.64+0x38] ;  /* 0x0000382404087981 */ /* 0x000f62000c1e1b00 */
[----:B------:R-:W-:Y:S02]  /*0c20*/  VIADD R0, R23, 0x1 ;  /* 0x0000000117007836 */ /* 0x000fe40000000000 */
[----:B------:R-:W-:Y:S01]  /*0c30*/  @!P0 IMAD.MOV R0, RZ, RZ, R23 ;  /* 0x000000ffff008224 */ /* 0x000fe200078e0217 */
[----:B------:R-:W-:-:S04]  /*0c40*/  ISETP.NE.U32.AND P0, PT, R10, RZ, PT ;  /* 0x000000ff0a00720c */ /* 0x000fc80003f05070 */
[----:B------:R-:W-:Y:S02]  /*0c50*/  ISETP.NE.AND.EX P0, PT, R11, RZ, PT, P0 ;  /* 0x000000ff0b00720c */ /* 0x000fe40003f05300 */
[----:B------:R-:W5:Y:S01]  /*0c60*/  LDG.E.64 R10, desc[UR36][R4.64+0x40] ;  /* 0x00004024040a7981 */ /* 0x000f62000c1e1b00 */
[----:B------:R-:W-:Y:S02]  /*0c70*/  VIADD R23, R0, 0x1 ;  /* 0x0000000100177836 */ /* 0x000fe40000000000 */
[----:B------:R-:W-:-:S04]  /*0c80*/  @!P1 IMAD.MOV R23, RZ, RZ, R0 ;  /* 0x000000ffff179224 */ /* 0x000fc800078e0200 */
[----:B------:R-:W-:Y:S02]  /*0c90*/  VIADD R0, R23, 0x1 ;  /* 0x0000000117007836 */ /* 0x000fe40000000000 */
[----:B------:R-:W-:-:S04]  /*0ca0*/  @!P2 IMAD.MOV R0, RZ, RZ, R23 ;  /* 0x000000ffff00a224 */ /* 0x000fc800078e0217 */
[----:B------:R-:W-:Y:S02]  /*0cb0*/  VIADD R23, R0, 0x1 ;  /* 0x0000000100177836 */ /* 0x000fe40000000000 */
[----:B------:R-:W-:-:S05]  /*0cc0*/  @!P3 IMAD.MOV R23, RZ, RZ, R0 ;  /* 0x000000ffff17b224 */ /* 0x000fca00078e0200 */
[----:B------:R-:W-:Y:S01]  /*0cd0*/  IADD3 R0, PT, PT, R23, 0x1, RZ ;  /* 0x0000000117007810 */ /* 0x000fe20007ffe0ff */
[----:B------:R-:W-:-:S04]  /*0ce0*/  @!P4 IMAD.MOV R0, RZ, RZ, R23 ;  /* 0x000000ffff00c224 */ /* 0x000fc800078e0217 */
[----:B------:R-:W-:Y:S02]  /*0cf0*/  VIADD R23, R0, 0x1 ;  /* 0x0000000100177836 */ /* 0x000fe40000000000 */
[----:B------:R-:W-:-:S04]  /*0d00*/  @!P5 IMAD.MOV R23, RZ, RZ, R0 ;  /* 0x000000ffff17d224 */ /* 0x000fc800078e0200 */
[----:B------:R-:W-:Y:S02]  /*0d10*/  VIADD R0, R23, 0x1 ;  /* 0x0000000117007836 */ /* 0x000fe40000000000 */
[----:B------:R-:W-:Y:S02]  /*0d20*/  @!P0 IMAD.MOV R0, RZ, RZ, R23 ;  /* 0x000000ffff008224 */ /* 0x000fe400078e0217 */
[----:B------:R-:W-:Y:S01]  /*0d30*/  VIADD R3, R3, 0x10 ;  /* 0x0000001003037836 */ /* 0x000fe20000000000 */
[----:B--2---:R-:W-:-:S04]  /*0d40*/  ISETP.NE.U32.AND P1, PT, R12, RZ, PT ;  /* 0x000000ff0c00720c */ /* 0x004fc80003f25070 */
[----:B------:R-:W-:Y:S02]  /*0d50*/  ISETP.NE.AND.EX P1, PT, R13, RZ, PT, P1 ;  /* 0x000000ff0d00720c */ /* 0x000fe40003f25310 */
[----:B---3--:R-:W-:Y:S01]  /*0d60*/  ISETP.NE.U32.AND P2, PT, R14, RZ, PT ;  /* 0x000000ff0e00720c */ /* 0x008fe20003f45070 */
[----:B------:R-:W-:-:S03]  /*0d70*/  VIADD R12, R0, 0x1 ;  /* 0x00000001000c7836 */ /* 0x000fc60000000000 */
[----:B------:R-:W-:Y:S02]  /*0d80*/  ISETP.NE.AND.EX P0, PT, R15, RZ, PT, P2 ;  /* 0x000000ff0f00720c */ /* 0x000fe40003f05320 */
[----:B----4-:R-:W-:-:S05]  /*0d90*/  ISETP.NE.U32.AND P2, PT, R20, RZ, PT ;  /* 0x000000ff1400720c */ /* 0x010fca0003f45070 */
[----:B------:R-:W-:Y:S01]  /*0da0*/  @!P1 IMAD.MOV R12, RZ, RZ, R0 ;  /* 0x000000ffff0c9224 */ /* 0x000fe200078e0200 */
[----:B------:R-:W-:Y:S02]  /*0db0*/  ISETP.NE.AND.EX P1, PT, R21, RZ, PT, P2 ;  /* 0x000000ff1500720c */ /* 0x000fe40003f25320 */
[----:B-----5:R-:W-:Y:S01]  /*0dc0*/  ISETP.NE.U32.AND P2, PT, R24, RZ, PT ;  /* 0x000000ff1800720c */ /* 0x020fe20003f45070 */
[----:B------:R-:W-:Y:S02]  /*0dd0*/  VIADD R0, R12, 0x1 ;  /* 0x000000010c007836 */ /* 0x000fe40000000000 */
[----:B------:R-:W-:Y:S01]  /*0de0*/  @!P0 IMAD.MOV R0, RZ, RZ, R12 ;  /* 0x000000ffff008224 */ /* 0x000fe200078e020c */
[----:B------:R-:W-:Y:S02]  /*0df0*/  ISETP.NE.AND.EX P0, PT, R25, RZ, PT, P2 ;  /* 0x000000ff1900720c */ /* 0x000fe40003f05320 */
[----:B------:R-:W-:Y:S01]  /*0e00*/  ISETP.NE.U32.AND P2, PT, R6, RZ, PT ;  /* 0x000000ff0600720c */ /* 0x000fe20003f45070 */
[----:B------:R-:W-:-:S04]  /*0e10*/  VIADD R12, R0, 0x1 ;  /* 0x00000001000c7836 */ /* 0x000fc80000000000 */
[----:B------:R-:W-:Y:S01]  /*0e20*/  @!P1 IMAD.MOV R12, RZ, RZ, R0 ;  /* 0x000000ffff0c9224 */ /* 0x000fe200078e0200 */
[----:B------:R-:W-:Y:S02]  /*0e30*/  ISETP.NE.AND.EX P1, PT, R7, RZ, PT, P2 ;  /* 0x000000ff0700720c */ /* 0x000fe40003f25320 */
[----:B------:R-:W-:Y:S01]  /*0e40*/  ISETP.NE.U32.AND P2, PT, R26, RZ, PT ;  /* 0x000000ff1a00720c */ /* 0x000fe20003f45070 */
[----:B------:R-:W-:Y:S02]  /*0e50*/  VIADD R0, R12, 0x1 ;  /* 0x000000010c007836 */ /* 0x000fe40000000000 */
[----:B------:R-:W-:Y:S01]  /*0e60*/  @!P0 IMAD.MOV R0, RZ, RZ, R12 ;  /* 0x000000ffff008224 */ /* 0x000fe200078e020c */
[----:B------:R-:W-:Y:S02]  /*0e70*/  ISETP.NE.AND.EX P0, PT, R27, RZ, PT, P2 ;  /* 0x000000ff1b00720c */ /* 0x000fe40003f05320 */
[----:B------:R-:W-:Y:S01]  /*0e80*/  ISETP.NE.U32.AND P2, PT, R8, RZ, PT ;  /* 0x000000ff0800720c */ /* 0x000fe20003f45070 */
[----:B------:R-:W-:-:S04]  /*0e90*/  VIADD R6, R0, 0x1 ;  /* 0x0000000100067836 */ /* 0x000fc80000000000 */
[----:B------:R-:W-:Y:S01]  /*0ea0*/  @!P1 IMAD.MOV R6, RZ, RZ, R0 ;  /* 0x000000ffff069224 */ /* 0x000fe200078e0200 */
[----:B------:R-:W-:-:S04]  /*0eb0*/  ISETP.NE.AND.EX P1, PT, R9, RZ, PT, P2 ;  /* 0x000000ff0900720c */ /* 0x000fc80003f25320 */
[----:B------:R-:W-:Y:S01]  /*0ec0*/  IADD3 R0, PT, PT, R6, 0x1, RZ ;  /* 0x0000000106007810 */ /* 0x000fe20007ffe0ff */
[----:B------:R-:W-:Y:S01]  /*0ed0*/  @!P0 IMAD.MOV R0, RZ, RZ, R6 ;  /* 0x000000ffff008224 */ /* 0x000fe200078e0206 */
[----:B------:R-:W-:-:S03]  /*0ee0*/  ISETP.NE.U32.AND P2, PT, R10, RZ, PT ;  /* 0x000000ff0a00720c */ /* 0x000fc60003f45070 */
[----:B------:R-:W-:-:S04]  /*0ef0*/  VIADD R6, R0, 0x1 ;  /* 0x0000000100067836 */ /* 0x000fc80000000000 */
[----:B------:R-:W-:Y:S01]  /*0f00*/  @!P1 IMAD.MOV R6, RZ, RZ, R0 ;  /* 0x000000ffff069224 */ /* 0x000fe200078e0200 */
[----:B------:R-:W-:Y:S02]  /*0f10*/  ISETP.NE.AND P1, PT, R3, 0x100, PT ;  /* 0x000001000300780c */ /* 0x000fe40003f25270 */
[----:B------:R-:W-:Y:S02]  /*0f20*/  ISETP.NE.AND.EX P0, PT, R11, RZ, PT, P2 ;  /* 0x000000ff0b00720c */ /* 0x000fe40003f05320 */
[----:B------:R-:W-:Y:S01]  /*0f30*/  IADD3 R4, P2, PT, R4, 0x80, RZ ;  /* 0x0000008004047810 */ /* 0x000fe20007f5e0ff */
[----:B------:R-:W-:-:S04]  /*0f40*/  VIADD R0, R6, 0x1 ;  /* 0x0000000106007836 */ /* 0x000fc80000000000 */
[----:B------:R-:W-:-:S06]  /*0f50*/  IMAD.X R5, RZ, RZ, R5, P2 ;  /* 0x000000ffff057224 */ /* 0x000fcc00010e0605 */
[----:B------:R-:W-:Y:S01]  /*0f60*/  @!P0 IMAD.MOV R0, RZ, RZ, R6 ;  /* 0x000000ffff008224 */ /* 0x000fe200078e0206 */
[----:B------:R-:W-:Y:S06]  /*0f70*/  @P1 BRA `(.L_x_50) ;  /* 0xfffffff800ac1947 */ /* 0x000fec000383ffff */
[----:B------:R-:W-:Y:S05]  /*0f80*/  BSYNC.RECONVERGENT B0 ;  /* 0x0000000000007941 */ /* 0x000fea0003800200 */
.L_x_49:
        /* <DEDUP_REMOVED lines=11> */
.L_x_51:
[----:B------:R-:W-:-:S13]  /*1040*/  ISETP.NE.AND P6, PT, R22, RZ, PT ;  /* 0x000000ff1600720c */ /* 0x000fda0003fc5270 */
[----:B------:R-:W-:Y:S05]  /*1050*/  @P6 BRA `(.L_x_52) ;  /* 0xfffffff8004c6947 */ /* 0x000fea000383ffff */
[----:B------:R-:W-:Y:S05]  /*1060*/  BSYNC.RECONVERGENT B6 ;  /* 0x0000000000067941 */ /* 0x000fea0003800200 */
.L_x_48:
[----:B------:R0:W1:Y:S01]  /*1070*/  LDC.64 R8, c[0x4][R23] ;  /* 0x0100000017087b82 */ /* 0x0000620000000a00 */
[----:B------:R-:W2:Y:S01]  /*1080*/  LDCU.64 UR4, c[0x4][0x98] ;  /* 0x01001300ff0477ac */ /* 0x000ea20008000a00 */
[----:B------:R-:W-:Y:S01]  /*1090*/  CS2R R6, SRZ ;  /* 0x0000000000067805 */ /* 0x000fe2000001ff00 */
[----:B--2---:R-:W-:Y:S02]  /*10a0*/  IMAD.U32 R4, RZ, RZ, UR4 ;  /* 0x00000004ff047e24 */ /* 0x004fe4000f8e00ff */
[----:B0-----:R-:W-:-:S07]  /*10b0*/  IMAD.U32 R5, RZ, RZ, UR5 ;  /* 0x00000005ff057e24 */ /* 0x001fce000f8e00ff */
[----:B------:R-:W-:-:S07]  /*10c0*/  LEPC R20, `(.L_x_53) ;  /* 0x000000001014794e */ /* 0x000fce0000000000 */
[----:B-1----:R-:W-:Y:S05]  /*10d0*/  CALL.ABS.NOINC R8 ;  /* 0x0000000008007343 */ /* 0x002fea0003c00000 */
.L_x_53:
[----:B------:R-:W-:-:S05]  /*10e0*/  VIADD R17, R17, 0x1 ;  /* 0x0000000111117836 */ /* 0x000fca0000000000 */
[----:B------:R-:W-:-:S13]  /*10f0*/  ISETP.NE.AND P0, PT, R17, 0x80, PT ;  /* 0x000000801100780c */ /* 0x000fda0003f05270 */
[----:B------:R-:W-:Y:S05]  /*1100*/  @!P0 EXIT ;  /* 0x000000000000894d */ /* 0x000fea0003800000 */
[----:B------:R-:W-:Y:S05]  /*1110*/  BRA `(.L_x_54) ;  /* 0xfffffff800107947 */ /* 0x000fea000383ffff */
.L_x_55:
        /* <DEDUP_REMOVED lines=14> */
.L_x_1278:


//--------------------- .text._Z9evaluatorP4GNetj --------------------------
	.section	.text._Z9evaluatorP4GNetj,"ax",@progbits
	.align	128
        .global         _Z9evaluatorP4GNetj
        .type           _Z9evaluatorP4GNetj,@function
        .size           _Z9evaluatorP4GNetj,(.L_x_1276 - _Z9evaluatorP4GNetj)
        .other          _Z9evaluatorP4GNetj,@"STO_CUDA_ENTRY STV_DEFAULT"
_Z9evaluatorP4GNetj:
.text._Z9evaluatorP4GNetj:
[----:B------:R-:W0:Y:S01]  /*0000*/  LDC R1, c[0x0][0x37c] ;  /* 0x0000df00ff017b82 */ /* 0x000e220000000800 */
[----:B------:R-:W1:Y:S01]  /*0010*/  S2R R2, SR_TID.X ;  /* 0x0000000000027919 */ /* 0x000e620000002100 */
[----:B------:R-:W2:Y:S01]  /*0020*/  LDCU UR4, c[0x0][0x388] ;  /* 0x00007100ff0477ac */ /* 0x000ea20008000800 */
[----:B0-----:R-:W-:-:S05]  /*0030*/  VIADD R1, R1, 0xffffe6c8 ;  /* 0xffffe6c801017836 */ /* 0x001fca0000000000 */
[----:B------:R-:W0:Y:S01]  /*0040*/  S2UR UR5, SR_CTAID.X ;  /* 0x00000000000579c3 */ /* 0x000e220000002500 */
[----:B------:R-:W-:Y:S01]  /*0050*/  IMAD.MOV.U32 R3, RZ, RZ, RZ ;  /* 0x000000ffff037224 */ /* 0x000fe200078e00ff */
[----:B------:R-:W3:Y:S01]  /*0060*/  LDCU UR39, c[0x0][0x2fc] ;  /* 0x00005f80ff2777ac */ /* 0x000ee20008000800 */
[----:B------:R-:W-:Y:S01]  /*0070*/  BSSY B0, `(.L_x_56) ;  /* 0x000009f000007945 */ /* 0x000fe20003800000 */
[----:B------:R-:W-:Y:S01]  /*0080*/  STL [R1+0x118], RZ ;  /* 0x000118ff01007387 */ /* 0x000fe20000100800 */
[----:B------:R-:W-:Y:S01]  /*0090*/  R2UR UR10, R1 ;  /* 0x00000000010a72ca */ /* 0x000fe200000e0000 */
[----:B------:R-:W4:Y:S01]  /*00a0*/  LDCU UR38, c[0x0][0x2f8] ;  /* 0x00005f00ff2677ac */ /* 0x000f220008000800 */
[----:B------:R-:W-:Y:S01]  /*00b0*/  IMAD.MOV.U32 R4, RZ, RZ, RZ ;  /* 0x000000ffff047224 */ /* 0x000fe200078e00ff */
[----:B------:R-:W0:Y:S01]  /*00c0*/  LDC R5, c[0x0][0x360] ;  /* 0x0000d800ff057b82 */ /* 0x000e220000000800 */
[----:B------:R-:W-:Y:S01]  /*00d0*/  STL [R1+0x1128], RZ ;  /* 0x001128ff01007387 */ /* 0x000fe20000100800 */
[----:B------:R-:W5:Y:S01]  /*00e0*/  LDCU.64 UR8, c[0x0][0x380] ;  /* 0x00007000ff0877ac */ /* 0x000f620008000a00 */
[----:B------:R-:W-:Y:S01]  /*00f0*/  IMAD.MOV.U32 R30, RZ, RZ, RZ ;  /* 0x000000ffff1e7224 */ /* 0x000fe200078e00ff */
[----:B------:R-:W-:Y:S01]  /*0100*/  UMOV UR6, 0x4000008 ;  /* 0x0400000800067882 */ /* 0x000fe20000000000 */
[----:B------:R-:W0:Y:S01]  /*0110*/  LDCU.64 UR36, c[0x0][0x358] ;  /* 0x00006b00ff2477ac */ /* 0x000e220008000a00 */
[----:B--2---:R-:W-:-:S04]  /*0120*/  ULOP3.LUT UR4, UR4, 0x1, URZ, 0xc0, !UPT ;  /* 0x0000000104047892 */ /* 0x004fc8000f8ec0ff */
[----:B------:R-:W-:Y:S02]  /*0130*/  UIADD3 UR40, UPT, UPT, UR10, 0x8, URZ ;  /* 0x000000080a287890 */ /* 0x000fe4000fffe0ff */
[----:B------:R-:W-:-:S04]  /*0140*/  UISETP.NE.U32.AND UP0, UPT, UR4, 0x1, UPT ;  /* 0x000000010400788c */ /* 0x000fc8000bf05070 */
[----:B------:R-:W-:Y:S01]  /*0150*/  USEL UR6, UR6, 0x8, !UP0 ;  /* 0x0000000806067887 */ /* 0x000fe2000c000000 */
[----:B-1----:R-:W-:Y:S01]  /*0160*/  STL [R1+0xc], R2 ;  /* 0x00000c0201007387 */ /* 0x002fe20000100800 */
[----:B----4-:R-:W-:Y:S02]  /*0170*/  UIADD3 UR38, UP0, UPT, UR10, UR38, URZ ;  /* 0x000000260a267290 */ /* 0x010fe4000ff1e0ff */
[----:B-----5:R-:W-:Y:S01]  /*0180*/  UIADD3 UR6, UP1, UPT, UR6, UR8, URZ ;  /* 0x0000000806067290 */ /* 0x020fe2000ff3e0ff */
[----:B------:R1:W-:Y:S01]  /*0190*/  STL.64 [R1+0x10], R2 ;  /* 0x0000100201007387 */ /* 0x0003e20000100a00 */
[----:B0-----:R-:W-:Y:S01]  /*01a0*/  IMAD R0, R5, UR5, R2 ;  /* 0x0000000505007c24 */ /* 0x001fe2000f8e0202 */
[----:B---3--:R-:W-:Y:S02]  /*01b0*/  UIADD3.X UR39, UPT, UPT, URZ, UR39, URZ, UP0, !UPT ;  /* 0x00000027ff277290 */ /* 0x008fe400087fe4ff */
[----:B------:R-:W-:Y:S01]  /*01c0*/  UIADD3.X UR7, UPT, UPT, URZ, UR9, URZ, UP1, !UPT ;  /* 0x00000009ff077290 */ /* 0x000fe20008ffe4ff */
[----:B-1----:R-:W-:-:S11]  /*01d0*/  IMAD.MOV.U32 R3, RZ, RZ, RZ ;  /* 0x000000ffff037224 */ /* 0x002fd600078e00ff */
.L_x_58:
[----:B0-----:R-:W-:Y:S01]  /*01e0*/  IMAD.U32 R10, RZ, RZ, UR6 ;  /* 0x00000006ff0a7e24 */ /* 0x001fe2000f8e00ff */
[----:B------:R-:W-:Y:S05]  /*01f0*/  YIELD ;  /* 0x0000000000007946 */ /* 0x000fea0003800000 */
[----:B------:R-:W-:Y:S02]  /*0200*/  IMAD.U32 R11, RZ, RZ, UR7 ;  /* 0x00000007ff0b7e24 */ /* 0x000fe4000f8e00ff */
[----:B------:R-:W-:-:S04]  /*0210*/  IMAD R5, R0, 0x100, R3 ;  /* 0x0000010000057824 */ /* 0x000fc800078e0203 */
[----:B------:R-:W-:-:S05]  /*0220*/  IMAD.WIDE.U32 R10, R5, 0x8, R10 ;  /* 0x00000008050a7825 */ /* 0x000fca00078e000a */
[----:B------:R-:W2:Y:S02]  /*0230*/  ATOMG.E.EXCH.64.STRONG.GPU PT, R14, desc[UR36][R10.64], RZ ;  /* 0x800000ff0a0e79a8 */ /* 0x000ea4000c1ef524 */
[----:B--2---:R-:W-:-:S04]  /*0240*/  ISETP.NE.U32.AND P0, PT, R14, RZ, PT ;  /* 0x000000ff0e00720c */ /* 0x004fc80003f05070 */
[----:B------:R-:W-:-:S13]  /*0250*/  ISETP.NE.AND.EX P0, PT, R15, RZ, PT, P0 ;  /* 0x000000ff0f00720c */ /* 0x000fda0003f05300 */
[----:B------:R-:W-:Y:S05]  /*0260*/  @!P0 BRA `(.L_x_57) ;  /* 0x0000000400fc8947 */ /* 0x000fea0003800000 */
[----:B------:R-:W2:Y:S01]  /*0270*/  ATOMG.E.EXCH.64.STRONG.GPU PT, R12, desc[UR36][R10.64+0x8], RZ ;  /* 0x800008ff0a0c79a8 */ /* 0x000ea2000c1ef524 */
[----:B------:R-:W-:Y:S02]  /*0280*/  IMAD.SHL.U32 R7, R14, 0x8, RZ ;  /* 0x000000080e077824 */ /* 0x000fe400078e00ff */
[----:B------:R-:W-:Y:S02]  /*0290*/  IMAD.MOV.U32 R5, RZ, RZ, -0x4f0f0efe ;  /* 0xb0f0f102ff057424 */ /* 0x000fe400078e00ff */
[----:B------:R-:W-:Y:S01]  /*02a0*/  IMAD.MOV.U32 R9, RZ, RZ, -0x40000000 ;  /* 0xc0000000ff097424 */ /* 0x000fe200078e00ff */
[----:B------:R-:W-:Y:S01]  /*02b0*/  LOP3.LUT R7, R7, 0x38, RZ, 0xc0, !PT ;  /* 0x0000003807077812 */ /* 0x000fe200078ec0ff */
[----:B------:R-:W-:-:S03]  /*02c0*/  IMAD.MOV.U32 R16, RZ, RZ, 0x1 ;  /* 0x00000001ff107424 */ /* 0x000fc600078e00ff */
[----:B------:R-:W-:Y:S01]  /*02d0*/  LOP3.LUT R6, R7, 0x7, R15, 0xf8, !PT ;  /* 0x0000000707067812 */ /* 0x000fe200078ef80f */
[----:B------:R-:W-:-:S03]  /*02e0*/  IMAD.MOV.U32 R7, RZ, RZ, -0x203a400 ;  /* 0xfdfc5c00ff077424 */ /* 0x000fc600078e00ff */
[-C--:B------:R-:W-:Y:S02]  /*02f0*/  SHF.R.U64 R8, R5, R6.reuse, 0x7eb6deee ;  /* 0x7eb6deee05087419 */ /* 0x080fe40000001206 */
[-C--:B------:R-:W-:Y:S02]  /*0300*/  SHF.R.U64 R17, R9, R6.reuse, 0xf8f8f0f0 ;  /* 0xf8f8f0f009117419 */ /* 0x080fe40000001206 */
[----:B------:R-:W-:Y:S02]  /*0310*/  SHF.R.U64 R19, R7, R6, 0x18181c19 ;  /* 0x18181c1907137419 */ /* 0x000fe40000001206 */
[----:B------:R-:W-:Y:S01]  /*0320*/  LOP3.LUT R6, R8, 0x1, RZ, 0xc0, !PT ;  /* 0x0000000108067812 */ /* 0x000fe200078ec0ff */
[----:B------:R-:W-:-:S03]  /*0330*/  IMAD.SHL.U32 R17, R17, 0x4, RZ ;  /* 0x0000000411117824 */ /* 0x000fc600078e00ff */
[----:B------:R-:W-:-:S04]  /*0340*/  LOP3.LUT R6, R6, 0x2, R19, 0xf8, !PT ;  /* 0x0000000206067812 */ /* 0x000fc800078ef813 */
[----:B------:R-:W-:-:S04]  /*0350*/  LOP3.LUT R6, R6, 0x4, R17, 0xf8, !PT ;  /* 0x0000000406067812 */ /* 0x000fc800078ef811 */
[----:B------:R-:W-:-:S04]  /*0360*/  ISETP.GT.U32.AND P0, PT, R6, 0xffff, PT ;  /* 0x0000ffff0600780c */ /* 0x000fc80003f04070 */
[----:B------:R-:W-:-:S04]  /*0370*/  SEL R6, R6, 0xffff, !P0 ;  /* 0x0000ffff06067807 */ /* 0x000fc80004000000 */
[----:B------:R-:W-:-:S04]  /*0380*/  LOP3.LUT R17, R6, 0xffff, RZ, 0xc0, !PT ;  /* 0x0000ffff06117812 */ /* 0x000fc800078ec0ff */
[----:B------:R-:W-:-:S04]  /*0390*/  SHF.L.U32 R6, R16, R17, RZ ;  /* 0x0000001110067219 */ /* 0x000fc800000006ff */
[----:B------:R-:W-:-:S13]  /*03a0*/  LOP3.LUT P1, RZ, R6, 0x1d, RZ, 0xc0, !PT ;  /* 0x0000001d06ff7812 */ /* 0x000fda000782c0ff */
[----:B------:R-:W-:Y:S02]  /*03b0*/  @P1 IMAD.SHL.U32 R8, R30, 0x8, RZ ;  /* 0x000000081e081824 */ /* 0x000fe400078e00ff */
[----:B------:R-:W-:-:S03]  /*03c0*/  @!P1 IMAD.SHL.U32 R6, R4, 0x8, RZ ;  /* 0x0000000804069824 */ /* 0x000fc600078e00ff */
[----:B------:R-:W-:Y:S02]  /*03d0*/  @P1 LOP3.LUT R8, R8, 0x7f8, RZ, 0xc0, !PT ;  /* 0x000007f808081812 */ /* 0x000fe400078ec0ff */
[----:B------:R-:W-:-:S03]  /*03e0*/  @!P1 LOP3.LUT R6, R6, 0x7f8, RZ, 0xc0, !PT ;  /* 0x000007f806069812 */ /* 0x000fc600078ec0ff */
[C---:B------:R-:W-:Y:S02]  /*03f0*/  @P1 IMAD.IADD R19, R1.reuse, 0x1, R8 ;  /* 0x0000000101131824 */ /* 0x040fe400078e0208 */
[----:B------:R-:W-:Y:S02]  /*0400*/  @!P1 IMAD.IADD R17, R1, 0x1, R6 ;  /* 0x0000000101119824 */ /* 0x000fe400078e0206 */
[----:B------:R-:W-:Y:S01]  /*0410*/  @P1 VIADD R6, R30, 0x1 ;  /* 0x000000011e061836 */ /* 0x000fe20000000000 */
[----:B------:R0:W-:Y:S01]  /*0420*/  @P1 STL.64 [R19+0x928], R14 ;  /* 0x0009280e13001387 */ /* 0x0001e20000100a00 */
[----:B------:R-:W-:Y:S02]  /*0430*/  @!P1 VIADD R8, R4, 0x1 ;  /* 0x0000000104089836 */ /* 0x000fe40000000000 */
[----:B------:R-:W-:Y:S01]  /*0440*/  @P1 IMAD.MOV.U32 R30, RZ, RZ, R6 ;  /* 0x000000ffff1e1224 */ /* 0x000fe200078e0006 */
[----:B------:R0:W-:Y:S01]  /*0450*/  @!P1 STL.64 [R17+0x1130], R14 ;  /* 0x0011300e11009387 */ /* 0x0001e20000100a00 */
[----:B------:R-:W-:Y:S01]  /*0460*/  @!P1 IMAD.MOV.U32 R4, RZ, RZ, R8 ;  /* 0x000000ffff049224 */ /* 0x000fe200078e0008 */
[----:B--2---:R-:W-:-:S04]  /*0470*/  ISETP.NE.U32.AND P0, PT, R12, RZ, PT ;  /* 0x000000ff0c00720c */ /* 0x004fc80003f05070 */
[----:B------:R-:W-:-:S13]  /*0480*/  ISETP.NE.AND.EX P0, PT, R13, RZ, PT, P0 ;  /* 0x000000ff0d00720c */ /* 0x000fda0003f05300 */
[----:B0-----:R-:W-:Y:S05]  /*0490*/  @!P0 BRA `(.L_x_57) ;  /* 0x0000000400708947 */ /* 0x001fea0003800000 */
[----:B------:R-:W2:Y:S01]  /*04a0*/  ATOMG.E.EXCH.64.STRONG.GPU PT, R14, desc[UR36][R10.64+0x10], RZ ;  /* 0x800010ff0a0e79a8 */ /* 0x000ea2000c1ef524 */
[----:B------:R-:W-:-:S05]  /*04b0*/  IMAD.SHL.U32 R17, R12, 0x8, RZ ;  /* 0x000000080c117824 */ /* 0x000fca00078e00ff */
[----:B------:R-:W-:-:S04]  /*04c0*/  LOP3.LUT R17, R17, 0x38, RZ, 0xc0, !PT ;  /* 0x0000003811117812 */ /* 0x000fc800078ec0ff */
[----:B------:R-:W-:-:S04]  /*04d0*/  LOP3.LUT R6, R17, 0x7, R13, 0xf8, !PT ;  /* 0x0000000711067812 */ /* 0x000fc800078ef80d */
        /* <DEDUP_REMOVED lines=58> */
[----:B------:R-:W-:Y:S02]  /*0880*/  IMAD.SHL.U32 R13, R10, 0x8, RZ ;  /* 0x000000080a0d7824 */ /* 0x000fe400078e00ff */
[----:B------:R-:W-:-:S03]  /*0890*/  VIADD R3, R3, 0x4 ;  /* 0x0000000403037836 */ /* 0x000fc60000000000 */
[----:B------:R-:W-:Y:S02]  /*08a0*/  LOP3.LUT R13, R13, 0x38, RZ, 0xc0, !PT ;  /* 0x000000380d0d7812 */ /* 0x000fe400078ec0ff */
[----:B------:R-:W-:Y:S02]  /*08b0*/  ISETP.NE.AND P1, PT, R3, 0x100, PT ;  /* 0x000001000300780c */ /* 0x000fe40003f25270 */
[----:B------:R-:W-:-:S04]  /*08c0*/  LOP3.LUT R6, R13, 0x7, R11, 0xf8, !PT ;  /* 0x000000070d067812 */ /* 0x000fc800078ef80b */
[-C--:B------:R-:W-:Y:S02]  /*08d0*/  SHF.R.U64 R5, R5, R6.reuse, 0x7eb6deee ;  /* 0x7eb6deee05057419 */ /* 0x080fe40000001206 */
[-C--:B------:R-:W-:Y:S02]  /*08e0*/  SHF.R.U64 R8, R7, R6.reuse, 0x18181c19 ;  /* 0x18181c1907087419 */ /* 0x080fe40000001206 */
[----:B------:R-:W-:Y:S02]  /*08f0*/  SHF.R.U64 R6, R9, R6, 0xf8f8f0f0 ;  /* 0xf8f8f0f009067419 */ /* 0x000fe40000001206 */
[----:B------:R-:W-:-:S03]  /*0900*/  LOP3.LUT R5, R5, 0x1, RZ, 0xc0, !PT ;  /* 0x0000000105057812 */ /* 0x000fc600078ec0ff */
[----:B------:R-:W-:Y:S01]  /*0910*/  IMAD.SHL.U32 R6, R6, 0x4, RZ ;  /* 0x0000000406067824 */ /* 0x000fe200078e00ff */
        /* <DEDUP_REMOVED lines=8> */
[----:B------:R-:W-:Y:S02]  /*09a0*/  @!P0 IMAD.SHL.U32 R8, R4, 0x8, RZ ;  /* 0x0000000804088824 */ /* 0x000fe400078e00ff */
[----:B------:R-:W-:Y:S01]  /*09b0*/  @P0 VIADD R5, R30, 0x1 ;  /* 0x000000011e050836 */ /* 0x000fe20000000000 */
[----:B------:R-:W-:Y:S02]  /*09c0*/  @P0 LOP3.LUT R6, R6, 0x7f8, RZ, 0xc0, !PT ;  /* 0x000007f806060812 */ /* 0x000fe400078ec0ff */
[----:B------:R-:W-:Y:S01]  /*09d0*/  @!P0 LOP3.LUT R8, R8, 0x7f8, RZ, 0xc0, !PT ;  /* 0x000007f808088812 */ /* 0x000fe200078ec0ff */
[----:B------:R-:W-:Y:S02]  /*09e0*/  @P0 IMAD.MOV.U32 R30, RZ, RZ, R5 ;  /* 0x000000ffff1e0224 */ /* 0x000fe400078e0005 */
[----:B------:R-:W-:-:S02]  /*09f0*/  @P0 IMAD.IADD R7, R1, 0x1, R6 ;  /* 0x0000000101070824 */ /* 0x000fc400078e0206 */
[----:B------:R-:W-:Y:S02]  /*0a00*/  @!P0 IMAD.IADD R9, R1, 0x1, R8 ;  /* 0x0000000101098824 */ /* 0x000fe400078e0208 */
[----:B------:R-:W-:Y:S01]  /*0a10*/  @!P0 VIADD R6, R4, 0x1 ;  /* 0x0000000104068836 */ /* 0x000fe20000000000 */
[----:B------:R0:W-:Y:S03]  /*0a20*/  @P0 STL.64 [R7+0x928], R10 ;  /* 0x0009280a07000387 */ /* 0x0001e60000100a00 */
[----:B------:R-:W-:Y:S01]  /*0a30*/  @!P0 IMAD.MOV.U32 R4, RZ, RZ, R6 ;  /* 0x000000ffff048224 */ /* 0x000fe200078e0006 */
[----:B------:R0:W-:Y:S01]  /*0a40*/  @!P0 STL.64 [R9+0x1130], R10 ;  /* 0x0011300a09008387 */ /* 0x0001e20000100a00 */
[----:B------:R-:W-:Y:S05]  /*0a50*/  @P1 BRA `(.L_x_58) ;  /* 0xfffffff400e01947 */ /* 0x000fea000383ffff */
.L_x_57:
[----:B------:R-:W-:Y:S05]  /*0a60*/  BSYNC B0 ;  /* 0x0000000000007941 */ /* 0x000fea0003800000 */
.L_x_56:
[----:B------:R1:W-:Y:S01]  /*0a70*/  STL [R1+0x920], R30 ;  /* 0x0009201e01007387 */ /* 0x0003e20000100800 */
[----:B------:R-:W-:Y:S01]  /*0a80*/  IMAD.MOV R3, RZ, RZ, -R30 ;  /* 0x000000ffff037224 */ /* 0x000fe200078e0a1e */
[----:B------:R-:W-:Y:S02]  /*0a90*/  MOV R6, 0xae0 ;  /* 0x00000ae000067802 */ /* 0x000fe40000000f00 */
[----:B------:R1:W-:Y:S02]  /*0aa0*/  STL [R1+0x112c], R4 ;  /* 0x00112c0401007387 */ /* 0x0003e40000100800 */
[----:B------:R-:W-:-:S04]  /*0ab0*/  ISETP.NE.AND P0, PT, R4, R3, PT ;  /* 0x000000030400720c */ /* 0x000fc80003f05270 */
[----:B------:R-:W-:-:S09]  /*0ac0*/  SEL R3, RZ, 0x1, P0 ;  /* 0x00000001ff037807 */ /* 0x000fd20000000000 */
[----:B01----:R-:W-:Y:S05]  /*0ad0*/  CALL.REL.NOINC `($_Z9evaluatorP4GNetj$_Z9block_allb) ;  /* 0x000003a400647944 */ /* 0x003fea0003c00000 */
[----:B------:R-:W-:-:S04]  /*0ae0*/  PRMT R3, R3, 0x9910, RZ ;  /* 0x0000991003037816 */ /* 0x000fc800000000ff */
[----:B------:R-:W-:-:S13]  /*0af0*/  ISETP.NE.AND P0, PT, R3, RZ, PT ;  /* 0x000000ff0300720c */ /* 0x000fda0003f05270 */
[----:B------:R-:W-:Y:S05]  /*0b00*/  @P0 EXIT ;  /* 0x000000000000094d */ /* 0x000fea0003800000 */
[----:B------:R-:W0:Y:S01]  /*0b10*/  LDCU UR4, c[0x0][0x388] ;  /* 0x00007100ff0477ac */ /* 0x000e220008000800 */
[----:B------:R-:W1:Y:S01]  /*0b20*/  LDC.64 R24, c[0x0][0x380] ;  /* 0x0000e000ff187b82 */ /* 0x000e620000000a00 */
[----:B0-----:R-:W-:-:S04]  /*0b30*/  USHF.L.U32 UR4, UR4, 0x2, URZ ;  /* 0x0000000204047899 */ /* 0x001fc800080006ff */
[----:B------:R-:W-:-:S06]  /*0b40*/  ULOP3.LUT UR4, UR4, 0x4, URZ, 0xc0, !UPT ;  /* 0x0000000404047892 */ /* 0x000fcc000f8ec0ff */
[----:B-1----:R-:W-:-:S05]  /*0b50*/  IADD3 R10, P0, PT, R24, UR4, RZ ;  /* 0x00000004180a7c10 */ /* 0x002fca000ff1e0ff */
[----:B------:R-:W-:-:S05]  /*0b60*/  IMAD.X R11, RZ, RZ, R25, P0 ;  /* 0x000000ffff0b7224 */ /* 0x000fca00000e0619 */
[----:B------:R0:W5:Y:S01]  /*0b70*/  LDG.E R10, desc[UR36][R10.64] ;  /* 0x000000240a0a7981 */ /* 0x000162000c1e1900 */
[----:B------:R-:W-:Y:S02]  /*0b80*/  ISETP.NE.AND P0, PT, R2, RZ, PT ;  /* 0x000000ff0200720c */ /* 0x000fe40003f05270 */
[----:B------:R-:W-:-:S04]  /*0b90*/  IADD3 R16, P1, PT, R24, -0x77fd7ffc, RZ ;  /* 0x8802800418107810 */ /* 0x000fc80007f3e0ff */
[----:B------:R-:W-:-:S07]  /*0ba0*/  IADD3.X R17, PT, PT, R25, 0x1, RZ, P1, !PT ;  /* 0x0000000119117810 */ /* 0x000fce0000ffe4ff */
[----:B0-----:R-:W-:Y:S05]  /*0bb0*/  @P0 BRA `(.L_x_59) ;  /* 0x0000000000300947 */ /* 0x001fea0003800000 */
[----:B------:R-:W-:-:S05]  /*0bc0*/  IMAD.MOV.U32 R7, RZ, RZ, 0x1 ;  /* 0x00000001ff077424 */ /* 0x000fca00078e00ff */
[----:B------:R-:W2:Y:S01]  /*0bd0*/  ATOMG.E.ADD.STRONG.GPU PT, R2, desc[UR36][R16.64+0x3fffc], R7 ;  /* 0x83fffc07100279a8 */ /* 0x000ea200081ef124 */
[----:B------:R-:W-:Y:S01]  /*0be0*/  IMAD.MOV.U32 R5, RZ, RZ, -0x1 ;  /* 0xffffffffff057424 */ /* 0x000fe200078e00ff */
[----:B------:R-:W0:Y:S01]  /*0bf0*/  S2UR UR5, SR_CgaCtaId ;  /* 0x00000000000579c3 */ /* 0x000e220000008800 */
[----:B--2---:R-:W-:-:S05]  /*0c00*/  IMAD.HI.U32 R3, R2, -0x7fff7fff, RZ ;  /* 0x8000800102037827 */ /* 0x004fca00078e00ff */
[----:B------:R-:W-:-:S05]  /*0c10*/  SHF.R.U32.HI R3, RZ, 0xf, R3 ;  /* 0x0000000fff037819 */ /* 0x000fca0000011603 */
[----:B------:R-:W-:-:S04]  /*0c20*/  IMAD R3, R3, -0xffff, R2 ;  /* 0xffff000103037824 */ /* 0x000fc800078e0202 */
[----:B------:R-:W-:-:S06]  /*0c30*/  IMAD.WIDE.U32 R2, R3, 0x4, R16 ;  /* 0x0000000403027825 */ /* 0x000fcc00078e0010 */
[----:B------:R-:W2:Y:S01]  /*0c40*/  ATOMG.E.EXCH.STRONG.GPU PT, R2, desc[UR36][R2.64], R5 ;  /* 0x80000005020279a8 */ /* 0x000ea2000c1ef124 */
[----:B------:R-:W-:Y:S02]  /*0c50*/  UMOV UR4, 0x400 ;  /* 0x0000040000047882 */ /* 0x000fe40000000000 */
[----:B0-----:R-:W-:-:S09]  /*0c60*/  ULEA UR4, UR5, UR4, 0x18 ;  /* 0x0000000405047291 */ /* 0x001fd2000f8ec0ff */
[----:B--2---:R0:W-:Y:S03]  /*0c70*/  STS [UR4+0x800], R2 ;  /* 0x00080002ff007988 */ /* 0x0041e60008000804 */
.L_x_59:
[----:B------:R-:W-:Y:S05]  /*0c80*/  WARPSYNC.ALL ;  /* 0x0000000000007948 */ /* 0x000fea0003800000 */
[----:B------:R-:W1:Y:S08]  /*0c90*/  S2UR UR5, SR_CgaCtaId ;  /* 0x00000000000579c3 */ /* 0x000e700000008800 */
[----:B------:R-:W-:Y:S06]  /*0ca0*/  BAR.SYNC.DEFER_BLOCKING 0x0 ;  /* 0x0000000000007b1d */ /* 0x000fec0000010000 */
[----:B------:R-:W-:-:S02]  /*0cb0*/  UMOV UR4, 0x400 ;  /* 0x0000040000047882 */ /* 0x000fc40000000000 */
[----:B-1----:R-:W-:-:S09]  /*0cc0*/  ULEA UR4, UR5, UR4, 0x18 ;  /* 0x0000000405047291 */ /* 0x002fd2000f8ec0ff */
[----:B------:R-:W1:Y:S02]  /*0cd0*/  LDS R19, [UR4+0x800] ;  /* 0x00080004ff137984 */ /* 0x000e640008000800 */
[----:B-1----:R-:W-:-:S13]  /*0ce0*/  ISETP.GT.U32.AND P1, PT, R19, 0xfffe, PT ;  /* 0x0000fffe1300780c */ /* 0x002fda0003f24070 */
[----:B------:R-:W-:Y:S05]  /*0cf0*/  @P1 BRA `(.L_x_60) ;  /* 0x0000039c00041947 */ /* 0x000fea0003800000 */
[C---:B------:R-:W-:Y:S01]  /*0d00*/  IADD3 R26, P0, PT, R24.reuse, 0x7ff0008, RZ ;  /* 0x07ff0008181a7810 */ /* 0x040fe20007f1e0ff */
[----:B------:R-:W-:Y:S01]  /*0d10*/  BSSY B0, `(.L_x_61) ;  /* 0x00036db000007945 */ /* 0x000fe20003800000 */
[----:B------:R-:W-:Y:S01]  /*0d20*/  IADD3 R24, P1, PT, R24, -0x78017ff8, RZ ;  /* 0x87fe800818187810 */ /* 0x000fe20007f3e0ff */
[----:B------:R-:W-:Y:S01]  /*0d30*/  IMAD.MOV.U32 R18, RZ, RZ, RZ ;  /* 0x000000ffff127224 */ /* 0x000fe200078e00ff */
[C---:B------:R-:W-:Y:S01]  /*0d40*/  IADD3.X R27, PT, PT, R25.reuse, 0x1, RZ, P0, !PT ;  /* 0x00000001191b7810 */ /* 0x040fe200007fe4ff */
[----:B------:R-:W-:Y:S01]  /*0d50*/  IMAD.MOV.U32 R21, RZ, RZ, 0x1 ;  /* 0x00000001ff157424 */ /* 0x000fe200078e00ff */
[----:B------:R-:W-:Y:S02]  /*0d60*/  IADD3.X R25, PT, PT, R25, 0x1, RZ, P1, !PT ;  /* 0x0000000119197810 */ /* 0x000fe40000ffe4ff */
[----:B------:R-:W-:Y:S01]  /*0d70*/  CS2R R22, SRZ ;  /* 0x0000000000167805 */ /* 0x000fe2000001ff00 */
[----:B------:R-:W-:-:S07]  /*0d80*/  IMAD.MOV.U32 R20, RZ, RZ, RZ ;  /* 0x000000ffff147224 */ /* 0x000fce00078e00ff */
.L_x_1193:
[----:B------:R-:W-:Y:S01]  /*0d90*/  ISETP.NE.AND P0, PT, R30, RZ, PT ;  /* 0x000000ff1e00720c */ /* 0x000fe20003f05270 */
[----:B------:R-:W-:Y:S05]  /*0da0*/  YIELD ;  /* 0x0000000000007946 */ /* 0x000fea0003800000 */
[----:B------:R-:W-:Y:S04]  /*0db0*/  BSSY B2, `(.L_x_62) ;  /* 0x0001a4b000027945 */ /* 0x000fe80003800000 */
[----:B------:R-:W-:Y:S04]  /*0dc0*/  BSSY.RELIABLE B6, `(.L_x_63) ;  /* 0x000001e000067945 */ /* 0x000fe80003800100 */
[----:B01234-:R-:W-:Y:S05]  /*0dd0*/  @!P0 BRA `(.L_x_64) ;  /* 0x00000000001c8947 */ /* 0x01ffea0003800000 */
[----:B------:R-:W-:-:S04]  /*0de0*/  VIADD R30, R30, 0xffffffff ;  /* 0xffffffff1e1e7836 */ /* 0x000fc80000000000 */
[----:B------:R-:W-:Y:S01]  /*0df0*/  IMAD.SHL.U32 R0, R30, 0x8, RZ ;  /* 0x000000081e007824 */ /* 0x000fe200078e00ff */
[----:B------:R1:W-:Y:S04]  /*0e00*/  STL [R1+0x920], R30 ;  /* 0x0009201e01007387 */ /* 0x0003e80000100800 */
[----:B------:R-:W-:-:S05]  /*0e10*/  LOP3.LUT R0, R0, 0x7f8, RZ, 0xc0, !PT ;  /* 0x000007f800007812 */ /* 0x000fca00078ec0ff */
[----:B------:R-:W-:-:S05]  /*0e20*/  IMAD.IADD R0, R1, 0x1, R0 ;  /* 0x0000000101007824 */ /* 0x000fca00078e0200 */
[----:B0-----:R1:W5:Y:S01]  /*0e30*/  LDL.64 R2, [R0+0x928] ;  /* 0x0009280000027983 */ /* 0x0013620000100a00 */
[----:B------:R-:W-:Y:S05]  /*0e40*/  BRA `(.L_x_65) ;  /* 0x0000000000307947 */ /* 0x000fea0003800000 */
.L_x_64:
[----:B0-----:R-:W2:Y:S01]  /*0e50*/  LDL.64 R2, [R1+0x1128] ;  /* 0x0011280001027983 */ /* 0x001ea20000100a00 */
[----:B------:R-:W-:Y:S02]  /*0e60*/  PLOP3.LUT P0, PT, PT, PT, PT, 0x8, 0x80 ;  /* 0x000000000080781c */ /* 0x000fe40003f0e170 */
[----:B--2---:R-:W-:-:S13]  /*0e70*/  ISETP.NE.AND P1, PT, R3, R2, PT ;  /* 0x000000020300720c */ /* 0x004fda0003f25270 */
[----:B------:R-:W-:Y:S05]  /*0e80*/  @!P1 BREAK.RELIABLE B6 ;  /* 0x0000000000069942 */ /* 0x000fea0003800100 */
[----:B------:R-:W-:Y:S05]  /*0e90*/  @!P1 BRA `(.L_x_66) ;  /* 0x000001a000f09947 */ /* 0x000fea0003800000 */
[----:B------:R-:W-:-:S04]  /*0ea0*/  VIADD R0, R3, 0xffffffff ;  /* 0xffffffff03007836 */ /* 0x000fc80000000000 */
[----:B------:R-:W-:Y:S01]  /*0eb0*/  IMAD.SHL.U32 R2, R0, 0x8, RZ ;  /* 0x0000000800027824 */ /* 0x000fe200078e00ff */
[----:B------:R0:W-:Y:S04]  /*0ec0*/  STL [R1+0x112c], R0 ;  /* 0x00112c0001007387 */ /* 0x0001e80000100800 */
[----:B------:R-:W-:-:S05]  /*0ed0*/  LOP3.LUT R2, R2, 0x7f8, RZ, 0xc0, !PT ;  /* 0x000007f802027812 */ /* 0x000fca00078ec0ff */
[----:B------:R-:W-:-:S06]  /*0ee0*/  IMAD.IADD R2, R1, 0x1, R2 ;  /* 0x0000000101027824 */ /* 0x000fcc00078e0202 */
[----:B------:R-:W5:Y:S01]  /*0ef0*/  LDL.64 R2, [R2+0x1130] ;  /* 0x0011300002027983 */ /* 0x000f620000100a00 */
[----:B0-----:R-:W-:-:S07]  /*0f00*/  IMAD.MOV.U32 R30, RZ, RZ, RZ ;  /* 0x000000ffff1e7224 */ /* 0x001fce00078e00ff */
.L_x_65:
[----:B-----5:R-:W-:Y:S01]  /*0f10*/  ISETP.NE.U32.AND P1, PT, R2, RZ, PT ;  /* 0x000000ff0200720c */ /* 0x020fe20003f25070 */
[----:B-1----:R-:W-:Y:S01]  /*0f20*/  IMAD.MOV.U32 R0, RZ, RZ, R2 ;  /* 0x000000ffff007224 */ /* 0x002fe200078e0002 */
[----:B------:R-:W-:Y:S01]  /*0f30*/  PLOP3.LUT P0, PT, PT, PT, PT, 0x8, 0x80 ;  /* 0x000000000080781c */ /* 0x000fe20003f0e170 */
[----:B------:R-:W-:Y:S01]  /*0f40*/  IMAD.MOV.U32 R4, RZ, RZ, R3 ;  /* 0x000000ffff047224 */ /* 0x000fe200078e0003 */
[----:B------:R-:W-:Y:S02]  /*0f50*/  ISETP.NE.AND.EX P1, PT, R3, RZ, PT, P1 ;  /* 0x000000ff0300720c */ /* 0x000fe40003f25310 */
[----:B------:R-:W-:Y:S02]  /*0f60*/  PRMT R8, R0, 0x7610, R8 ;  /* 0x0000761000087816 */ /* 0x000fe40000000008 */
[----:B------:R-:W-:-:S09]  /*0f70*/  PRMT R13, R4, 0x7610, R13 ;  /* 0x00007610040d7816 */ /* 0x000fd2000000000d */
[----:B------:R-:W-:Y:S05]  /*0f80*/  @!P1 BREAK.RELIABLE B6 ;  /* 0x0000000000069942 */ /* 0x000fea0003800100 */
[----:B------:R-:W-:Y:S05]  /*0f90*/  @!P1 BRA `(.L_x_66) ;  /* 0x000001a000b09947 */ /* 0x000fea0003800000 */
[----:B------:R-:W-:Y:S05]  /*0fa0*/  BSYNC.RELIABLE B6 ;  /* 0x0000000000067941 */ /* 0x000fea0003800100 */
.L_x_63:
[C---:B------:R-:W-:Y:S01]  /*0fb0*/  IMAD.SHL.U32 R5, R2.reuse, 0x8, RZ ;  /* 0x0000000802057824 */ /* 0x040fe200078e00ff */
[----:B------:R-:W-:Y:S01]  /*0fc0*/  LOP3.LUT R9, R2, 0x7, RZ, 0xc0, !PT ;  /* 0x0000000702097812 */ /* 0x000fe200078ec0ff */
[----:B------:R-:W-:Y:S01]  /*0fd0*/  IMAD.MOV.U32 R0, RZ, RZ, -0x4f0f0efe ;  /* 0xb0f0f102ff007424 */ /* 0x000fe200078e00ff */
[----:B------:R-:W-:Y:S01]  /*0fe0*/  ISETP.NE.U32.AND P1, PT, R3, -0x8, PT ;  /* 0xfffffff80300780c */ /* 0x000fe20003f25070 */
[----:B------:R-:W-:Y:S01]  /*0ff0*/  IMAD.MOV.U32 R6, RZ, RZ, -0x40000000 ;  /* 0xc0000000ff067424 */ /* 0x000fe200078e00ff */
[----:B------:R-:W-:Y:S01]  /*1000*/  LOP3.LUT R5, R5, 0x38, RZ, 0xc0, !PT ;  /* 0x0000003805057812 */ /* 0x000fe200078ec0ff */
[----:B------:R-:W-:Y:S01]  /*1010*/  IMAD.MOV.U32 R4, RZ, RZ, -0x203a400 ;  /* 0xfdfc5c00ff047424 */ /* 0x000fe200078e00ff */
[----:B------:R-:W-:Y:S01]  /*1020*/  ISETP.EQ.U32.AND P2, PT, R9, 0x1, PT ;  /* 0x000000010900780c */ /* 0x000fe20003f42070 */
[----:B------:R-:W-:Y:S01]  /*1030*/  BSSY B1, `(.L_x_67) ;  /* 0x0001a07000017945 */ /* 0x000fe20003800000 */
[----:B------:R-:W-:Y:S01]  /*1040*/  LOP3.LUT R5, R5, 0x7, R3, 0xf8, !PT ;  /* 0x0000000705057812 */ /* 0x000fe200078ef803 */
[----:B------:R-:W-:Y:S01]  /*1050*/  IMAD.MOV.U32 R9, RZ, RZ, R2 ;  /* 0x000000ffff097224 */ /* 0x000fe200078e0002 */
[----:B------:R-:W-:Y:S01]  /*1060*/  ISETP.NE.AND.EX P1, PT, RZ, RZ, PT, P1 ;  /* 0x000000ffff00720c */ /* 0x000fe20003f25310 */
[----:B------:R-:W-:Y:S01]  /*1070*/  IMAD.MOV.U32 R12, RZ, RZ, -0x8 ;  /* 0xfffffff8ff0c7424 */ /* 0x000fe200078e00ff */
[----:B------:R-:W-:-:S02]  /*1080*/  ISETP.EQ.AND.EX P2, PT, RZ, RZ, PT, P2 ;  /* 0x000000ffff00720c */ /* 0x000fc40003f42320 */
[-C--:B------:R-:W-:Y:S02]  /*1090*/  SHF.R.U64 R7, R0, R5.reuse, 0x7eb6deee ;  /* 0x7eb6deee00077419 */ /* 0x080fe40000001205 */
[-C--:B------:R-:W-:Y:S02]  /*10a0*/  SHF.R.U64 R11, R6, R5.reuse, 0xf8f8f0f0 ;  /* 0xf8f8f0f0060b7419 */ /* 0x080fe40000001205 */
[----:B------:R-:W-:Y:S02]  /*10b0*/  SHF.R.U64 R0, R4, R5, 0x18181c19 ;  /* 0x18181c1904007419 */ /* 0x000fe40000001205 */
[----:B------:R-:W-:Y:S01]  /*10c0*/  LOP3.LUT R7, R7, 0x1, RZ, 0xc0, !PT ;  /* 0x0000000107077812 */ /* 0x000fe200078ec0ff */
[----:B------:R-:W-:-:S03]  /*10d0*/  IMAD.SHL.U32 R11, R11, 0x4, RZ ;  /* 0x000000040b0b7824 */ /* 0x000fc600078e00ff */
[----:B------:R-:W-:-:S04]  /*10e0*/  LOP3.LUT R0, R7, 0x2, R0, 0xf8, !PT ;  /* 0x0000000207007812 */ /* 0x000fc800078ef800 */
[----:B------:R-:W-:Y:S01]  /*10f0*/  LOP3.LUT R11, R0, 0x4, R11, 0xf8, !PT ;  /* 0x00000004000b7812 */ /* 0x000fe200078ef80b */
[----:B------:R-:W-:Y:S06]  /*1100*/  @!P1 BRA P2, `(.L_x_68) ;  /* 0x0000000000309947 */ /* 0x000fec0001000000 */
[----:B------:R-:W-:Y:S02]  /*1110*/  PRMT R4, R11, 0x9910, RZ ;  /* 0x000099100b047816 */ /* 0x000fe400000000ff */
[----:B------:R-:W-:Y:S02]  /*1120*/  LOP3.LUT R0, R13, 0x7, RZ, 0xc0, !PT ;  /* 0x000000070d007812 */ /* 0x000fe400078ec0ff */
[----:B------:R-:W-:Y:S02]  /*1130*/  ISETP.GT.AND P2, PT, R4, 0x3, PT ;  /* 0x000000030400780c */ /* 0x000fe40003f44270 */
[----:B------:R-:W-:-:S04]  /*1140*/  LOP3.LUT R5, R8, 0x7, RZ, 0xc0, !PT ;  /* 0x0000000708057812 */ /* 0x000fc800078ec0ff */
[----:B------:R-:W-:-:S04]  /*1150*/  ISETP.GE.U32.AND P1, PT, R0, R5, PT ;  /* 0x000000050000720c */ /* 0x000fc80003f26070 */
[----:B------:R-:W-:Y:S02]  /*1160*/  SEL R12, R9, R3, !P1 ;  /* 0x00000003090c7207 */ /* 0x000fe40004800000 */
[----:B------:R-:W-:Y:S01]  /*1170*/  SEL R9, R3, R9, !P1 ;  /* 0x0000000903097207 */ /* 0x000fe20004800000 */
[----:B------:R-:W-:Y:S06]  /*1180*/  @P2 BRA `(.L_x_69) ;  /* 0x0000009000602947 */ /* 0x000fec0003800000 */
[----:B------:R-:W-:-:S13]  /*1190*/  ISETP.GT.AND P1, PT, R4, 0x1, PT ;  /* 0x000000010400780c */ /* 0x000fda0003f24270 */
[----:B------:R-:W-:Y:S05]  /*11a0*/  @P1 BRA `(.L_x_70) ;  /* 0x0000007800481947 */ /* 0x000fea0003800000 */
[----:B------:R-:W-:-:S13]  /*11b0*/  ISETP.NE.AND P1, PT, R4, RZ, PT ;  /* 0x000000ff0400720c */ /* 0x000fda0003f25270 */
[----:B------:R-:W-:Y:S05]  /*11c0*/  @!P1 BRA `(.L_x_71) ;  /* 0x0000006c00889947 */ /* 0x000fea0003800000 */
.L_x_68:
[----:B------:R-:W0:Y:S01]  /*11d0*/  LDC.64 R14, c[0x4][0x8] ;  /* 0x01000200ff0e7b82 */ /* 0x000e220000000a00 */
[----:B------:R-:W-:-:S05]  /*11e0*/  SHF.R.U32.HI R5, RZ, 0x3, R9 ;  /* 0x00000003ff057819 */ /* 0x000fca0000011609 */
[----:B0-----:R-:W-:-:S05]  /*11f0*/  IMAD.WIDE.U32 R14, R5, 0x238, R14 ;  /* 0x00000238050e7825 */ /* 0x001fca00078e000e */
[----:B------:R-:W2:Y:S01]  /*1200*/  LDG.E.U8 R4, desc[UR36][R14.64+0x28] ;  /* 0x000028240e047981 */ /* 0x000ea2000c1e1100 */
[----:B------:R-:W-:Y:S01]  /*1210*/  LOP3.LUT R0, R12, 0x7, RZ, 0xc0, !PT ;  /* 0x000000070c007812 */ /* 0x000fe200078ec0ff */
[----:B------:R-:W-:Y:S01]  /*1220*/  BSSY B3, `(.L_x_72) ;  /* 0x00006db000037945 */ /* 0x000fe20003800000 */
[----:B------:R-:W-:Y:S02]  /*1230*/  IADD3 R28, P2, PT, R14, 0x8, RZ ;  /* 0x000000080e1c7810 */ /* 0x000fe40007f5e0ff */
[----:B------:R-:W-:-:S03]  /*1240*/  ISETP.NE.AND P1, PT, R0, 0x5, PT ;  /* 0x000000050000780c */ /* 0x000fc60003f25270 */
[----:B------:R-:W-:Y:S01]  /*1250*/  IMAD.X R29, RZ, RZ, R15, P2 ;  /* 0x000000ffff1d7224 */ /* 0x000fe200010e060f */
[----:B--2---:R-:W-:-:S13]  /*1260*/  ISETP.EQ.OR P1, PT, R4, RZ, P1 ;  /* 0x000000ff0400720c */ /* 0x004fda0000f22670 */
[----:B------:R-:W-:Y:S05]  /*1270*/  @P1 BRA `(.L_x_73) ;  /* 0x00000018000c1947 */ /* 0x000fea0003800000 */
[----:B------:R-:W2:Y:S01]  /*1280*/  LDL.64 R6, [R1+0x1128] ;  /* 0x0011280001067983 */ /* 0x000ea20000100a00 */
[----:B------:R-:W-:Y:S01]  /*1290*/  IMAD.MOV R5, RZ, RZ, -R30 ;  /* 0x000000ffff057224 */ /* 0x000fe200078e0a1e */
[----:B--2---:R-:W-:-:S04]  /*12a0*/  IADD3 R0, PT, PT, R6, 0x100, -R7 ;  /* 0x0000010006007810 */ /* 0x004fc80007ffe807 */
[----:B------:R-:W-:-:S04]  /*12b0*/  VIADDMNMX.U32 R0, R5, 0x100, R0, PT ;  /* 0x0000010005007846 */ /* 0x000fc80003800000 */
[----:B------:R-:W-:-:S13]  /*12c0*/  ISETP.GE.U32.AND P1, PT, R0, 0x2, PT ;  /* 0x000000020000780c */ /* 0x000fda0003f26070 */
[----:B------:R-:W-:Y:S05]  /*12d0*/  @!P1 BREAK B3 ;  /* 0x0000000000039942 */ /* 0x000fea0003800000 */
[----:B------:R-:W-:Y:S05]  /*12e0*/  @!P1 BREAK B1 ;  /* 0x0000000000019942 */ /* 0x000fea0003800000 */
[----:B------:R-:W-:Y:S05]  /*12f0*/  @!P1 BRA `(.L_x_74) ;  /* 0x0000019c007c9947 */ /* 0x000fea0003800000 */
[--C-:B------:R-:W-:Y:S01]  /*1300*/  SHF.R.U32.HI R13, RZ, 0x10, R12.reuse ;  /* 0x00000010ff0d7819 */ /* 0x100fe2000001160c */
[----:B------:R-:W-:Y:S01]  /*1310*/  BSSY.RECONVERGENT B4, `(.L_x_75) ;  /* 0x0000029000047945 */ /* 0x000fe20003800200 */
[----:B------:R-:W-:Y:S02]  /*1320*/  SHF.R.U32.HI R0, RZ, 0x3, R12 ;  /* 0x00000003ff007819 */ /* 0x000fe4000001160c */
[----:B------:R-:W-:-:S13]  /*1330*/  ISETP.NE.AND P1, PT, R13, R19, PT ;  /* 0x000000130d00720c */ /* 0x000fda0003f25270 */
[----:B------:R-:W-:Y:S05]  /*1340*/  @P1 BRA `(.L_x_76) ;  /* 0x0000000000241947 */ /* 0x000fea0003800000 */
[----:B------:R-:W0:Y:S01]  /*1350*/  S2UR UR5, SR_CgaCtaId ;  /* 0x00000000000579c3 */ /* 0x000e220000008800 */
[----:B------:R-:W-:Y:S01]  /*1360*/  UMOV UR4, 0x400 ;  /* 0x0000040000047882 */ /* 0x000fe20000000000 */
[----:B------:R-:W-:Y:S01]  /*1370*/  IMAD R0, R19, -0x2000, R0 ;  /* 0xffffe00013007824 */ /* 0x000fe200078e0200 */
[----:B------:R-:W-:Y:S01]  /*1380*/  UIADD3 UR4, UPT, UPT, UR4, 0x810, URZ ;  /* 0x0000081004047890 */ /* 0x000fe2000fffe0ff */
[----:B------:R-:W-:-:S03]  /*1390*/  VIADD R20, R20, 0xffffffff ;  /* 0xffffffff14147836 */ /* 0x000fc60000000000 */
[----:B0-----:R-:W-:-:S06]  /*13a0*/  ULEA UR4, UR5, UR4, 0x18 ;  /* 0x0000000405047291 */ /* 0x001fcc000f8ec0ff */
[----:B------:R-:W-:-:S05]  /*13b0*/  LEA R0, R0, UR4, 0x3 ;  /* 0x0000000400007c11 */ /* 0x000fca000f8e18ff */
[----:B------:R0:W1:Y:S01]  /*13c0*/  ATOMS.EXCH.64 R4, [R0], RZ ;  /* 0x000000ff0004738c */ /* 0x0000620004000400 */
[----:B------:R-:W-:Y:S05]  /*13d0*/  BRA `(.L_x_77) ;  /* 0x0000000000707947 */ /* 0x000fea0003800000 */
.L_x_76:
[----:B------:R-:W-:Y:S01]  /*13e0*/  IMAD.WIDE.U32 R2, R13, 0x4, R24 ;  /* 0x000000040d027825 */ /* 0x000fe200078e0018 */
[----:B------:R-:W0:Y:S03]  /*13f0*/  LDC.64 R4, c[0x0][0x380] ;  /* 0x0000e000ff047b82 */ /* 0x000e260000000a00 */
[----:B------:R-:W-:-:S05]  /*1400*/  IMAD.MOV.U32 R11, RZ, RZ, -0x1 ;  /* 0xffffffffff0b7424 */ /* 0x000fca00078e00ff */
[----:B------:R-:W2:Y:S01]  /*1410*/  ATOMG.E.ADD.STRONG.GPU PT, R2, desc[UR36][R2.64], R11 ;  /* 0x8000000b020279a8 */ /* 0x000ea200081ef124 */
[----:B------:R-:W-:Y:S01]  /*1420*/  BSSY.RECONVERGENT B5, `(.L_x_78) ;  /* 0x0000016000057945 */ /* 0x000fe20003800200 */
[----:B0-----:R-:W-:-:S03]  /*1430*/  IMAD.WIDE.U32 R4, R0, 0x8, R4 ;  /* 0x0000000800047825 */ /* 0x001fc600078e0004 */
[----:B------:R-:W-:-:S05]  /*1440*/  IADD3 R4, P2, PT, R4, 0x8000000, RZ ;  /* 0x0800000004047810 */ /* 0x000fca0007f5e0ff */
[----:B------:R-:W-:Y:S01]  /*1450*/  IMAD.X R5, RZ, RZ, R5, P2 ;  /* 0x000000ffff057224 */ /* 0x000fe200010e0605 */
[----:B--2---:R-:W-:-:S13]  /*1460*/  ISETP.NE.AND P1, PT, R2, 0x1, PT ;  /* 0x000000010200780c */ /* 0x004fda0003f25270 */
[----:B------:R-:W-:Y:S05]  /*1470*/  @P1 BRA `(.L_x_79) ;  /* 0x0000000000401947 */ /* 0x000fea0003800000 */
[----:B------:R-:W0:Y:S01]  /*1480*/  S2R R3, SR_LANEID ;  /* 0x0000000000037919 */ /* 0x000e220000000000 */
[----:B------:R-:W-:Y:S02]  /*1490*/  VOTEU.ANY UR4, UPT, PT ;  /* 0x0000000000047886 */ /* 0x000fe400038e0100 */
[----:B------:R-:W0:Y:S08]  /*14a0*/  FLO.U32 R6, UR4 ;  /* 0x0000000400067d00 */ /* 0x000e3000080e0000 */
[----:B------:R-:W1:Y:S01]  /*14b0*/  POPC R11, UR4 ;  /* 0x00000004000b7d09 */ /* 0x000e620008000000 */
[----:B0-----:R-:W-:-:S13]  /*14c0*/  ISETP.EQ.U32.AND P1, PT, R6, R3, PT ;  /* 0x000000030600720c */ /* 0x001fda0003f22070 */
[----:B-1----:R-:W2:Y:S01]  /*14d0*/  @P1 ATOMG.E.ADD.STRONG.GPU PT, R11, desc[UR36][R16.64+0x40000], R11 ;  /* 0x8400000b100b19a8 */ /* 0x002ea200081ef124 */
[----:B------:R-:W0:Y:S02]  /*14e0*/  S2R R2, SR_LTMASK ;  /* 0x0000000000027919 */ /* 0x000e240000003900 */
[----:B0-----:R-:W-:-:S04]  /*14f0*/  LOP3.LUT R8, R2, UR4, RZ, 0xc0, !PT ;  /* 0x0000000402087c12 */ /* 0x001fc8000f8ec0ff */
        /* <DEDUP_REMOVED lines=8> */
.L_x_79:
[----:B------:R-:W-:Y:S05]  /*1580*/  BSYNC.RECONVERGENT B5 ;  /* 0x0000000000057941 */ /* 0x000fea0003800200 */
.L_x_78:
[----:B------:R-:W5:Y:S02]  /*1590*/  ATOMG.E.EXCH.64.STRONG.GPU PT, R4, desc[UR36][R4.64+0x8], RZ ;  /* 0x800008ff040479a8 */ /* 0x000f64000c1ef524 */
.L_x_77:
[----:B------:R-:W-:Y:S05]  /*15a0*/  BSYNC.RECONVERGENT B4 ;  /* 0x0000000000047941 */ /* 0x000fea0003800200 */
.L_x_75:
[C---:B------:R-:W-:Y:S01]  /*15b0*/  LOP3.LUT P2, R28, R9.reuse, 0x7, RZ, 0xc0, !PT ;  /* 0x00000007091c7812 */ /* 0x040fe2000784c0ff */
[----:B------:R-:W-:Y:S03]  /*15c0*/  BSSY B4, `(.L_x_80) ;  /* 0x00000a3000047945 */ /* 0x000fe60003800000 */
[----:B-1---5:R-:W-:Y:S02]  /*15d0*/  SEL R6, R9, R4, !P2 ;  /* 0x0000000409067207 */ /* 0x022fe40005000000 */
[----:B------:R-:W-:Y:S02]  /*15e0*/  SEL R11, R4, R9, !P2 ;  /* 0x00000009040b7207 */ /* 0x000fe40005000000 */
[----:B------:R-:W-:-:S13]  /*15f0*/  LOP3.LUT P1, RZ, R6, 0x7, RZ, 0xc0, !PT ;  /* 0x0000000706ff7812 */ /* 0x000fda000782c0ff */
[----:B------:R-:W-:Y:S05]  /*1600*/  @P1 BRA `(.L_x_81) ;  /* 0x0000000400dc1947 */ /* 0x000fea0003800000 */
.L_x_103:
[----:B------:R-:W-:Y:S01]  /*1610*/  LOP3.LUT P1, RZ, R11, 0x7, RZ, 0xc0, !PT ;  /* 0x000000070bff7812 */ /* 0x000fe2000782c0ff */
[----:B------:R-:W-:Y:S05]  /*1620*/  YIELD ;  /* 0x0000000000007946 */ /* 0x000fea0003800000 */
[----:B------:R-:W-:Y:S07]  /*1630*/  BSSY B5, `(.L_x_82) ;  /* 0x0000036000057945 */ /* 0x000fee0003800000 */
[----:B--2-45:R-:W-:Y:S05]  /*1640*/  @P1 BRA `(.L_x_83) ;  /* 0x0000000000d01947 */ /* 0x034fea0003800000 */
[----:B0-----:R-:W0:Y:S01]  /*1650*/  S2R R3, SR_CgaCtaId ;  /* 0x0000000000037919 */ /* 0x001e220000008800 */
[----:B------:R-:W-:Y:S01]  /*1660*/  MOV R0, 0x400 ;  /* 0x0000040000007802 */ /* 0x000fe20000000f00 */
[----:B------:R-:W-:-:S04]  /*1670*/  IMAD.MOV.U32 R13, RZ, RZ, -0x1 ;  /* 0xffffffffff0d7424 */ /* 0x000fc800078e00ff */
[----:B------:R-:W-:-:S05]  /*1680*/  VIADD R0, R0, 0x810 ;  /* 0x0000081000007836 */ /* 0x000fca0000000000 */
[----:B0-----:R-:W-:-:S07]  /*1690*/  LEA R0, R3, R0, 0x18 ;  /* 0x0000000003007211 */ /* 0x001fce00078ec0ff */
.L_x_92:
[--C-:B-1----:R-:W-:Y:S01]  /*16a0*/  SHF.R.U32.HI R8, RZ, 0x10, R11.reuse ;  /* 0x00000010ff087819 */ /* 0x102fe2000001160b */
[----:B------:R-:W-:Y:S05]  /*16b0*/  YIELD ;  /* 0x0000000000007946 */ /* 0x000fea0003800000 */
[----:B------:R-:W-:Y:S01]  /*16c0*/  ISETP.NE.AND P1, PT, R8, R19, PT ;  /* 0x000000130800720c */ /* 0x000fe20003f25270 */
[----:B------:R-:W-:Y:S01]  /*16d0*/  BSSY.RECONVERGENT B7, `(.L_x_84) ;  /* 0x0000009000077945 */ /* 0x000fe20003800200 */
[----:B0--3--:R-:W-:-:S05]  /*16e0*/  SHF.R.U32.HI R2, RZ, 0x3, R11 ;  /* 0x00000003ff027819 */ /* 0x009fca000001160b */
[----:B------:R-:W-:Y:S02]  /*16f0*/  IMAD R15, R19, -0x2000, R2 ;  /* 0xffffe000130f7824 */ /* 0x000fe400078e0202 */
[----:B------:R-:W-:-:S04]  /*1700*/  IMAD.WIDE.U32 R2, R2, 0x4, R26 ;  /* 0x0000000402027825 */ /* 0x000fc800078e001a */
[----:B--2---:R-:W-:Y:S01]  /*1710*/  IMAD R14, R15, 0x4, R0 ;  /* 0x000000040f0e7824 */ /* 0x004fe200078e0200 */
[----:B-----5:R-:W-:Y:S06]  /*1720*/  @P1 BRA `(.L_x_85) ;  /* 0x0000000000081947 */ /* 0x020fec0003800000 */
[----:B------:R1:W2:Y:S01]  /*1730*/  ATOMS.EXCH R12, [R14+0x10000], R13 ;  /* 0x0100000d0e0c738c */ /* 0x0002a20004000000 */
[----:B------:R-:W-:Y:S05]  /*1740*/  BRA `(.L_x_86) ;  /* 0x0000000000047947 */ /* 0x000fea0003800000 */
.L_x_85:
[----:B------:R0:W5:Y:S02]  /*1750*/  ATOMG.E.EXCH.STRONG.GPU PT, R12, desc[UR36][R2.64], R13 ;  /* 0x8000000d020c79a8 */ /* 0x000164000c1ef124 */
.L_x_86:
[----:B------:R-:W-:Y:S05]  /*1760*/  BSYNC.RECONVERGENT B7 ;  /* 0x0000000000077941 */ /* 0x000fea0003800200 */
.L_x_84:
[----:B--2--5:R-:W-:-:S13]  /*1770*/  ISETP.NE.AND P2, PT, R12, -0x1, PT ;  /* 0xffffffff0c00780c */ /* 0x024fda0003f45270 */
[----:B------:R-:W-:Y:S05]  /*1780*/  @!P2 BRA `(.L_x_83) ;  /* 0x000000000080a947 */ /* 0x000fea0003800000 */
[----:B------:R-:W-:Y:S04]  /*1790*/  BSSY.RECONVERGENT B7, `(.L_x_87) ;  /* 0x000001c000077945 */ /* 0x000fe80003800200 */
[----:B------:R-:W-:Y:S05]  /*17a0*/  @P1 BRA `(.L_x_88) ;  /* 0x00000000000c1947 */ /* 0x000fea0003800000 */
[----:B------:R2:W-:Y:S01]  /*17b0*/  ATOMS.EXCH RZ, [R14+0x10000], RZ ;  /* 0x010000ff0eff738c */ /* 0x0005e20004000000 */
[----:B------:R-:W-:Y:S01]  /*17c0*/  VIADD R22, R22, 0xffffffff ;  /* 0xffffffff16167836 */ /* 0x000fe20000000000 */
[----:B------:R-:W-:Y:S06]  /*17d0*/  BRA `(.L_x_89) ;  /* 0x00000000005c7947 */ /* 0x000fec0003800000 */
.L_x_88:
[----:B-1----:R-:W-:-:S06]  /*17e0*/  IMAD.WIDE.U32 R14, R8, 0x4, R24 ;  /* 0x00000004080e7825 */ /* 0x002fcc00078e0018 */
[----:B------:R-:W2:Y:S01]  /*17f0*/  ATOMG.E.ADD.STRONG.GPU PT, R14, desc[UR36][R14.64], R13 ;  /* 0x8000000d0e0e79a8 */ /* 0x000ea200081ef124 */
[----:B------:R-:W-:Y:S01]  /*1800*/  BSSY.RECONVERGENT B8, `(.L_x_90) ;  /* 0x0000013000087945 */ /* 0x000fe20003800200 */
[----:B--2---:R-:W-:-:S13]  /*1810*/  ISETP.NE.AND P1, PT, R14, 0x1, PT ;  /* 0x000000010e00780c */ /* 0x004fda0003f25270 */
[----:B------:R-:W-:Y:S05]  /*1820*/  @P1 BRA `(.L_x_91) ;  /* 0x0000000000401947 */ /* 0x000fea0003800000 */
[----:B------:R-:W1:Y:S01]  /*1830*/  S2R R14, SR_LANEID ;  /* 0x00000000000e7919 */ /* 0x000e620000000000 */
[----:B------:R-:W-:Y:S02]  /*1840*/  VOTEU.ANY UR4, UPT, PT ;  /* 0x0000000000047886 */ /* 0x000fe400038e0100 */
[----:B------:R-:W1:Y:S08]  /*1850*/  FLO.U32 R31, UR4 ;  /* 0x00000004001f7d00 */ /* 0x000e7000080e0000 */
[----:B------:R-:W2:Y:S01]  /*1860*/  POPC R29, UR4 ;  /* 0x00000004001d7d09 */ /* 0x000ea20008000000 */
[----:B-1----:R-:W-:-:S13]  /*1870*/  ISETP.EQ.U32.AND P1, PT, R31, R14, PT ;  /* 0x0000000e1f00720c */ /* 0x002fda0003f22070 */
[----:B--2---:R-:W2:Y:S01]  /*1880*/  @P1 ATOMG.E.ADD.STRONG.GPU PT, R32, desc[UR36][R16.64+0x40000], R29 ;  /* 0x8400001d102019a8 */ /* 0x004ea200081ef124 */
[----:B------:R-:W1:Y:S02]  /*1890*/  S2R R33, SR_LTMASK ;  /* 0x0000000000217919 */ /* 0x000e640000003900 */
[----:B-1----:R-:W-:-:S04]  /*18a0*/  LOP3.LUT R33, R33, UR4, RZ, 0xc0, !PT ;  /* 0x0000000421217c12 */ /* 0x002fc8000f8ec0ff */
[----:B------:R-:W1:Y:S01]  /*18b0*/  POPC R14, R33 ;  /* 0x00000021000e7309 */ /* 0x000e620000000000 */
[----:B--2---:R-:W1:Y:S02]  /*18c0*/  SHFL.IDX PT, R11, R32, R31, 0x1f ;  /* 0x00001f1f200b7589 */ /* 0x004e6400000e0000 */
[----:B-1----:R-:W-:-:S04]  /*18d0*/  IMAD.IADD R11, R11, 0x1, R14 ;  /* 0x000000010b0b7824 */ /* 0x002fc800078e020e */
[----:B------:R-:W-:-:S05]  /*18e0*/  IMAD.HI.U32 R14, R11, -0x7fff7fff, RZ ;  /* 0x800080010b0e7827 */ /* 0x000fca00078e00ff */
[----:B------:R-:W-:-:S05]  /*18f0*/  SHF.R.U32.HI R14, RZ, 0xf, R14 ;  /* 0x0000000fff0e7819 */ /* 0x000fca000001160e */
[----:B------:R-:W-:-:S04]  /*1900*/  IMAD R15, R14, -0xffff, R11 ;  /* 0xffff00010e0f7824 */ /* 0x000fc800078e020b */
[----:B------:R-:W-:-:S05]  /*1910*/  IMAD.WIDE.U32 R14, R15, 0x4, R16 ;  /* 0x000000040f0e7825 */ /* 0x000fca00078e0010 */
[----:B------:R1:W-:Y:S02]  /*1920*/  STG.E desc[UR36][R14.64], R8 ;  /* 0x000000080e007986 */ /* 0x0003e4000c101924 */
.L_x_91:
[----:B------:R-:W-:Y:S05]  /*1930*/  BSYNC.RECONVERGENT B8 ;  /* 0x0000000000087941 */ /* 0x000fea0003800200 */
.L_x_90:
[----:B------:R3:W5:Y:S02]  /*1940*/  ATOMG.E.EXCH.STRONG.GPU PT, RZ, desc[UR36][R2.64], RZ ;  /* 0x800000ff02ff79a8 */ /* 0x000764000c1ef124 */
.L_x_89:
[----:B------:R-:W-:Y:S05]  /*1950*/  BSYNC.RECONVERGENT B7 ;  /* 0x0000000000077941 */ /* 0x000fea0003800200 */
.L_x_87:
[----:B------:R-:W-:Y:S01]  /*1960*/  LOP3.LUT P1, RZ, R12, 0x7, RZ, 0xc0, !PT ;  /* 0x000000070cff7812 */ /* 0x000fe2000782c0ff */
[----:B------:R-:W-:-:S12]  /*1970*/  IMAD.MOV.U32 R11, RZ, RZ, R12 ;  /* 0x000000ffff0b7224 */ /* 0x000fd800078e000c */
[----:B------:R-:W-:Y:S05]  /*1980*/  @!P1 BRA `(.L_x_92) ;  /* 0xfffffffc00449947 */ /* 0x000fea000383ffff */
.L_x_83:
[----:B------:R-:W-:Y:S05]  /*1990*/  BSYNC B5 ;  /* 0x0000000000057941 */ /* 0x000fea0003800000 */
.L_x_82:
[--C-:B0--3--:R-:W-:Y:S02]  /*19a0*/  SHF.R.U32.HI R2, RZ, 0x10, R11.reuse ;  /* 0x00000010ff027819 */ /* 0x109fe4000001160b */
[----:B------:R-:W-:Y:S02]  /*19b0*/  SHF.R.U32.HI R0, RZ, 0x2, R11 ;  /* 0x00000002ff007819 */ /* 0x000fe4000001160b */
[----:B------:R-:W-:Y:S02]  /*19c0*/  ISETP.NE.AND P2, PT, R2, R19, PT ;  /* 0x000000130200720c */ /* 0x000fe40003f45270 */
[----:B------:R-:W-:Y:S02]  /*19d0*/  LOP3.LUT R2, R0, 0x1, RZ, 0xc0, !PT ;  /* 0x0000000100027812 */ /* 0x000fe400078ec0ff */
[----:B------:R-:W-:Y:S02]  /*19e0*/  LOP3.LUT P1, RZ, R11, 0x3, RZ, 0xc0, !PT ;  /* 0x000000030bff7812 */ /* 0x000fe4000782c0ff */
[----:B------:R-:W-:-:S02]  /*19f0*/  SHF.R.U32.HI R0, RZ, 0x10, R6 ;  /* 0x00000010ff007819 */ /* 0x000fc40000011606 */
[----:B------:R-:W-:Y:S02]  /*1a00*/  ISETP.EQ.U32.OR P1, PT, R2, 0x1, !P1 ;  /* 0x000000010200780c */ /* 0x000fe40004f22470 */
[----:B------:R-:W-:-:S04]  /*1a10*/  ISETP.NE.AND P2, PT, R0, R19, !P2 ;  /* 0x000000130000720c */ /* 0x000fc80005745270 */
[----:B------:R-:W-:-:S13]  /*1a20*/  PLOP3.LUT P1, PT, P1, P2, PT, 0x80, 0x8 ;  /* 0x000000000008781c */ /* 0x000fda0000f25070 */
[----:B------:R-:W-:Y:S05]  /*1a30*/  @P1 BRA `(.L_x_93) ;  /* 0x0000000400541947 */ /* 0x000fea0003800000 */
[----:B------:R-:W0:Y:S01]  /*1a40*/  S2UR UR5, SR_CgaCtaId ;  /* 0x00000000000579c3 */ /* 0x000e220000008800 */
[----:B------:R-:W-:Y:S01]  /*1a50*/  UMOV UR4, 0x400 ;  /* 0x0000040000047882 */ /* 0x000fe20000000000 */
[----:B------:R-:W-:Y:S01]  /*1a60*/  ISETP.NE.AND P1, PT, R0, R19, PT ;  /* 0x000000130000720c */ /* 0x000fe20003f25270 */
[----:B------:R-:W-:Y:S01]  /*1a70*/  UIADD3 UR4, UPT, UPT, UR4, 0x810, URZ ;  /* 0x0000081004047890 */ /* 0x000fe2000fffe0ff */
[----:B------:R-:W-:Y:S01]  /*1a80*/  SHF.R.U32.HI R2, RZ, 0x3, R6 ;  /* 0x00000003ff027819 */ /* 0x000fe20000011606 */
[----:B------:R-:W-:Y:S04]  /*1a90*/  BSSY.RECONVERGENT B5, `(.L_x_94) ;  /* 0x0000009000057945 */ /* 0x000fe80003800200 */
[----:B------:R-:W-:Y:S02]  /*1aa0*/  IMAD R6, R19, -0x2000, R2 ;  /* 0xffffe00013067824 */ /* 0x000fe400078e0202 */
[----:B------:R-:W-:Y:S01]  /*1ab0*/  IMAD.WIDE.U32 R2, R2, 0x4, R26 ;  /* 0x0000000402027825 */ /* 0x000fe200078e001a */
[----:B0-----:R-:W-:-:S06]  /*1ac0*/  ULEA UR4, UR5, UR4, 0x18 ;  /* 0x0000000405047291 */ /* 0x001fcc000f8ec0ff */
[----:B------:R-:W-:Y:S01]  /*1ad0*/  LEA R6, R6, UR4, 0x2 ;  /* 0x0000000406067c11 */ /* 0x000fe2000f8e10ff */
[----:B------:R-:W-:Y:S06]  /*1ae0*/  @P1 BRA `(.L_x_95) ;  /* 0x0000000000081947 */ /* 0x000fec0003800000 */
[----:B-1----:R0:W1:Y:S01]  /*1af0*/  ATOMS.EXCH R8, [R6+0x10000], R11 ;  /* 0x0100000b0608738c */ /* 0x0020620004000000 */
[----:B------:R-:W-:Y:S05]  /*1b00*/  BRA `(.L_x_96) ;  /* 0x0000000000047947 */ /* 0x000fea0003800000 */
.L_x_95:
[----:B-1----:R3:W5:Y:S02]  /*1b10*/  ATOMG.E.EXCH.STRONG.GPU PT, R8, desc[UR36][R2.64], R11 ;  /* 0x8000000b020879a8 */ /* 0x002764000c1ef124 */
.L_x_96:
[----:B------:R-:W-:Y:S05]  /*1b20*/  BSYNC.RECONVERGENT B5 ;  /* 0x0000000000057941 */ /* 0x000fea0003800200 */
.L_x_94:
[----:B-1---5:R-:W-:-:S13]  /*1b30*/  ISETP.NE.AND P2, PT, R8, -0x1, PT ;  /* 0xffffffff0800780c */ /* 0x022fda0003f45270 */
[----:B------:R-:W-:Y:S05]  /*1b40*/  @!P2 BRA `(.L_x_97) ;  /* 0x000000040028a947 */ /* 0x000fea0003800000 */
[----:B------:R-:W-:Y:S04]  /*1b50*/  BSSY.RECONVERGENT B5, `(.L_x_98) ;  /* 0x000001d000057945 */ /* 0x000fe80003800200 */
[----:B------:R-:W-:Y:S05]  /*1b60*/  @P1 BRA `(.L_x_99) ;  /* 0x00000000000c1947 */ /* 0x000fea0003800000 */
[----:B------:R1:W-:Y:S01]  /*1b70*/  ATOMS.EXCH RZ, [R6+0x10000], RZ ;  /* 0x010000ff06ff738c */ /* 0x0003e20004000000 */
[----:B------:R-:W-:Y:S01]  /*1b80*/  VIADD R22, R22, 0xffffffff ;  /* 0xffffffff16167836 */ /* 0x000fe20000000000 */
[----:B------:R-:W-:Y:S06]  /*1b90*/  BRA `(.L_x_100) ;  /* 0x0000000000607947 */ /* 0x000fec0003800000 */
.L_x_99:
[----:B------:R-:W-:-:S04]  /*1ba0*/  IMAD.WIDE.U32 R12, R0, 0x4, R24 ;  /* 0x00000004000c7825 */ /* 0x000fc800078e0018 */
[----:B------:R-:W-:-:S05]  /*1bb0*/  IMAD.MOV.U32 R15, RZ, RZ, -0x1 ;  /* 0xffffffffff0f7424 */ /* 0x000fca00078e00ff */
[----:B------:R-:W4:Y:S01]  /*1bc0*/  ATOMG.E.ADD.STRONG.GPU PT, R12, desc[UR36][R12.64], R15 ;  /* 0x8000000f0c0c79a8 */ /* 0x000f2200081ef124 */
[----:B------:R-:W-:Y:S01]  /*1bd0*/  BSSY.RECONVERGENT B7, `(.L_x_101) ;  /* 0x0000013000077945 */ /* 0x000fe20003800200 */
[----:B----4-:R-:W-:-:S13]  /*1be0*/  ISETP.NE.AND P1, PT, R12, 0x1, PT ;  /* 0x000000010c00780c */ /* 0x010fda0003f25270 */
[----:B------:R-:W-:Y:S05]  /*1bf0*/  @P1 BRA `(.L_x_102) ;  /* 0x0000000000401947 */ /* 0x000fea0003800000 */
[----:B------:R-:W1:Y:S01]  /*1c00*/  S2R R13, SR_LANEID ;  /* 0x00000000000d7919 */ /* 0x000e620000000000 */
[----:B------:R-:W-:Y:S02]  /*1c10*/  VOTEU.ANY UR4, UPT, PT ;  /* 0x0000000000047886 */ /* 0x000fe400038e0100 */
[----:B--2---:R-:W1:Y:S08]  /*1c20*/  FLO.U32 R14, UR4 ;  /* 0x00000004000e7d00 */ /* 0x004e7000080e0000 */
[----:B------:R-:W2:Y:S01]  /*1c30*/  POPC R15, UR4 ;  /* 0x00000004000f7d09 */ /* 0x000ea20008000000 */
[----:B-1----:R-:W-:-:S13]  /*1c40*/  ISETP.EQ.U32.AND P1, PT, R14, R13, PT ;  /* 0x0000000d0e00720c */ /* 0x002fda0003f22070 */
[----:B--2---:R-:W0:Y:S01]  /*1c50*/  @P1 ATOMG.E.ADD.STRONG.GPU PT, R15, desc[UR36][R16.64+0x40000], R15 ;  /* 0x8400000f100f19a8 */ /* 0x004e2200081ef124 */
[----:B------:R-:W1:Y:S02]  /*1c60*/  S2R R29, SR_LTMASK ;  /* 0x00000000001d7919 */ /* 0x000e640000003900 */
[----:B-1----:R-:W-:-:S06]  /*1c70*/  LOP3.LUT R29, R29, UR4, RZ, 0xc0, !PT ;  /* 0x000000041d1d7c12 */ /* 0x002fcc000f8ec0ff */
[----:B------:R-:W1:Y:S01]  /*1c80*/  POPC R29, R29 ;  /* 0x0000001d001d7309 */ /* 0x000e620000000000 */
[----:B0-----:R-:W1:Y:S02]  /*1c90*/  SHFL.IDX PT, R6, R15, R14, 0x1f ;  /* 0x00001f0e0f067589 */ /* 0x001e6400000e0000 */
[----:B-1----:R-:W-:-:S04]  /*1ca0*/  IMAD.IADD R6, R6, 0x1, R29 ;  /* 0x0000000106067824 */ /* 0x002fc800078e021d */
[----:B------:R-:W-:-:S05]  /*1cb0*/  IMAD.HI.U32 R12, R6, -0x7fff7fff, RZ ;  /* 0x80008001060c7827 */ /* 0x000fca00078e00ff */
[----:B------:R-:W-:-:S05]  /*1cc0*/  SHF.R.U32.HI R13, RZ, 0xf, R12 ;  /* 0x0000000fff0d7819 */ /* 0x000fca000001160c */
[----:B------:R-:W-:-:S04]  /*1cd0*/  IMAD R13, R13, -0xffff, R6 ;  /* 0xffff00010d0d7824 */ /* 0x000fc800078e0206 */
[----:B------:R-:W-:-:S05]  /*1ce0*/  IMAD.WIDE.U32 R12, R13, 0x4, R16 ;  /* 0x000000040d0c7825 */ /* 0x000fca00078e0010 */
[----:B------:R1:W-:Y:S02]  /*1cf0*/  STG.E desc[UR36][R12.64], R0 ;  /* 0x000000000c007986 */ /* 0x0003e4000c101924 */
.L_x_102:
[----:B------:R-:W-:Y:S05]  /*1d00*/  BSYNC.RECONVERGENT B7 ;  /* 0x0000000000077941 */ /* 0x000fea0003800200 */
.L_x_101:
[----:B------:R4:W5:Y:S02]  /*1d10*/  ATOMG.E.EXCH.STRONG.GPU PT, RZ, desc[UR36][R2.64], RZ ;  /* 0x800000ff02ff79a8 */ /* 0x000964000c1ef124 */
.L_x_100:
[----:B------:R-:W-:Y:S05]  /*1d20*/  BSYNC.RECONVERGENT B5 ;  /* 0x0000000000057941 */ /* 0x000fea0003800200 */
.L_x_98:
[----:B------:R-:W-:-:S04]  /*1d30*/  LOP3.LUT P1, RZ, R8, 0x7, RZ, 0xc0, !PT ;  /* 0x0000000708ff7812 */ /* 0x000fc8000782c0ff */
[----:B01----:R-:W-:Y:S02]  /*1d40*/  SEL R6, R8, R11, !P1 ;  /* 0x0000000b08067207 */ /* 0x003fe40004800000 */
[----:B---3--:R-:W-:Y:S02]  /*1d50*/  SEL R11, R11, R8, !P1 ;  /* 0x000000080b0b7207 */ /* 0x008fe40004800000 */
[----:B------:R-:W-:-:S13]  /*1d60*/  LOP3.LUT P2, RZ, R6, 0x7, RZ, 0xc0, !PT ;  /* 0x0000000706ff7812 */ /* 0x000fda000784c0ff */
[----:B------:R-:W-:Y:S05]  /*1d70*/  @!P2 BRA `(.L_x_103) ;  /* 0xfffffff80024a947 */ /* 0x000fea000383ffff */
.L_x_81:
[----:B0-----:R-:W-:Y:S02]  /*1d80*/  IMAD.SHL.U32 R0, R6, 0x8, RZ ;  /* 0x0000000806007824 */ /* 0x001fe400078e00ff */
[----:B----4-:R-:W-:Y:S02]  /*1d90*/  IMAD.MOV.U32 R3, RZ, RZ, -0x4f0f0efe ;  /* 0xb0f0f102ff037424 */ /* 0x010fe400078e00ff */
[----:B------:R-:W-:Y:S01]  /*1da0*/  IMAD.MOV.U32 R15, RZ, RZ, -0x40000000 ;  /* 0xc0000000ff0f7424 */ /* 0x000fe200078e00ff */
[----:B------:R-:W-:Y:S01]  /*1db0*/  LOP3.LUT R0, R0, 0x38, RZ, 0xc0, !PT ;  /* 0x0000003800007812 */ /* 0x000fe200078ec0ff */
[----:B------:R-:W-:-:S03]  /*1dc0*/  IMAD.MOV.U32 R13, RZ, RZ, -0x203a400 ;  /* 0xfdfc5c00ff0d7424 */ /* 0x000fc600078e00ff */
[----:B------:R-:W-:-:S04]  /*1dd0*/  LOP3.LUT R0, R0, 0x7, R11, 0xf8, !PT ;  /* 0x0000000700007812 */ /* 0x000fc800078ef80b */
[-C--:B------:R-:W-:Y:S02]  /*1de0*/  SHF.R.U64 R2, R3, R0.reuse, 0x7eb6deee ;  /* 0x7eb6deee03027419 */ /* 0x080fe40000001200 */
[-C--:B------:R-:W-:Y:S02]  /*1df0*/  SHF.R.U64 R3, R15, R0.reuse, 0xf8f8f0f0 ;  /* 0xf8f8f0f00f037419 */ /* 0x080fe40000001200 */
[----:B------:R-:W-:Y:S02]  /*1e00*/  SHF.R.U64 R13, R13, R0, 0x18181c19 ;  /* 0x18181c190d0d7419 */ /* 0x000fe40000001200 */
[----:B------:R-:W-:Y:S01]  /*1e10*/  LOP3.LUT R0, R2, 0x1, RZ, 0xc0, !PT ;  /* 0x0000000102007812 */ /* 0x000fe200078ec0ff */
[----:B------:R-:W-:-:S03]  /*1e20*/  IMAD.SHL.U32 R3, R3, 0x4, RZ ;  /* 0x0000000403037824 */ /* 0x000fc600078e00ff */
[----:B------:R-:W-:-:S04]  /*1e30*/  LOP3.LUT R0, R0, 0x2, R13, 0xf8, !PT ;  /* 0x0000000200007812 */ /* 0x000fc800078ef80d */
[----:B------:R-:W-:Y:S01]  /*1e40*/  LOP3.LUT R0, R0, 0x4, R3, 0xf8, !PT ;  /* 0x0000000400007812 */ /* 0x000fe200078ef803 */
[----:B------:R-:W-:-:S03]  /*1e50*/  IMAD.MOV.U32 R3, RZ, RZ, 0x1 ;  /* 0x00000001ff037424 */ /* 0x000fc600078e00ff */
[----:B------:R-:W-:-:S04]  /*1e60*/  ISETP.GT.U32.AND P1, PT, R0, 0xffff, PT ;  /* 0x0000ffff0000780c */ /* 0x000fc80003f24070 */
[----:B------:R-:W-:-:S04]  /*1e70*/  SEL R0, R0, 0xffff, !P1 ;  /* 0x0000ffff00007807 */ /* 0x000fc80004800000 */
[----:B------:R-:W-:-:S04]  /*1e80*/  LOP3.LUT R0, R0, 0xffff, RZ, 0xc0, !PT ;  /* 0x0000ffff00007812 */ /* 0x000fc800078ec0ff */
[----:B------:R-:W-:-:S04]  /*1e90*/  SHF.L.U32 R0, R3, R0, RZ ;  /* 0x0000000003007219 */ /* 0x000fc800000006ff */
[----:B------:R-:W-:-:S13]  /*1ea0*/  LOP3.LUT P1, RZ, R0, 0x1d, RZ, 0xc0, !PT ;  /* 0x0000001d00ff7812 */ /* 0x000fda000782c0ff */
[C---:B------:R-:W-:Y:S02]  /*1eb0*/  @P1 IMAD.SHL.U32 R0, R30.reuse, 0x8, RZ ;  /* 0x000000081e001824 */ /* 0x040fe400078e00ff */
[----:B------:R-:W-:Y:S02]  /*1ec0*/  @!P1 IMAD.SHL.U32 R2, R7, 0x8, RZ ;  /* 0x0000000807029824 */ /* 0x000fe400078e00ff */
[----:B------:R-:W-:Y:S01]  /*1ed0*/  @P1 VIADD R30, R30, 0x1 ;  /* 0x000000011e1e1836 */ /* 0x000fe20000000000 */
[----:B------:R-:W-:Y:S02]  /*1ee0*/  @P1 LOP3.LUT R0, R0, 0x7f8, RZ, 0xc0, !PT ;  /* 0x000007f800001812 */ /* 0x000fe400078ec0ff */
[----:B------:R-:W-:Y:S02]  /*1ef0*/  @!P1 LOP3.LUT R2, R2, 0x7f8, RZ, 0xc0, !PT ;  /* 0x000007f802029812 */ /* 0x000fe400078ec0ff */
[----:B------:R0:W-:Y:S01]  /*1f00*/  @P1 STL [R1+0x920], R30 ;  /* 0x0009201e01001387 */ /* 0x0001e20000100800 */
[----:B------:R-:W-:-:S02]  /*1f10*/  @P1 IMAD.IADD R13, R1, 0x1, R0 ;  /* 0x00000001010d1824 */ /* 0x000fc400078e0200 */
[----:B------:R-:W-:Y:S02]  /*1f20*/  @!P1 VIADD R0, R7, 0x1 ;  /* 0x0000000107009836 */ /* 0x000fe40000000000 */
[----:B------:R-:W-:Y:S02]  /*1f30*/  IMAD.MOV.U32 R7, RZ, RZ, R11 ;  /* 0x000000ffff077224 */ /* 0x000fe400078e000b */
[----:B------:R-:W-:-:S03]  /*1f40*/  @!P1 IMAD.IADD R3, R1, 0x1, R2 ;  /* 0x0000000101039824 */ /* 0x000fc600078e0202 */
[----:B------:R0:W-:Y:S04]  /*1f50*/  @P1 STL.64 [R13+0x928], R6 ;  /* 0x000928060d001387 */ /* 0x0001e80000100a00 */
[----:B------:R0:W-:Y:S04]  /*1f60*/  @!P1 STL [R1+0x112c], R0 ;  /* 0x00112c0001009387 */ /* 0x0001e80000100800 */
[----:B------:R0:W-:Y:S01]  /*1f70*/  @!P1 STL.64 [R3+0x1130], R6 ;  /* 0x0011300603009387 */ /* 0x0001e20000100a00 */
[----:B------:R-:W-:Y:S05]  /*1f80*/  BRA `(.L_x_97) ;  /* 0x0000000000187947 */ /* 0x000fea0003800000 */
.L_x_93:
[----:B------:R-:W3:Y:S01]  /*1f90*/  LDL R2, [R1+0x118] ;  /* 0x0001180001027983 */ /* 0x000ee20000100800 */
[----:B------:R-:W-:Y:S02]  /*1fa0*/  IMAD.MOV.U32 R7, RZ, RZ, R11 ;  /* 0x000000ffff077224 */ /* 0x000fe400078e000b */
[C---:B---3--:R-:W-:Y:S01]  /*1fb0*/  VIADD R0, R2.reuse, 0x1 ;  /* 0x0000000102007836 */ /* 0x048fe20000000000 */
[----:B------:R-:W-:-:S04]  /*1fc0*/  LEA R2, R2, UR40, 0x3 ;  /* 0x0000002802027c11 */ /* 0x000fc8000f8e18ff */
[----:B------:R4:W-:Y:S04]  /*1fd0*/  STL [R1+0x118], R0 ;  /* 0x0001180001007387 */ /* 0x0009e80000100800 */
[----:B------:R4:W-:Y:S02]  /*1fe0*/  STL.64 [R2+0x118], R6 ;  /* 0x0001180602007387 */ /* 0x0009e40000100a00 */
.L_x_97:
[----:B------:R-:W-:Y:S05]  /*1ff0*/  BSYNC B4 ;  /* 0x0000000000047941 */ /* 0x000fea0003800000 */
.L_x_80:
[----:B------:R-:W-:Y:S01]  /*2000*/  ISETP.NE.AND P2, PT, R28, RZ, PT ;  /* 0x000000ff1c00720c */ /* 0x000fe20003f45270 */
[----:B------:R-:W-:Y:S03]  /*2010*/  BSSY B4, `(.L_x_104) ;  /* 0x00000a8000047945 */ /* 0x000fe60003800000 */
[----:B0---4-:R-:W-:Y:S02]  /*2020*/  SEL R6, R9, R5, !P2 ;  /* 0x0000000509067207 */ /* 0x011fe40005000000 */
[----:B------:R-:W-:Y:S02]  /*2030*/  SEL R7, R5, R9, !P2 ;  /* 0x0000000905077207 */ /* 0x000fe40005000000 */
[----:B------:R-:W-:-:S13]  /*2040*/  LOP3.LUT P1, RZ, R6, 0x7, RZ, 0xc0, !PT ;  /* 0x0000000706ff7812 */ /* 0x000fda000782c0ff */
[----:B------:R-:W-:Y:S05]  /*2050*/  @P1 BRA `(.L_x_105) ;  /* 0x0000000400e01947 */ /* 0x000fea0003800000 */
.L_x_127:
[----:B------:R-:W-:Y:S01]  /*2060*/  LOP3.LUT P1, RZ, R7, 0x7, RZ, 0xc0, !PT ;  /* 0x0000000707ff7812 */ /* 0x000fe2000782c0ff */
[----:B------:R-:W-:Y:S05]  /*2070*/  YIELD ;  /* 0x0000000000007946 */ /* 0x000fea0003800000 */
[----:B------:R-:W-:Y:S07]  /*2080*/  BSSY B5, `(.L_x_106) ;  /* 0x0000036000057945 */ /* 0x000fee0003800000 */
[----:B-1--4-:R-:W-:Y:S05]  /*2090*/  @P1 BRA `(.L_x_107) ;  /* 0x0000000000d01947 */ /* 0x012fea0003800000 */
[----:B---3--:R-:W0:Y:S01]  /*20a0*/  S2R R3, SR_CgaCtaId ;  /* 0x0000000000037919 */ /* 0x008e220000008800 */
[----:B------:R-:W-:Y:S01]  /*20b0*/  MOV R0, 0x400 ;  /* 0x0000040000007802 */ /* 0x000fe20000000f00 */
[----:B-1----:R-:W-:-:S04]  /*20c0*/  IMAD.MOV.U32 R15, RZ, RZ, -0x1 ;  /* 0xffffffffff0f7424 */ /* 0x002fc800078e00ff */
[----:B------:R-:W-:-:S05]  /*20d0*/  VIADD R0, R0, 0x810 ;  /* 0x0000081000007836 */ /* 0x000fca0000000000 */
[----:B0-----:R-:W-:-:S07]  /*20e0*/  LEA R13, R3, R0, 0x18 ;  /* 0x00000000030d7211 */ /* 0x001fce00078ec0ff */
.L_x_116:
[--C-:B-1----:R-:W-:Y:S01]  /*20f0*/  SHF.R.U32.HI R11, RZ, 0x10, R7.reuse ;  /* 0x00000010ff0b7819 */ /* 0x102fe20000011607 */
[----:B------:R-:W-:Y:S05]  /*2100*/  YIELD ;  /* 0x0000000000007946 */ /* 0x000fea0003800000 */
[----:B------:R-:W-:Y:S01]  /*2110*/  ISETP.NE.AND P1, PT, R11, R19, PT ;  /* 0x000000130b00720c */ /* 0x000fe20003f25270 */
[----:B------:R-:W-:Y:S01]  /*2120*/  BSSY.RECONVERGENT B7, `(.L_x_108) ;  /* 0x0000009000077945 */ /* 0x000fe20003800200 */
[----:B0---4-:R-:W-:-:S05]  /*2130*/  SHF.R.U32.HI R2, RZ, 0x3, R7 ;  /* 0x00000003ff027819 */ /* 0x011fca0000011607 */
[----:B------:R-:W-:Y:S02]  /*2140*/  IMAD R0, R19, -0x2000, R2 ;  /* 0xffffe00013007824 */ /* 0x000fe400078e0202 */
[----:B------:R-:W-:-:S04]  /*2150*/  IMAD.WIDE.U32 R2, R2, 0x4, R26 ;  /* 0x0000000402027825 */ /* 0x000fc800078e001a */
[----:B---3--:R-:W-:Y:S01]  /*2160*/  IMAD R4, R0, 0x4, R13 ;  /* 0x0000000400047824 */ /* 0x008fe200078e020d */
[----:B------:R-:W-:Y:S06]  /*2170*/  @P1 BRA `(.L_x_109) ;  /* 0x0000000000081947 */ /* 0x000fec0003800000 */
[----:B------:R1:W3:Y:S01]  /*2180*/  ATOMS.EXCH R0, [R4+0x10000], R15 ;  /* 0x0100000f0400738c */ /* 0x0002e20004000000 */
[----:B------:R-:W-:Y:S05]  /*2190*/  BRA `(.L_x_110) ;  /* 0x0000000000047947 */ /* 0x000fea0003800000 */
.L_x_109:
[----:B------:R0:W5:Y:S02]  /*21a0*/  ATOMG.E.EXCH.STRONG.GPU PT, R0, desc[UR36][R2.64], R15 ;  /* 0x8000000f020079a8 */ /* 0x000164000c1ef124 */
.L_x_110:
[----:B------:R-:W-:Y:S05]  /*21b0*/  BSYNC.RECONVERGENT B7 ;  /* 0x0000000000077941 */ /* 0x000fea0003800200 */
.L_x_108:
[----:B---3-5:R-:W-:-:S13]  /*21c0*/  ISETP.NE.AND P2, PT, R0, -0x1, PT ;  /* 0xffffffff0000780c */ /* 0x028fda0003f45270 */
[----:B------:R-:W-:Y:S05]  /*21d0*/  @!P2 BRA `(.L_x_107) ;  /* 0x000000000080a947 */ /* 0x000fea0003800000 */
[----:B------:R-:W-:Y:S04]  /*21e0*/  BSSY.RECONVERGENT B7, `(.L_x_111) ;  /* 0x000001c000077945 */ /* 0x000fe80003800200 */
[----:B------:R-:W-:Y:S05]  /*21f0*/  @P1 BRA `(.L_x_112) ;  /* 0x00000000000c1947 */ /* 0x000fea0003800000 */
[----:B------:R3:W-:Y:S01]  /*2200*/  ATOMS.EXCH RZ, [R4+0x10000], RZ ;  /* 0x010000ff04ff738c */ /* 0x0007e20004000000 */
[----:B------:R-:W-:Y:S01]  /*2210*/  VIADD R22, R22, 0xffffffff ;  /* 0xffffffff16167836 */ /* 0x000fe20000000000 */
[----:B------:R-:W-:Y:S06]  /*2220*/  BRA `(.L_x_113) ;  /* 0x00000000005c7947 */ /* 0x000fec0003800000 */
.L_x_112:
[----:B-1----:R-:W-:-:S06]  /*2230*/  IMAD.WIDE.U32 R4, R11, 0x4, R24 ;  /* 0x000000040b047825 */ /* 0x002fcc00078e0018 */
[----:B------:R-:W3:Y:S01]  /*2240*/  ATOMG.E.ADD.STRONG.GPU PT, R4, desc[UR36][R4.64], R15 ;  /* 0x8000000f040479a8 */ /* 0x000ee200081ef124 */
[----:B------:R-:W-:Y:S01]  /*2250*/  BSSY.RECONVERGENT B8, `(.L_x_114) ;  /* 0x0000013000087945 */ /* 0x000fe20003800200 */
[----:B---3--:R-:W-:-:S13]  /*2260*/  ISETP.NE.AND P1, PT, R4, 0x1, PT ;  /* 0x000000010400780c */ /* 0x008fda0003f25270 */
[----:B------:R-:W-:Y:S05]  /*2270*/  @P1 BRA `(.L_x_115) ;  /* 0x0000000000401947 */ /* 0x000fea0003800000 */
[----:B------:R-:W1:Y:S01]  /*2280*/  S2R R5, SR_LANEID ;  /* 0x0000000000057919 */ /* 0x000e620000000000 */
[----:B------:R-:W-:Y:S02]  /*2290*/  VOTEU.ANY UR4, UPT, PT ;  /* 0x0000000000047886 */ /* 0x000fe400038e0100 */
[----:B------:R-:W1:Y:S08]  /*22a0*/  FLO.U32 R8, UR4 ;  /* 0x0000000400087d00 */ /* 0x000e7000080e0000 */
[----:B------:R-:W3:Y:S01]  /*22b0*/  POPC R7, UR4 ;  /* 0x0000000400077d09 */ /* 0x000ee20008000000 */
[----:B-1----:R-:W-:-:S13]  /*22c0*/  ISETP.EQ.U32.AND P1, PT, R8, R5, PT ;  /* 0x000000050800720c */ /* 0x002fda0003f22070 */
[----:B---3--:R-:W3:Y:S01]  /*22d0*/  @P1 ATOMG.E.ADD.STRONG.GPU PT, R7, desc[UR36][R16.64+0x40000], R7 ;  /* 0x84000007100719a8 */ /* 0x008ee200081ef124 */
[----:B------:R-:W1:Y:S02]  /*22e0*/  S2R R9, SR_LTMASK ;  /* 0x0000000000097919 */ /* 0x000e640000003900 */
[----:B-1----:R-:W-:-:S06]  /*22f0*/  LOP3.LUT R9, R9, UR4, RZ, 0xc0, !PT ;  /* 0x0000000409097c12 */ /* 0x002fcc000f8ec0ff */
[----:B------:R-:W1:Y:S01]  /*2300*/  POPC R9, R9 ;  /* 0x0000000900097309 */ /* 0x000e620000000000 */
[----:B---3--:R-:W1:Y:S02]  /*2310*/  SHFL.IDX PT, R4, R7, R8, 0x1f ;  /* 0x00001f0807047589 */ /* 0x008e6400000e0000 */
[----:B-1----:R-:W-:-:S04]  /*2320*/  IMAD.IADD R4, R4, 0x1, R9 ;  /* 0x0000000104047824 */ /* 0x002fc800078e0209 */
[----:B------:R-:W-:-:S05]  /*2330*/  IMAD.HI.U32 R5, R4, -0x7fff7fff, RZ ;  /* 0x8000800104057827 */ /* 0x000fca00078e00ff */
[----:B------:R-:W-:-:S05]  /*2340*/  SHF.R.U32.HI R5, RZ, 0xf, R5 ;  /* 0x0000000fff057819 */ /* 0x000fca0000011605 */
[----:B------:R-:W-:-:S04]  /*2350*/  IMAD R5, R5, -0xffff, R4 ;  /* 0xffff000105057824 */ /* 0x000fc800078e0204 */
[----:B------:R-:W-:-:S05]  /*2360*/  IMAD.WIDE.U32 R4, R5, 0x4, R16 ;  /* 0x0000000405047825 */ /* 0x000fca00078e0010 */
[----:B------:R1:W-:Y:S02]  /*2370*/  STG.E desc[UR36][R4.64], R11 ;  /* 0x0000000b04007986 */ /* 0x0003e4000c101924 */
.L_x_115:
[----:B------:R-:W-:Y:S05]  /*2380*/  BSYNC.RECONVERGENT B8 ;  /* 0x0000000000087941 */ /* 0x000fea0003800200 */
.L_x_114:
[----:B------:R4:W5:Y:S02]  /*2390*/  ATOMG.E.EXCH.STRONG.GPU PT, RZ, desc[UR36][R2.64], RZ ;  /* 0x800000ff02ff79a8 */ /* 0x000964000c1ef124 */
.L_x_113:
[----:B------:R-:W-:Y:S05]  /*23a0*/  BSYNC.RECONVERGENT B7 ;  /* 0x0000000000077941 */ /* 0x000fea0003800200 */
.L_x_111:
[----:B------:R-:W-:Y:S01]  /*23b0*/  LOP3.LUT P1, RZ, R0, 0x7, RZ, 0xc0, !PT ;  /* 0x0000000700ff7812 */ /* 0x000fe2000782c0ff */
[----:B------:R-:W-:-:S12]  /*23c0*/  IMAD.MOV.U32 R7, RZ, RZ, R0 ;  /* 0x000000ffff077224 */ /* 0x000fd800078e0000 */
[----:B------:R-:W-:Y:S05]  /*23d0*/  @!P1 BRA `(.L_x_116) ;  /* 0xfffffffc00449947 */ /* 0x000fea000383ffff */
.L_x_107:
[----:B------:R-:W-:Y:S05]  /*23e0*/  BSYNC B5 ;  /* 0x0000000000057941 */ /* 0x000fea0003800000 */
.L_x_106:
[--C-:B0--34-:R-:W-:Y:S02]  /*23f0*/  SHF.R.U32.HI R2, RZ, 0x10, R7.reuse ;  /* 0x00000010ff027819 */ /* 0x119fe40000011607 */
[----:B------:R-:W-:Y:S02]  /*2400*/  SHF.R.U32.HI R0, RZ, 0x2, R7 ;  /* 0x00000002ff007819 */ /* 0x000fe40000011607 */
[----:B------:R-:W-:Y:S02]  /*2410*/  LOP3.LUT P1, RZ, R7, 0x3, RZ, 0xc0, !PT ;  /* 0x0000000307ff7812 */ /* 0x000fe4000782c0ff */
[----:B------:R-:W-:Y:S02]  /*2420*/  ISETP.NE.AND P2, PT, R2, R19, PT ;  /* 0x000000130200720c */ /* 0x000fe40003f45270 */
[----:B------:R-:W-:Y:S02]  /*2430*/  LOP3.LUT R0, R0, 0x1, RZ, 0xc0, !PT ;  /* 0x0000000100007812 */ /* 0x000fe400078ec0ff */
[----:B-1----:R-:W-:-:S02]  /*2440*/  SHF.R.U32.HI R11, RZ, 0x10, R6 ;  /* 0x00000010ff0b7819 */ /* 0x002fc40000011606 */
        /* <DEDUP_REMOVED lines=15> */
[----:B------:R0:W1:Y:S01]  /*2540*/  ATOMS.EXCH R0, [R4+0x10000], R7 ;  /* 0x010000070400738c */ /* 0x0000620004000000 */
[----:B------:R-:W-:Y:S05]  /*2550*/  BRA `(.L_x_120) ;  /* 0x0000000000047947 */ /* 0x000fea0003800000 */
.L_x_119:
[----:B------:R3:W5:Y:S02]  /*2560*/  ATOMG.E.EXCH.STRONG.GPU PT, R0, desc[UR36][R2.64], R7 ;  /* 0x80000007020079a8 */ /* 0x000764000c1ef124 */
.L_x_120:
[----:B------:R-:W-:Y:S05]  /*2570*/  BSYNC.RECONVERGENT B5 ;  /* 0x0000000000057941 */ /* 0x000fea0003800200 */
.L_x_118:
[----:B-1---5:R-:W-:Y:S02]  /*2580*/  ISETP.NE.AND P3, PT, R0, -0x1, PT ;  /* 0xffffffff0000780c */ /* 0x022fe40003f65270 */
[----:B------:R-:W-:-:S11]  /*2590*/  PLOP3.LUT P1, PT, PT, PT, PT, 0x8, 0x80 ;  /* 0x000000000080781c */ /* 0x000fd60003f2e170 */
[----:B------:R-:W-:Y:S05]  /*25a0*/  @!P3 BRA `(.L_x_121) ;  /* 0x000000040038b947 */ /* 0x000fea0003800000 */
[----:B------:R-:W-:Y:S04]  /*25b0*/  BSSY.RECONVERGENT B5, `(.L_x_122) ;  /* 0x000001d000057945 */ /* 0x000fe80003800200 */
[----:B------:R-:W-:Y:S05]  /*25c0*/  @P2 BRA `(.L_x_123) ;  /* 0x00000000000c2947 */ /* 0x000fea0003800000 */
[----:B------:R1:W-:Y:S01]  /*25d0*/  ATOMS.EXCH RZ, [R4+0x10000], RZ ;  /* 0x010000ff04ff738c */ /* 0x0003e20004000000 */
[----:B------:R-:W-:Y:S01]  /*25e0*/  VIADD R22, R22, 0xffffffff ;  /* 0xffffffff16167836 */ /* 0x000fe20000000000 */
[----:B------:R-:W-:Y:S06]  /*25f0*/  BRA `(.L_x_124) ;  /* 0x0000000000607947 */ /* 0x000fec0003800000 */
.L_x_123:
[----:B0-----:R-:W-:-:S04]  /*2600*/  IMAD.WIDE.U32 R4, R11, 0x4, R24 ;  /* 0x000000040b047825 */ /* 0x001fc800078e0018 */
[----:B------:R-:W-:-:S05]  /*2610*/  IMAD.MOV.U32 R9, RZ, RZ, -0x1 ;  /* 0xffffffffff097424 */ /* 0x000fca00078e00ff */
[----:B------:R-:W4:Y:S01]  /*2620*/  ATOMG.E.ADD.STRONG.GPU PT, R4, desc[UR36][R4.64], R9 ;  /* 0x80000009040479a8 */ /* 0x000f2200081ef124 */
[----:B------:R-:W-:Y:S01]  /*2630*/  BSSY.RECONVERGENT B7, `(.L_x_125) ;  /* 0x0000013000077945 */ /* 0x000fe20003800200 */
[----:B----4-:R-:W-:-:S13]  /*2640*/  ISETP.NE.AND P1, PT, R4, 0x1, PT ;  /* 0x000000010400780c */ /* 0x010fda0003f25270 */
[----:B------:R-:W-:Y:S05]  /*2650*/  @P1 BRA `(.L_x_126) ;  /* 0x0000000000401947 */ /* 0x000fea0003800000 */
[----:B------:R-:W0:Y:S01]  /*2660*/  S2R R5, SR_LANEID ;  /* 0x0000000000057919 */ /* 0x000e220000000000 */
[----:B------:R-:W-:Y:S02]  /*2670*/  VOTEU.ANY UR4, UPT, PT ;  /* 0x0000000000047886 */ /* 0x000fe400038e0100 */
[----:B------:R-:W0:Y:S08]  /*2680*/  FLO.U32 R6, UR4 ;  /* 0x0000000400067d00 */ /* 0x000e3000080e0000 */
[----:B------:R-:W1:Y:S01]  /*2690*/  POPC R9, UR4 ;  /* 0x0000000400097d09 */ /* 0x000e620008000000 */
[----:B0-----:R-:W-:-:S13]  /*26a0*/  ISETP.EQ.U32.AND P1, PT, R6, R5, PT ;  /* 0x000000050600720c */ /* 0x001fda0003f22070 */
[----:B-1----:R-:W4:Y:S01]  /*26b0*/  @P1 ATOMG.E.ADD.STRONG.GPU PT, R9, desc[UR36][R16.64+0x40000], R9 ;  /* 0x84000009100919a8 */ /* 0x002f2200081ef124 */
[----:B------:R-:W0:Y:S02]  /*26c0*/  S2R R8, SR_LTMASK ;  /* 0x0000000000087919 */ /* 0x000e240000003900 */
[----:B0-----:R-:W-:-:S04]  /*26d0*/  LOP3.LUT R8, R8, UR4, RZ, 0xc0, !PT ;  /* 0x0000000408087c12 */ /* 0x001fc8000f8ec0ff */
[----:B------:R-:W0:Y:S01]  /*26e0*/  POPC R5, R8 ;  /* 0x0000000800057309 */ /* 0x000e220000000000 */
[----:B----4-:R-:W0:Y:S02]  /*26f0*/  SHFL.IDX PT, R4, R9, R6, 0x1f ;  /* 0x00001f0609047589 */ /* 0x010e2400000e0000 */
[----:B0-----:R-:W-:-:S04]  /*2700*/  IMAD.IADD R4, R4, 0x1, R5 ;  /* 0x0000000104047824 */ /* 0x001fc800078e0205 */
[----:B------:R-:W-:-:S05]  /*2710*/  IMAD.HI.U32 R5, R4, -0x7fff7fff, RZ ;  /* 0x8000800104057827 */ /* 0x000fca00078e00ff */
[----:B------:R-:W-:-:S05]  /*2720*/  SHF.R.U32.HI R5, RZ, 0xf, R5 ;  /* 0x0000000fff057819 */ /* 0x000fca0000011605 */
[----:B------:R-:W-:-:S04]  /*2730*/  IMAD R5, R5, -0xffff, R4 ;  /* 0xffff000105057824 */ /* 0x000fc800078e0204 */
[----:B------:R-:W-:-:S05]  /*2740*/  IMAD.WIDE.U32 R4, R5, 0x4, R16 ;  /* 0x0000000405047825 */ /* 0x000fca00078e0010 */
[----:B------:R0:W-:Y:S02]  /*2750*/  STG.E desc[UR36][R4.64], R11 ;  /* 0x0000000b04007986 */ /* 0x0001e4000c101924 */
.L_x_126:
[----:B------:R-:W-:Y:S05]  /*2760*/  BSYNC.RECONVERGENT B7 ;  /* 0x0000000000077941 */ /* 0x000fea0003800200 */
.L_x_125:
[----:B------:R4:W5:Y:S02]  /*2770*/  ATOMG.E.EXCH.STRONG.GPU PT, RZ, desc[UR36][R2.64], RZ ;  /* 0x800000ff02ff79a8 */ /* 0x000964000c1ef124 */
.L_x_124:
[----:B------:R-:W-:Y:S05]  /*2780*/  BSYNC.RECONVERGENT B5 ;  /* 0x0000000000057941 */ /* 0x000fea0003800200 */
.L_x_122:
[----:B------:R-:W-:-:S04]  /*2790*/  LOP3.LUT P1, RZ, R0, 0x7, RZ, 0xc0, !PT ;  /* 0x0000000700ff7812 */ /* 0x000fc8000782c0ff */
[----:B------:R-:W-:Y:S02]  /*27a0*/  SEL R6, R0, R7, !P1 ;  /* 0x0000000700067207 */ /* 0x000fe40004800000 */
[----:B0--3--:R-:W-:Y:S02]  /*27b0*/  SEL R7, R7, R0, !P1 ;  /* 0x0000000007077207 */ /* 0x009fe40004800000 */
[----:B------:R-:W-:-:S13]  /*27c0*/  LOP3.LUT P2, RZ, R6, 0x7, RZ, 0xc0, !PT ;  /* 0x0000000706ff7812 */ /* 0x000fda000784c0ff */
[----:B------:R-:W-:Y:S05]  /*27d0*/  @!P2 BRA `(.L_x_127) ;  /* 0xfffffff80020a947 */ /* 0x000fea000383ffff */
.L_x_105:
[----:B------:R-:W-:Y:S02]  /*27e0*/  IMAD.SHL.U32 R0, R6, 0x8, RZ ;  /* 0x0000000806007824 */ /* 0x000fe400078e00ff */
[----:B---34-:R-:W-:Y:S02]  /*27f0*/  IMAD.MOV.U32 R3, RZ, RZ, -0x4f0f0efe ;  /* 0xb0f0f102ff037424 */ /* 0x018fe400078e00ff */
        /* <DEDUP_REMOVED lines=17> */
[----:B------:R-:W3:Y:S01]  /*2910*/  @P1 LDL R2, [R1+0x920] ;  /* 0x0009200001021983 */ /* 0x000ee20000100800 */
[----:B-1----:R-:W-:Y:S02]  /*2920*/  IMAD.MOV.U32 R8, RZ, RZ, R6 ;  /* 0x000000ffff087224 */ /* 0x002fe400078e0006 */
[----:B------:R-:W-:Y:S02]  /*2930*/  IMAD.MOV.U32 R9, RZ, RZ, R7 ;  /* 0x000000ffff097224 */ /* 0x000fe400078e0007 */
[----:B---3--:R-:W-:-:S05]  /*2940*/  @P1 IMAD.SHL.U32 R0, R2, 0x8, RZ ;  /* 0x0000000802001824 */ /* 0x008fca00078e00ff */
[----:B------:R-:W-:Y:S01]  /*2950*/  @P1 LOP3.LUT R4, R0, 0x7f8, RZ, 0xc0, !PT ;  /* 0x000007f800041812 */ /* 0x000fe200078ec0ff */
[----:B------:R-:W-:-:S04]  /*2960*/  @P1 VIADD R0, R2, 0x1 ;  /* 0x0000000102001836 */ /* 0x000fc80000000000 */
[----:B------:R-:W-:Y:S01]  /*2970*/  @P1 IMAD.IADD R4, R1, 0x1, R4 ;  /* 0x0000000101041824 */ /* 0x000fe200078e0204 */
[----:B------:R1:W-:Y:S04]  /*2980*/  @P1 STL [R1+0x920], R0 ;  /* 0x0009200001001387 */ /* 0x0003e80000100800 */
[----:B------:R1:W-:Y:S04]  /*2990*/  @P1 STL.64 [R4+0x928], R8 ;  /* 0x0009280804001387 */ /* 0x0003e80000100a00 */
[----:B------:R-:W3:Y:S02]  /*29a0*/  @!P1 LDL R2, [R1+0x112c] ;  /* 0x00112c0001029983 */ /* 0x000ee40000100800 */
[----:B---3--:R-:W-:-:S02]  /*29b0*/  @!P1 IMAD.SHL.U32 R3, R2, 0x8, RZ ;  /* 0x0000000802039824 */ /* 0x008fc400078e00ff */
[----:B------:R-:W-:-:S03]  /*29c0*/  @!P1 VIADD R2, R2, 0x1 ;  /* 0x0000000102029836 */ /* 0x000fc60000000000 */
[----:B------:R-:W-:Y:S02]  /*29d0*/  @!P1 LOP3.LUT R6, R3, 0x7f8, RZ, 0xc0, !PT ;  /* 0x000007f803069812 */ /* 0x000fe400078ec0ff */
[----:B------:R1:W-:Y:S03]  /*29e0*/  @!P1 STL [R1+0x112c], R2 ;  /* 0x00112c0201009387 */ /* 0x0003e60000100800 */
[----:B------:R-:W-:-:S05]  /*29f0*/  @!P1 IMAD.IADD R3, R1, 0x1, R6 ;  /* 0x0000000101039824 */ /* 0x000fca00078e0206 */
[----:B------:R1:W-:Y:S01]  /*2a00*/  @!P1 STL.64 [R3+0x1130], R8 ;  /* 0x0011300803009387 */ /* 0x0003e20000100a00 */
[----:B------:R-:W-:Y:S01]  /*2a10*/  PLOP3.LUT P1, PT, PT, PT, PT, 0x8, 0x80 ;  /* 0x000000000080781c */ /* 0x000fe20003f2e170 */
[----:B------:R-:W-:-:S12]  /*2a20*/  BRA `(.L_x_121) ;  /* 0x0000000000187947 */ /* 0x000fd80003800000 */
.L_x_117:
[----:B------:R-:W3:Y:S01]  /*2a30*/  LDL R2, [R1+0x118] ;  /* 0x0001180001027983 */ /* 0x000ee20000100800 */
[----:B------:R-:W-:Y:S01]  /*2a40*/  PLOP3.LUT P1, PT, PT, PT, PT, 0x8, 0x80 ;  /* 0x000000000080781c */ /* 0x000fe20003f2e170 */
[C---:B---3--:R-:W-:Y:S01]  /*2a50*/  VIADD R0, R2.reuse, 0x1 ;  /* 0x0000000102007836 */ /* 0x048fe20000000000 */
[----:B------:R-:W-:-:S04]  /*2a60*/  LEA R2, R2, UR40, 0x3 ;  /* 0x0000002802027c11 */ /* 0x000fc8000f8e18ff */
[----:B------:R0:W-:Y:S04]  /*2a70*/  STL [R1+0x118], R0 ;  /* 0x0001180001007387 */ /* 0x0001e80000100800 */
[----:B------:R0:W-:Y:S03]  /*2a80*/  STL.64 [R2+0x118], R6 ;  /* 0x0001180602007387 */ /* 0x0001e60000100a00 */
.L_x_121:
[----:B------:R-:W-:Y:S05]  /*2a90*/  BSYNC B4 ;  /* 0x0000000000047941 */ /* 0x000fea0003800000 */
.L_x_104:
[----:B------:R-:W-:Y:S05]  /*2aa0*/  BRA `(.L_x_128) ;  /* 0x0000005400487947 */ /* 0x000fea0003800000 */
.L_x_73:
[----:B------:R-:W2:Y:S04]  /*2ab0*/  LDL.64 R6, [R1+0x1128] ;  /* 0x0011280001067983 */ /* 0x000ea80000100a00 */
[----:B------:R-:W3:Y:S04]  /*2ac0*/  LDG.E.64 R4, desc[UR36][R14.64+0x30] ;  /* 0x000030240e047981 */ /* 0x000ee8000c1e1b00 */
[----:B------:R-:W4:Y:S04]  /*2ad0*/  LDL R32, [R1+0xc] ;  /* 0x00000c0001207983 */ /* 0x000f280000100800 */
[----:B------:R0:W5:Y:S01]  /*2ae0*/  LDG.E R0, desc[UR36][R14.64+0x2c] ;  /* 0x00002c240e007981 */ /* 0x000162000c1e1900 */
[----:B------:R-:W-:Y:S01]  /*2af0*/  IMAD.MOV R30, RZ, RZ, -R30 ;  /* 0x000000ffff1e7224 */ /* 0x000fe200078e0a1e */
[----:B------:R-:W-:Y:S01]  /*2b00*/  BSSY.RECONVERGENT B4, `(.L_x_129) ;  /* 0x00001cb000047945 */ /* 0x000fe20003800200 */
[----:B------:R-:W-:Y:S01]  /*2b10*/  IMAD.MOV.U32 R9, RZ, RZ, RZ ;  /* 0x000000ffff097224 */ /* 0x000fe200078e00ff */
[----:B--2---:R-:W-:-:S02]  /*2b20*/  IADD3 R7, PT, PT, R6, 0x100, -R7 ;  /* 0x0000010006077810 */ /* 0x004fc40007ffe807 */
[----:B---3--:R-:W-:Y:S02]  /*2b30*/  LOP3.LUT P1, R6, R4, 0xff, RZ, 0xc0, !PT ;  /* 0x000000ff04067812 */ /* 0x008fe4000782c0ff */
[----:B------:R-:W-:Y:S01]  /*2b40*/  VIADDMNMX.U32 R7, R30, 0x100, R7, PT ;  /* 0x000001001e077846 */ /* 0x000fe20003800007 */
[----:B----4-:R-:W-:-:S10]  /*2b50*/  IMAD.MOV.U32 R8, RZ, RZ, R32 ;  /* 0x000000ffff087224 */ /* 0x010fd400078e0020 */
[----:B0-----:R-:W-:Y:S05]  /*2b60*/  @!P1 BRA `(.L_x_130) ;  /* 0x0000001c00109947 */ /* 0x001fea0003800000 */
[----:B------:R-:W0:Y:S01]  /*2b70*/  S2R R13, SR_CgaCtaId ;  /* 0x00000000000d7919 */ /* 0x000e220000008800 */
[----:B------:R-:W-:Y:S01]  /*2b80*/  MOV R8, 0x400 ;  /* 0x0000040000087802 */ /* 0x000fe20000000f00 */
[----:B------:R-:W-:-:S04]  /*2b90*/  IMAD.MOV.U32 R35, RZ, RZ, RZ ;  /* 0x000000ffff237224 */ /* 0x000fc800078e00ff */
[----:B------:R-:W-:-:S05]  /*2ba0*/  VIADD R8, R8, 0x810 ;  /* 0x0000081008087836 */ /* 0x000fca0000000000 */
[----:B0-----:R-:W-:-:S05]  /*2bb0*/  LEA R13, R13, R8, 0x18 ;  /* 0x000000080d0d7211 */ /* 0x001fca00078ec0ff */
[----:B------:R-:W-:-:S05]  /*2bc0*/  IMAD R31, R32, 0x8, R13 ;  /* 0x00000008201f7824 */ /* 0x000fca00078e020d */
[----:B------:R-:W0:Y:S02]  /*2bd0*/  LDS.64 R8, [R31] ;  /* 0x000000001f087984 */ /* 0x000e240000000a00 */
[----:B0-----:R-:W-:Y:S01]  /*2be0*/  ISETP.NE.U32.AND P1, PT, R8, RZ, PT ;  /* 0x000000ff0800720c */ /* 0x001fe20003f25070 */
[----:B------:R-:W-:-:S03]  /*2bf0*/  VIADD R8, R32, 0x100 ;  /* 0x0000010020087836 */ /* 0x000fc60000000000 */
[----:B------:R-:W-:Y:S01]  /*2c00*/  ISETP.NE.AND.EX P1, PT, R9, RZ, PT, P1 ;  /* 0x000000ff0900720c */ /* 0x000fe20003f25310 */
[----:B------:R-:W-:Y:S01]  /*2c10*/  IMAD.MOV.U32 R9, RZ, RZ, 0x1 ;  /* 0x00000001ff097424 */ /* 0x000fe200078e00ff */
[----:B------:R-:W-:Y:S02]  /*2c20*/  LOP3.LUT R8, R8, 0x1fff, RZ, 0xc0, !PT ;  /* 0x00001fff08087812 */ /* 0x000fe400078ec0ff */
[----:B------:R-:W-:-:S13]  /*2c30*/  ISETP.EQ.OR P1, PT, R32, RZ, P1 ;  /* 0x000000ff2000720c */ /* 0x000fda0000f22670 */
[----:B------:R-:W-:Y:S02]  /*2c40*/  @!P1 IMAD R30, R19, 0x2000, R32 ;  /* 0x00002000131e9824 */ /* 0x000fe400078e0220 */
[----:B------:R-:W-:-:S03]  /*2c50*/  @!P1 IMAD.MOV.U32 R35, RZ, RZ, 0x1 ;  /* 0x00000001ff239424 */ /* 0x000fc600078e00ff */
[----:B------:R0:W-:Y:S02]  /*2c60*/  @!P1 STL [R1+0x18], R30 ;  /* 0x0000181e01009387 */ /* 0x0001e40000100800 */
[----:B------:R-:W-:-:S13]  /*2c70*/  ISETP.GE.U32.AND P1, PT, R35, R6, PT ;  /* 0x000000062300720c */ /* 0x000fda0003f26070 */
[----:B0-----:R-:W-:Y:S05]  /*2c80*/  @P1 BRA `(.L_x_130) ;  /* 0x0000001800c81947 */ /* 0x001fea0003800000 */
[----:B------:R-:W-:Y:S01]  /*2c90*/  IMAD R30, R8, 0x8, R13 ;  /* 0x00000008081e7824 */ /* 0x000fe200078e020d */
[----:B------:R-:W-:Y:S01]  /*2ca0*/  LOP3.LUT R33, R32, 0x1fff, RZ, 0xc0, !PT ;  /* 0x00001fff20217812 */ /* 0x000fe200078ec0ff */
[----:B------:R-:W-:-:S04]  /*2cb0*/  IMAD.MOV.U32 R9, RZ, RZ, R35 ;  /* 0x000000ffff097224 */ /* 0x000fc800078e0023 */
[----:B------:R-:W0:Y:S02]  /*2cc0*/  LDS.64 R30, [R30] ;  /* 0x000000001e1e7984 */ /* 0x000e240000000a00 */
[----:B0-----:R-:W-:-:S04]  /*2cd0*/  ISETP.NE.U32.AND P1, PT, R30, RZ, PT ;  /* 0x000000ff1e00720c */ /* 0x001fc80003f25070 */
[----:B------:R-:W-:-:S04]  /*2ce0*/  ISETP.NE.AND.EX P1, PT, R31, RZ, PT, P1 ;  /* 0x000000ff1f00720c */ /* 0x000fc80003f25310 */
[----:B------:R-:W-:-:S13]  /*2cf0*/  ISETP.EQ.OR P1, PT, R33, 0x1f00, P1 ;  /* 0x00001f002100780c */ /* 0x000fda0000f22670 */
[----:B------:R-:W-:Y:S01]  /*2d00*/  @!P1 IMAD R31, R19, 0x2000, R8 ;  /* 0x00002000131f9824 */ /* 0x000fe200078e0208 */
[C---:B------:R-:W-:Y:S01]  /*2d10*/  @!P1 LEA R34, R35.reuse, UR40, 0x2 ;  /* 0x0000002823229c11 */ /* 0x040fe2000f8e10ff */
[----:B------:R-:W-:Y:S02]  /*2d20*/  @!P1 VIADD R9, R35, 0x1 ;  /* 0x0000000123099836 */ /* 0x000fe40000000000 */
[----:B------:R-:W-:Y:S02]  /*2d30*/  VIADD R8, R32, 0x200 ;  /* 0x0000020020087836 */ /* 0x000fe40000000000 */
[----:B------:R0:W-:Y:S01]  /*2d40*/  @!P1 STL [R34+0x10], R31 ;  /* 0x0000101f22009387 */ /* 0x0001e20000100800 */
[----:B------:R-:W-:Y:S02]  /*2d50*/  ISETP.GE.U32.AND P1, PT, R9, R6, PT ;  /* 0x000000060900720c */ /* 0x000fe40003f26070 */
[----:B------:R-:W-:-:S11]  /*2d60*/  LOP3.LUT R8, R8, 0x1fff, RZ, 0xc0, !PT ;  /* 0x00001fff08087812 */ /* 0x000fd600078ec0ff */
[----:B0-----:R-:W-:Y:S05]  /*2d70*/  @P1 BRA `(.L_x_130) ;  /* 0x00000018008c1947 */ /* 0x001fea0003800000 */
[----:B------:R-:W-:-:S05]  /*2d80*/  IMAD R34, R8, 0x8, R13 ;  /* 0x0000000808227824 */ /* 0x000fca00078e020d */
[----:B------:R-:W0:Y:S02]  /*2d90*/  LDS.64 R30, [R34] ;  /* 0x00000000221e7984 */ /* 0x000e240000000a00 */
[----:B0-----:R-:W-:-:S04]  /*2da0*/  ISETP.NE.U32.AND P1, PT, R30, RZ, PT ;  /* 0x000000ff1e00720c */ /* 0x001fc80003f25070 */
[----:B------:R-:W-:-:S04]  /*2db0*/  ISETP.NE.AND.EX P1, PT, R31, RZ, PT, P1 ;  /* 0x000000ff1f00720c */ /* 0x000fc80003f25310 */
[----:B------:R-:W-:-:S13]  /*2dc0*/  ISETP.EQ.OR P1, PT, R33, 0x1e00, P1 ;  /* 0x00001e002100780c */ /* 0x000fda0000f22670 */
[----:B------:R-:W-:Y:S01]  /*2dd0*/  @!P1 IMAD R30, R19, 0x2000, R8 ;  /* 0x00002000131e9824 */ /* 0x000fe200078e0208 */
[C---:B------:R-:W-:Y:S01]  /*2de0*/  @!P1 LEA R31, R9.reuse, UR40, 0x2 ;  /* 0x00000028091f9c11 */ /* 0x040fe2000f8e10ff */
[----:B------:R-:W-:-:S04]  /*2df0*/  @!P1 VIADD R8, R9, 0x1 ;  /* 0x0000000109089836 */ /* 0x000fc80000000000 */
[----:B------:R-:W-:Y:S01]  /*2e00*/  @!P1 IMAD.MOV.U32 R9, RZ, RZ, R8 ;  /* 0x000000ffff099224 */ /* 0x000fe200078e0008 */
[----:B------:R0:W-:Y:S01]  /*2e10*/  @!P1 STL [R31+0x10], R30 ;  /* 0x0000101e1f009387 */ /* 0x0001e20000100800 */
[----:B------:R-:W-:-:S03]  /*2e20*/  VIADD R8, R32, 0x300 ;  /* 0x0000030020087836 */ /* 0x000fc60000000000 */
[----:B------:R-:W-:Y:S02]  /*2e30*/  ISETP.GE.U32.AND P1, PT, R9, R6, PT ;  /* 0x000000060900720c */ /* 0x000fe40003f26070 */
[----:B------:R-:W-:-:S11]  /*2e40*/  LOP3.LUT R8, R8, 0x1fff, RZ, 0xc0, !PT ;  /* 0x00001fff08087812 */ /* 0x000fd600078ec0ff */
[----:B0-----:R-:W-:Y:S05]  /*2e50*/  @P1 BRA `(.L_x_130) ;  /* 0x0000001800541947 */ /* 0x001fea0003800000 */
[----:B------:R-:W-:-:S06]  /*2e60*/  IMAD R31, R8, 0x8, R13 ;  /* 0x00000008081f7824 */ /* 0x000fcc00078e020d */
        /* <DEDUP_REMOVED lines=167> */
[----:B------:R-:W-:Y:S01]  /*38e0*/  IMAD R31, R8, 0x8, R13 ;  /* 0x00000008081f7824 */ /* 0x000fe200078e020d */
[----:B------:R-:W-:-:S05]  /*38f0*/  LOP3.LUT R32, R33, 0x1000, RZ, 0x3c, !PT ;  /* 0x0000100021207812 */ /* 0x000fca00078e3cff */
        /* <DEDUP_REMOVED lines=9> */
[----:B------:R-:W-:-:S03]  /*3990*/  IMAD.MOV.U32 R8, RZ, RZ, R32 ;  /* 0x000000ffff087224 */ /* 0x000fc600078e0020 */
[----:B------:R-:W-:-:S13]  /*39a0*/  ISETP.GE.U32.AND P1, PT, R9, R6, PT ;  /* 0x000000060900720c */ /* 0x000fda0003f26070 */
[----:B0-----:R-:W-:Y:S05]  /*39b0*/  @P1 BRA `(.L_x_130) ;  /* 0x0000000c007c1947 */ /* 0x001fea0003800000 */
[----:B------:R-:W-:-:S06]  /*39c0*/  IMAD R30, R32, 0x8, R13 ;  /* 0x00000008201e7824 */ /* 0x000fcc00078e020d */
[----:B------:R-:W0:Y:S02]  /*39d0*/  LDS.64 R30, [R30] ;  /* 0x000000001e1e7984 */ /* 0x000e240000000a00 */
[----:B0-----:R-:W-:-:S04]  /*39e0*/  ISETP.NE.U32.AND P1, PT, R30, RZ, PT ;  /* 0x000000ff1e00720c */ /* 0x001fc80003f25070 */
[----:B------:R-:W-:-:S04]  /*39f0*/  ISETP.NE.AND.EX P1, PT, R31, RZ, PT, P1 ;  /* 0x000000ff1f00720c */ /* 0x000fc80003f25310 */
[----:B------:R-:W-:-:S13]  /*3a00*/  ISETP.EQ.OR P1, PT, R33, 0x1000, P1 ;  /* 0x000010002100780c */ /* 0x000fda0000f22670 */
[C---:B------:R-:W-:Y:S01]  /*3a10*/  @!P1 VIADD R8, R9.reuse, 0x1 ;  /* 0x0000000109089836 */ /* 0x040fe20000000000 */
[----:B------:R-:W-:Y:S01]  /*3a20*/  @!P1 LEA R34, R9, UR40, 0x2 ;  /* 0x0000002809229c11 */ /* 0x000fe2000f8e10ff */
[----:B------:R-:W-:Y:S02]  /*3a30*/  @!P1 IMAD R31, R19, 0x2000, R32 ;  /* 0x00002000131f9824 */ /* 0x000fe400078e0220 */
[----:B------:R-:W-:Y:S02]  /*3a40*/  @!P1 IMAD.MOV.U32 R9, RZ, RZ, R8 ;  /* 0x000000ffff099224 */ /* 0x000fe400078e0008 */
[----:B------:R-:W-:Y:S01]  /*3a50*/  VIADD R8, R32, 0x100 ;  /* 0x0000010020087836 */ /* 0x000fe20000000000 */
[----:B------:R0:W-:Y:S02]  /*3a60*/  @!P1 STL [R34+0x10], R31 ;  /* 0x0000101f22009387 */ /* 0x0001e40000100800 */
        /* <DEDUP_REMOVED lines=185> */
[----:B------:R-:W-:Y:S02]  /*4600*/  IMAD R34, R8, 0x8, R13 ;  /* 0x0000000808227824 */ /* 0x000fe400078e020d */
[----:B------:R-:W-:-:S03]  /*4610*/  VIADD R32, R32, 0xf00 ;  /* 0x00000f0020207836 */ /* 0x000fc60000000000 */
[----:B------:R-:W0:Y:S02]  /*4620*/  LDS.64 R30, [R34] ;  /* 0x00000000221e7984 */ /* 0x000e240000000a00 */
[----:B------:R-:W-:Y:S02]  /*4630*/  LOP3.LUT R32, R32, 0x1fff, RZ, 0xc0, !PT ;  /* 0x00001fff20207812 */ /* 0x000fe400078ec0ff */
[----:B0-----:R-:W-:-:S04]  /*4640*/  ISETP.NE.U32.AND P1, PT, R30, RZ, PT ;  /* 0x000000ff1e00720c */ /* 0x001fc80003f25070 */
[----:B------:R-:W-:Y:S01]  /*4650*/  ISETP.NE.AND.EX P1, PT, R31, RZ, PT, P1 ;  /* 0x000000ff1f00720c */ /* 0x000fe20003f25310 */
[----:B------:R-:W-:-:S03]  /*4660*/  IMAD.MOV.U32 R31, RZ, RZ, R9 ;  /* 0x000000ffff1f7224 */ /* 0x000fc600078e0009 */
[----:B------:R-:W-:-:S13]  /*4670*/  ISETP.EQ.OR P1, PT, R33, 0x200, P1 ;  /* 0x000002002100780c */ /* 0x000fda0000f22670 */
[----:B------:R-:W-:Y:S01]  /*4680*/  @!P1 IMAD R30, R19, 0x2000, R8 ;  /* 0x00002000131e9824 */ /* 0x000fe200078e0208 */
[C---:B------:R-:W-:Y:S01]  /*4690*/  @!P1 LEA R35, R9.reuse, UR40, 0x2 ;  /* 0x0000002809239c11 */ /* 0x040fe2000f8e10ff */
[----:B------:R-:W-:Y:S02]  /*46a0*/  @!P1 VIADD R31, R9, 0x1 ;  /* 0x00000001091f9836 */ /* 0x000fe40000000000 */
[----:B------:R-:W-:Y:S02]  /*46b0*/  IMAD.MOV.U32 R8, RZ, RZ, R32 ;  /* 0x000000ffff087224 */ /* 0x000fe400078e0020 */
[----:B------:R0:W-:Y:S01]  /*46c0*/  @!P1 STL [R35+0x10], R30 ;  /* 0x0000101e23009387 */ /* 0x0001e20000100800 */
[----:B------:R-:W-:Y:S01]  /*46d0*/  ISETP.GE.U32.AND P2, PT, R31, R6, PT ;  /* 0x000000061f00720c */ /* 0x000fe20003f46070 */
[----:B------:R-:W-:-:S12]  /*46e0*/  @!P1 IMAD.MOV.U32 R9, RZ, RZ, R31 ;  /* 0x000000ffff099224 */ /* 0x000fd800078e001f */
[----:B0-----:R-:W-:Y:S05]  /*46f0*/  @P2 BRA `(.L_x_130) ;  /* 0x00000000002c2947 */ /* 0x001fea0003800000 */
[----:B------:R-:W-:-:S05]  /*4700*/  IMAD R13, R32, 0x8, R13 ;  /* 0x00000008200d7824 */ /* 0x000fca00078e020d */
[----:B------:R-:W0:Y:S02]  /*4710*/  LDS.64 R8, [R13] ;  /* 0x000000000d087984 */ /* 0x000e240000000a00 */
[----:B0-----:R-:W-:Y:S01]  /*4720*/  ISETP.NE.U32.AND P1, PT, R8, RZ, PT ;  /* 0x000000ff0800720c */ /* 0x001fe20003f25070 */
[----:B------:R-:W-:-:S03]  /*4730*/  IMAD.MOV.U32 R8, RZ, RZ, R33 ;  /* 0x000000ffff087224 */ /* 0x000fc600078e0021 */
[----:B------:R-:W-:Y:S01]  /*4740*/  ISETP.NE.AND.EX P1, PT, R9, RZ, PT, P1 ;  /* 0x000000ff0900720c */ /* 0x000fe20003f25310 */
[----:B------:R-:W-:-:S03]  /*4750*/  IMAD.MOV.U32 R9, RZ, RZ, RZ ;  /* 0x000000ffff097224 */ /* 0x000fc600078e00ff */
[----:B------:R-:W-:-:S13]  /*4760*/  ISETP.EQ.OR P1, PT, R33, 0x100, P1 ;  /* 0x000001002100780c */ /* 0x000fda0000f22670 */
[----:B------:R-:W-:Y:S01]  /*4770*/  @!P1 IMAD R32, R19, 0x2000, R32 ;  /* 0x0000200013209824 */ /* 0x000fe200078e0220 */
[----:B------:R-:W-:Y:S01]  /*4780*/  @!P1 LEA R31, R31, UR40, 0x2 ;  /* 0x000000281f1f9c11 */ /* 0x000fe2000f8e10ff */
[----:B------:R-:W-:-:S04]  /*4790*/  @!P1 IMAD.MOV.U32 R8, RZ, RZ, R33 ;  /* 0x000000ffff089224 */ /* 0x000fc800078e0021 */
[----:B------:R0:W-:Y:S03]  /*47a0*/  @!P1 STL [R31+0x10], R32 ;  /* 0x000010201f009387 */ /* 0x0001e60000100800 */
.L_x_130:
[----:B------:R-:W-:Y:S05]  /*47b0*/  BSYNC.RECONVERGENT B4 ;  /* 0x0000000000047941 */ /* 0x000fea0003800200 */
.L_x_129:
[----:B------:R-:W0:Y:S01]  /*47c0*/  LDL R36, [R1+0x10] ;  /* 0x0000100001247983 */ /* 0x000e220000100800 */
[----:B------:R-:W-:Y:S01]  /*47d0*/  LOP3.LUT P1, R13, R5, 0xff, RZ, 0xc0, !PT ;  /* 0x000000ff050d7812 */ /* 0x000fe2000782c0ff */
[----:B------:R-:W-:Y:S01]  /*47e0*/  BSSY.RECONVERGENT B4, `(.L_x_131) ;  /* 0x00001a8000047945 */ /* 0x000fe20003800200 */
[----:B------:R-:W-:Y:S01]  /*47f0*/  IMAD.MOV.U32 R30, RZ, RZ, RZ ;  /* 0x000000ffff1e7224 */ /* 0x000fe200078e00ff */
[----:B------:R1:W-:Y:S01]  /*4800*/  STL [R1+0xc], R8 ;  /* 0x00000c0801007387 */ /* 0x0003e20000100800 */
[----:B0-----:R-:W-:-:S09]  /*4810*/  IMAD.MOV.U32 R32, RZ, RZ, R36 ;  /* 0x000000ffff207224 */ /* 0x001fd200078e0024 */
[----:B-1----:R-:W-:Y:S05]  /*4820*/  @!P1 BRA `(.L_x_132) ;  /* 0x00000018008c9947 */ /* 0x002fea0003800000 */
[----:B------:R-:W0:Y:S01]  /*4830*/  S2R R31, SR_CgaCtaId ;  /* 0x00000000001f7919 */ /* 0x000e220000008800 */
[----:B------:R-:W-:Y:S01]  /*4840*/  MOV R8, 0x400 ;  /* 0x0000040000087802 */ /* 0x000fe20000000f00 */
[----:B------:R-:W-:Y:S02]  /*4850*/  VIADD R32, R36, 0x100 ;  /* 0x0000010024207836 */ /* 0x000fe40000000000 */
[----:B------:R-:W-:Y:S02]  /*4860*/  IMAD.MOV.U32 R30, RZ, RZ, 0x1 ;  /* 0x00000001ff1e7424 */ /* 0x000fe400078e00ff */
[----:B------:R-:W-:Y:S01]  /*4870*/  VIADD R8, R8, 0x810 ;  /* 0x0000081008087836 */ /* 0x000fe20000000000 */
[----:B------:R-:W-:-:S04]  /*4880*/  LOP3.LUT R32, R32, 0x1fff, RZ, 0xc0, !PT ;  /* 0x00001fff20207812 */ /* 0x000fc800078ec0ff */
[----:B0-----:R-:W-:Y:S01]  /*4890*/  LEA R31, R31, R8, 0x18 ;  /* 0x000000081f1f7211 */ /* 0x001fe200078ec0ff */
[----:B------:R-:W-:-:S04]  /*48a0*/  IMAD.MOV.U32 R8, RZ, RZ, RZ ;  /* 0x000000ffff087224 */ /* 0x000fc800078e00ff */
[----:B------:R-:W-:-:S06]  /*48b0*/  IMAD R33, R36, 0x4, R31 ;  /* 0x0000000424217824 */ /* 0x000fcc00078e021f */
[----:B------:R-:W0:Y:S02]  /*48c0*/  LDS R33, [R33+0x10000] ;  /* 0x0100000021217984 */ /* 0x000e240000000800 */
[----:B0-----:R-:W-:-:S04]  /*48d0*/  ISETP.NE.AND P1, PT, R33, RZ, PT ;  /* 0x000000ff2100720c */ /* 0x001fc80003f25270 */
        /* <DEDUP_REMOVED lines=9> */
[----:B------:R-:W0:Y:S02]  /*4970*/  LDS R34, [R34+0x10000] ;  /* 0x0100000022227984 */ /* 0x000e240000000800 */
[----:B0-----:R-:W-:-:S04]  /*4980*/  ISETP.NE.AND P1, PT, R34, RZ, PT ;  /* 0x000000ff2200720c */ /* 0x001fc80003f25270 */
[----:B------:R-:W-:-:S13]  /*4990*/  ISETP.EQ.OR P1, PT, R33, 0x1f00, P1 ;  /* 0x00001f002100780c */ /* 0x000fda0000f22670 */
[C---:B------:R-:W-:Y:S01]  /*49a0*/  @!P1 VIADD R30, R8.reuse, 0x1 ;  /* 0x00000001081e9836 */ /* 0x040fe20000000000 */
[----:B------:R-:W-:Y:S01]  /*49b0*/  @!P1 LEA R8, R8, UR40, 0x2 ;  /* 0x0000002808089c11 */ /* 0x000fe2000f8e10ff */
[----:B------:R-:W-:Y:S02]  /*49c0*/  @!P1 IMAD R35, R19, 0x2000, R32 ;  /* 0x0000200013239824 */ /* 0x000fe400078e0220 */
[----:B------:R-:W-:-:S03]  /*49d0*/  VIADD R32, R36, 0x200 ;  /* 0x0000020024207836 */ /* 0x000fc60000000000 */
[----:B------:R0:W-:Y:S01]  /*49e0*/  @!P1 STL [R8+0x90], R35 ;  /* 0x0000902308009387 */ /* 0x0001e20000100800 */
[----:B------:R-:W-:Y:S02]  /*49f0*/  ISETP.GE.U32.AND P1, PT, R30, R13, PT ;  /* 0x0000000d1e00720c */ /* 0x000fe40003f26070 */
[----:B------:R-:W-:-:S11]  /*4a00*/  LOP3.LUT R32, R32, 0x1fff, RZ, 0xc0, !PT ;  /* 0x00001fff20207812 */ /* 0x000fd600078ec0ff */
[----:B0-----:R-:W-:Y:S05]  /*4a10*/  @P1 BRA `(.L_x_132) ;  /* 0x0000001800101947 */ /* 0x001fea0003800000 */
[----:B------:R-:W-:-:S06]  /*4a20*/  IMAD R34, R32, 0x4, R31 ;  /* 0x0000000420227824 */ /* 0x000fcc00078e021f */
[----:B------:R-:W0:Y:S02]  /*4a30*/  LDS R34, [R34+0x10000] ;  /* 0x0100000022227984 */ /* 0x000e240000000800 */
[----:B0-----:R-:W-:-:S04]  /*4a40*/  ISETP.NE.AND P1, PT, R34, RZ, PT ;  /* 0x000000ff2200720c */ /* 0x001fc80003f25270 */
        /* <DEDUP_REMOVED lines=170> */
[C---:B------:R-:W-:Y:S01]  /*54f0*/  @!P1 VIADD R8, R30.reuse, 0x1 ;  /* 0x000000011e089836 */ /* 0x040fe20000000000 */
[----:B------:R-:W-:Y:S01]  /*5500*/  @!P1 LEA R37, R30, UR40, 0x2 ;  /* 0x000000281e259c11 */ /* 0x000fe2000f8e10ff */
[----:B------:R-:W-:Y:S02]  /*5510*/  @!P1 IMAD R34, R19, 0x2000, R32 ;  /* 0x0000200013229824 */ /* 0x000fe400078e0220 */
[----:B------:R-:W-:Y:S01]  /*5520*/  @!P1 IMAD.MOV.U32 R30, RZ, RZ, R8 ;  /* 0x000000ffff1e9224 */ /* 0x000fe200078e0008 */
[----:B------:R-:W-:Y:S02]  /*5530*/  LOP3.LUT R8, R33, 0x1000, RZ, 0x3c, !PT ;  /* 0x0000100021087812 */ /* 0x000fe400078e3cff */
[----:B------:R0:W-:Y:S02]  /*5540*/  @!P1 STL [R37+0x90], R34 ;  /* 0x0000902225009387 */ /* 0x0001e40000100800 */
[----:B------:R-:W-:Y:S01]  /*5550*/  ISETP.GE.U32.AND P1, PT, R30, R13, PT ;  /* 0x0000000d1e00720c */ /* 0x000fe20003f26070 */
[----:B------:R-:W-:-:S12]  /*5560*/  IMAD.MOV.U32 R32, RZ, RZ, R8 ;  /* 0x000000ffff207224 */ /* 0x000fd800078e0008 */
        /* <DEDUP_REMOVED lines=184> */
[----:B------:R-:W-:Y:S02]  /*60f0*/  IMAD.MOV.U32 R34, RZ, RZ, R30 ;  /* 0x000000ffff227224 */ /* 0x000fe400078e001e */
[----:B------:R-:W-:Y:S02]  /*6100*/  VIADD R8, R8, 0xf00 ;  /* 0x00000f0008087836 */ /* 0x000fe40000000000 */
[----:B------:R-:W0:Y:S02]  /*6110*/  LDS R36, [R36+0x10000] ;  /* 0x0100000024247984 */ /* 0x000e240000000800 */
[----:B0-----:R-:W-:-:S04]  /*6120*/  ISETP.NE.AND P1, PT, R36, RZ, PT ;  /* 0x000000ff2400720c */ /* 0x001fc80003f25270 */
[----:B------:R-:W-:-:S13]  /*6130*/  ISETP.EQ.OR P1, PT, R33, 0x200, P1 ;  /* 0x000002002100780c */ /* 0x000fda0000f22670 */
[----:B------:R-:W-:Y:S01]  /*6140*/  @!P1 IMAD R35, R19, 0x2000, R32 ;  /* 0x0000200013239824 */ /* 0x000fe200078e0220 */
[C---:B------:R-:W-:Y:S01]  /*6150*/  @!P1 LEA R38, R30.reuse, UR40, 0x2 ;  /* 0x000000281e269c11 */ /* 0x040fe2000f8e10ff */
[----:B------:R-:W-:Y:S01]  /*6160*/  @!P1 VIADD R34, R30, 0x1 ;  /* 0x000000011e229836 */ /* 0x000fe20000000000 */
[----:B------:R-:W-:-:S03]  /*6170*/  LOP3.LUT R32, R8, 0x1fff, RZ, 0xc0, !PT ;  /* 0x00001fff08207812 */ /* 0x000fc600078ec0ff */
[----:B------:R0:W-:Y:S01]  /*6180*/  @!P1 STL [R38+0x90], R35 ;  /* 0x0000902326009387 */ /* 0x0001e20000100800 */
[----:B------:R-:W-:Y:S01]  /*6190*/  ISETP.GE.U32.AND P2, PT, R34, R13, PT ;  /* 0x0000000d2200720c */ /* 0x000fe20003f46070 */
[----:B------:R-:W-:-:S12]  /*61a0*/  @!P1 IMAD.MOV.U32 R30, RZ, RZ, R34 ;  /* 0x000000ffff1e9224 */ /* 0x000fd800078e0022 */
[----:B0-----:R-:W-:Y:S05]  /*61b0*/  @P2 BRA `(.L_x_132) ;  /* 0x0000000000282947 */ /* 0x001fea0003800000 */
[----:B------:R-:W-:Y:S02]  /*61c0*/  IMAD R31, R32, 0x4, R31 ;  /* 0x00000004201f7824 */ /* 0x000fe400078e021f */
[----:B------:R-:W-:-:S04]  /*61d0*/  IMAD.MOV.U32 R30, RZ, RZ, RZ ;  /* 0x000000ffff1e7224 */ /* 0x000fc800078e00ff */
[----:B------:R-:W0:Y:S02]  /*61e0*/  LDS R31, [R31+0x10000] ;  /* 0x010000001f1f7984 */ /* 0x000e240000000800 */
[----:B0-----:R-:W-:-:S04]  /*61f0*/  ISETP.NE.AND P1, PT, R31, RZ, PT ;  /* 0x000000ff1f00720c */ /* 0x001fc80003f25270 */
[----:B------:R-:W-:-:S13]  /*6200*/  ISETP.EQ.OR P1, PT, R33, 0x100, P1 ;  /* 0x000001002100780c */ /* 0x000fda0000f22670 */
[----:B------:R-:W-:Y:S01]  /*6210*/  @!P1 IMAD R8, R19, 0x2000, R32 ;  /* 0x0000200013089824 */ /* 0x000fe200078e0220 */
[----:B------:R-:W-:Y:S01]  /*6220*/  @!P1 LEA R35, R34, UR40, 0x2 ;  /* 0x0000002822239c11 */ /* 0x000fe2000f8e10ff */
[--C-:B------:R-:W-:Y:S02]  /*6230*/  IMAD.MOV.U32 R32, RZ, RZ, R33.reuse ;  /* 0x000000ffff207224 */ /* 0x100fe400078e0021 */
[----:B------:R-:W-:Y:S02]  /*6240*/  @!P1 IMAD.MOV.U32 R32, RZ, RZ, R33 ;  /* 0x000000ffff209224 */ /* 0x000fe400078e0021 */
[----:B------:R0:W-:Y:S05]  /*6250*/  @!P1 STL [R35+0x90], R8 ;  /* 0x0000900823009387 */ /* 0x0001ea0000100800 */
.L_x_132:
[----:B------:R-:W-:Y:S05]  /*6260*/  BSYNC.RECONVERGENT B4 ;  /* 0x0000000000047941 */ /* 0x000fea0003800200 */
.L_x_131:
[----:B-----5:R-:W-:Y:S01]  /*6270*/  VIADD R0, R0, 0x1 ;  /* 0x0000000100007836 */ /* 0x020fe20000000000 */
[----:B------:R-:W-:Y:S01]  /*6280*/  ISETP.GE.U32.AND P1, PT, R9, R6, PT ;  /* 0x000000060900720c */ /* 0x000fe20003f26070 */
[----:B------:R1:W-:Y:S03]  /*6290*/  STL [R1+0x10], R32 ;  /* 0x0000102001007387 */ /* 0x0003e60000100800 */
[----:B------:R-:W-:-:S04]  /*62a0*/  LOP3.LUT R0, R0, 0xff, RZ, 0xc0, !PT ;  /* 0x000000ff00007812 */ /* 0x000fc800078ec0ff */
[----:B------:R-:W-:-:S04]  /*62b0*/  ISETP.LT.U32.OR P1, PT, R7, R0, !P1 ;  /* 0x000000000700720c */ /* 0x000fc80004f21470 */
[----:B------:R-:W-:-:S13]  /*62c0*/  ISETP.LT.U32.OR P1, PT, R30, R13, P1 ;  /* 0x0000000d1e00720c */ /* 0x000fda0000f21470 */
[----:B------:R-:W-:Y:S05]  /*62d0*/  @P1 BREAK B3 ;  /* 0x0000000000031942 */ /* 0x000fea0003800000 */
[----:B------:R-:W-:Y:S05]  /*62e0*/  @P1 BREAK B1 ;  /* 0x0000000000011942 */ /* 0x000fea0003800000 */
[----:B-1----:R-:W-:Y:S05]  /*62f0*/  @P1 BRA `(.L_x_74) ;  /* 0x0000014c007c1947 */ /* 0x002fea0003800000 */
[----:B------:R-:W-:Y:S01]  /*6300*/  ISETP.NE.AND P1, PT, R5, RZ, PT ;  /* 0x000000ff0500720c */ /* 0x000fe20003f25270 */
[----:B------:R-:W-:Y:S01]  /*6310*/  BSSY B4, `(.L_x_133) ;  /* 0x0000013000047945 */ /* 0x000fe20003800000 */
[----:B------:R-:W-:-:S11]  /*6320*/  ISETP.NE.AND P2, PT, R4, RZ, PT ;  /* 0x000000ff0400720c */ /* 0x000fd60003f45270 */
[----:B------:R-:W-:Y:S05]  /*6330*/  @!P1 BRA `(.L_x_134) ;  /* 0x0000000000409947 */ /* 0x000fea0003800000 */
[----:B------:R-:W1:Y:S01]  /*6340*/  S2R R3, SR_CgaCtaId ;  /* 0x0000000000037919 */ /* 0x000e620000008800 */
[----:B------:R-:W-:-:S05]  /*6350*/  MOV R0, 0x400 ;  /* 0x0000040000007802 */ /* 0x000fca0000000f00 */
[----:B------:R-:W-:Y:S02]  /*6360*/  VIADD R2, R0, 0x810 ;  /* 0x0000081000027836 */ /* 0x000fe40000000000 */
[----:B------:R-:W-:-:S03]  /*6370*/  IMAD.MOV.U32 R0, RZ, RZ, RZ ;  /* 0x000000ffff007224 */ /* 0x000fc600078e00ff */
[----:B-1----:R-:W-:-:S07]  /*6380*/  LEA R6, R3, R2, 0x18 ;  /* 0x0000000203067211 */ /* 0x002fce00078ec0ff */
.L_x_135:
[----:B------:R-:W-:-:S06]  /*6390*/  LEA R2, R0, UR40, 0x2 ;  /* 0x0000002800027c11 */ /* 0x000fcc000f8e10ff */
[----:B------:R-:W2:Y:S01]  /*63a0*/  LDL R2, [R2+0x90] ;  /* 0x0000900002027983 */ /* 0x000ea20000100800 */
[----:B------:R-:W-:Y:S01]  /*63b0*/  VIADD R0, R0, 0x1 ;  /* 0x0000000100007836 */ /* 0x000fe20000000000 */
[----:B------:R-:W-:Y:S05]  /*63c0*/  YIELD ;  /* 0x0000000000007946 */ /* 0x000fea0003800000 */
[----:B------:R-:W-:Y:S01]  /*63d0*/  ISETP.GE.U32.AND P1, PT, R0, R5, PT ;  /* 0x000000050000720c */ /* 0x000fe20003f26070 */
[----:B01----:R-:W-:Y:S02]  /*63e0*/  IMAD.MOV.U32 R8, RZ, RZ, -0x1 ;  /* 0xffffffffff087424 */ /* 0x003fe400078e00ff */
[----:B------:R-:W-:-:S02]  /*63f0*/  VIADD R22, R22, 0x1 ;  /* 0x0000000116167836 */ /* 0x000fc40000000000 */
[----:B--2---:R-:W-:-:S04]  /*6400*/  IMAD R3, R19, -0x2000, R2 ;  /* 0xffffe00013037824 */ /* 0x004fc800078e0202 */
[----:B------:R-:W-:-:S05]  /*6410*/  IMAD R3, R3, 0x4, R6 ;  /* 0x0000000403037824 */ /* 0x000fca00078e0206 */
[----:B------:R1:W-:Y:S01]  /*6420*/  ATOMS.EXCH RZ, [R3+0x10000], R8 ;  /* 0x0100000803ff738c */ /* 0x0003e20004000000 */
[----:B------:R-:W-:Y:S05]  /*6430*/  @!P1 BRA `(.L_x_135) ;  /* 0xfffffffc00d49947 */ /* 0x000fea000383ffff */
.L_x_134:
[----:B------:R-:W-:Y:S05]  /*6440*/  BSYNC B4 ;  /* 0x0000000000047941 */ /* 0x000fea0003800000 */
.L_x_133:
[----:B------:R-:W-:Y:S04]  /*6450*/  BSSY B4, `(.L_x_136) ;  /* 0x000002e000047945 */ /* 0x000fe80003800000 */
[----:B------:R-:W-:Y:S05]  /*6460*/  @!P2 BRA `(.L_x_137) ;  /* 0x0000000000b0a947 */ /* 0x000fea0003800000 */
[----:B-1----:R-:W1:Y:S01]  /*6470*/  S2R R3, SR_CgaCtaId ;  /* 0x0000000000037919 */ /* 0x002e620000008800 */
[----:B------:R-:W-:Y:S01]  /*6480*/  MOV R0, 0x400 ;  /* 0x0000040000007802 */ /* 0x000fe20000000f00 */
[----:B------:R-:W-:-:S04]  /*6490*/  IMAD.MOV.U32 R5, RZ, RZ, RZ ;  /* 0x000000ffff057224 */ /* 0x000fc800078e00ff */
[----:B------:R-:W-:-:S05]  /*64a0*/  VIADD R0, R0, 0x810 ;  /* 0x0000081000007836 */ /* 0x000fca0000000000 */
[----:B-1----:R-:W-:-:S07]  /*64b0*/  LEA R11, R3, R0, 0x18 ;  /* 0x00000000030b7211 */ /* 0x002fce00078ec0ff */
.L_x_143:
[----:B--2---:R-:W-:-:S06]  /*64c0*/  IMAD.WIDE.U32 R2, R5, 0x8, R28 ;  /* 0x0000000805027825 */ /* 0x004fcc00078e001c */
[----:B------:R-:W2:Y:S01]  /*64d0*/  LDG.E.64 R2, desc[UR36][R2.64+0x138] ;  /* 0x0001382402027981 */ /* 0x000ea2000c1e1b00 */
[----:B------:R-:W-:-:S05]  /*64e0*/  LEA R0, R5, UR40, 0x2 ;  /* 0x0000002805007c11 */ /* 0x000fca000f8e10ff */
[----:B0-----:R0:W5:Y:S01]  /*64f0*/  LDL R8, [R0+0x10] ;  /* 0x0000100000087983 */ /* 0x0011620000100800 */
[----:B--2---:R-:W-:Y:S02]  /*6500*/  LOP3.LUT P1, RZ, R2, 0x4, RZ, 0xc0, !PT ;  /* 0x0000000402ff7812 */ /* 0x004fe4000782c0ff */
[----:B------:R-:W-:-:S11]  /*6510*/  SHF.R.U32.HI R6, RZ, 0x3, R2 ;  /* 0x00000003ff067819 */ /* 0x000fd60000011602 */
[----:B------:R-:W-:-:S05]  /*6520*/  @P1 LEA R7, R6, UR40, 0x2 ;  /* 0x0000002806071c11 */ /* 0x000fca000f8e10ff */
[----:B------:R0:W5:Y:S01]  /*6530*/  @P1 LDL R6, [R7+0x10] ;  /* 0x0000100007061983 */ /* 0x0001620000100800 */
[----:B------:R-:W-:Y:S05]  /*6540*/  YIELD ;  /* 0x0000000000007946 */ /* 0x000fea0003800000 */
[----:B------:R-:W-:Y:S01]  /*6550*/  BSSY.RECONVERGENT B5, `(.L_x_138) ;  /* 0x0000008000057945 */ /* 0x000fe20003800200 */
[----:B------:R-:W-:Y:S02]  /*6560*/  LOP3.LUT P2, RZ, R3, 0x4, RZ, 0xc0, !PT ;  /* 0x0000000403ff7812 */ /* 0x000fe4000784c0ff */
[----:B------:R-:W-:Y:S01]  /*6570*/  LOP3.LUT R9, R2, 0x7, RZ, 0xc0, !PT ;  /* 0x0000000702097812 */ /* 0x000fe200078ec0ff */
[----:B------:R-:W-:Y:S10]  /*6580*/  @P1 BRA `(.L_x_139) ;  /* 0x0000000000101947 */ /* 0x000ff40003800000 */
[----:B------:R-:W-:-:S13]  /*6590*/  LOP3.LUT P1, RZ, R2, 0x3, RZ, 0xc0, !PT ;  /* 0x0000000302ff7812 */ /* 0x000fda000782c0ff */
[----:B------:R-:W-:Y:S05]  /*65a0*/  @P1 BRA `(.L_x_139) ;  /* 0x0000000000081947 */ /* 0x000fea0003800000 */
[----:B-----5:R-:W-:-:S06]  /*65b0*/  LEA R6, R6, UR40, 0x2 ;  /* 0x0000002806067c11 */ /* 0x020fcc000f8e10ff */
[----:B------:R-:W5:Y:S02]  /*65c0*/  LDL R6, [R6+0x90] ;  /* 0x0000900006067983 */ /* 0x000f640000100800 */
.L_x_139:
[----:B------:R-:W-:Y:S05]  /*65d0*/  BSYNC.RECONVERGENT B5 ;  /* 0x0000000000057941 */ /* 0x000fea0003800200 */
.L_x_138:
[----:B------:R-:W-:Y:S01]  /*65e0*/  BSSY.RECONVERGENT B5, `(.L_x_140) ;  /* 0x000000b000057945 */ /* 0x000fe20003800200 */
[----:B-----5:R-:W-:Y:S01]  /*65f0*/  IMAD R6, R6, 0x8, R9 ;  /* 0x0000000806067824 */ /* 0x020fe200078e0209 */
[----:B0-----:R-:W-:Y:S02]  /*6600*/  SHF.R.U32.HI R0, RZ, 0x3, R3 ;  /* 0x00000003ff007819 */ /* 0x001fe40000011603 */
[----:B------:R-:W-:Y:S05]  /*6610*/  @!P2 BRA `(.L_x_141) ;  /* 0x00000000000ca947 */ /* 0x000fea0003800000 */
[----:B------:R-:W-:-:S06]  /*6620*/  IMAD.U32 R0, R0, 0x4, R1 ;  /* 0x0000000400007824 */ /* 0x000fcc00078e0001 */
[----:B------:R-:W5:Y:S01]  /*6630*/  LDL R0, [R0+0x18] ;  /* 0x0000180000007983 */ /* 0x000f620000100800 */
[----:B------:R-:W-:Y:S05]  /*6640*/  BRA `(.L_x_142) ;  /* 0x0000000000107947 */ /* 0x000fea0003800000 */
.L_x_141:
[----:B------:R-:W-:-:S13]  /*6650*/  LOP3.LUT P1, RZ, R3, 0x3, RZ, 0xc0, !PT ;  /* 0x0000000303ff7812 */ /* 0x000fda000782c0ff */
[----:B------:R-:W-:Y:S05]  /*6660*/  @P1 BRA `(.L_x_142) ;  /* 0x0000000000081947 */ /* 0x000fea0003800000 */
[----:B------:R-:W-:-:S06]  /*6670*/  IMAD.U32 R0, R0, 0x4, R1 ;  /* 0x0000000400007824 */ /* 0x000fcc00078e0001 */
[----:B------:R-:W5:Y:S02]  /*6680*/  LDL R0, [R0+0x98] ;  /* 0x0000980000007983 */ /* 0x000f640000100800 */
.L_x_142:
[----:B------:R-:W-:Y:S05]  /*6690*/  BSYNC.RECONVERGENT B5 ;  /* 0x0000000000057941 */ /* 0x000fea0003800200 */
.L_x_140:
[----:B------:R-:W-:Y:S01]  /*66a0*/  VIADD R5, R5, 0x1 ;  /* 0x0000000105057836 */ /* 0x000fe20000000000 */
[----:B------:R-:W-:Y:S01]  /*66b0*/  LOP3.LUT R3, R3, 0x7, RZ, 0xc0, !PT ;  /* 0x0000000703037812 */ /* 0x000fe200078ec0ff */
[----:B------:R-:W-:Y:S02]  /*66c0*/  IMAD R2, R19, -0x2000, R8 ;  /* 0xffffe00013027824 */ /* 0x000fe400078e0208 */
[----:B------:R-:W-:Y:S01]  /*66d0*/  VIADD R20, R20, 0x1 ;  /* 0x0000000114147836 */ /* 0x000fe20000000000 */
[----:B------:R-:W-:Y:S01]  /*66e0*/  ISETP.GE.U32.AND P1, PT, R5, R4, PT ;  /* 0x000000040500720c */ /* 0x000fe20003f26070 */
[----:B-----5:R-:W-:Y:S02]  /*66f0*/  IMAD R7, R0, 0x8, R3 ;  /* 0x0000000800077824 */ /* 0x020fe400078e0203 */
[----:B------:R-:W-:-:S05]  /*6700*/  IMAD R3, R2, 0x8, R11 ;  /* 0x0000000802037824 */ /* 0x000fca00078e020b */
[----:B------:R2:W-:Y:S05]  /*6710*/  ATOMS.EXCH.64 RZ, [R3], R6 ;  /* 0x0000000603ff738c */ /* 0x0005ea0004000400 */
[----:B------:R-:W-:Y:S05]  /*6720*/  @!P1 BRA `(.L_x_143) ;  /* 0xfffffffc00649947 */ /* 0x000fea000383ffff */
.L_x_137:
[----:B------:R-:W-:Y:S05]  /*6730*/  BSYNC B4 ;  /* 0x0000000000047941 */ /* 0x000fea0003800000 */
.L_x_136:
[----:B-12---:R-:W2:Y:S01]  /*6740*/  LDG.E R3, desc[UR36][R14.64+0x38] ;  /* 0x000038240e037981 */ /* 0x006ea2000c1e1900 */
[----:B------:R-:W-:Y:S01]  /*6750*/  BSSY.RECONVERGENT B4, `(.L_x_144) ;  /* 0x000000b000047945 */ /* 0x000fe20003800200 */
[----:B--2---:R-:W-:Y:S02]  /*6760*/  LOP3.LUT P1, RZ, R3, 0x4, RZ, 0xc0, !PT ;  /* 0x0000000403ff7812 */ /* 0x004fe4000782c0ff */
[----:B------:R-:W-:-:S11]  /*6770*/  SHF.R.U32.HI R0, RZ, 0x3, R3 ;  /* 0x00000003ff007819 */ /* 0x000fd60000011603 */
[----:B------:R-:W-:Y:S05]  /*6780*/  @!P1 BRA `(.L_x_145) ;  /* 0x00000000000c9947 */ /* 0x000fea0003800000 */
[----:B------:R-:W-:-:S06]  /*6790*/  LEA R0, R0, UR40, 0x2 ;  /* 0x0000002800007c11 */ /* 0x000fcc000f8e10ff */
[----:B------:R-:W5:Y:S01]  /*67a0*/  LDL R0, [R0+0x10] ;  /* 0x0000100000007983 */ /* 0x000f620000100800 */
[----:B------:R-:W-:Y:S05]  /*67b0*/  BRA `(.L_x_146) ;  /* 0x0000000000107947 */ /* 0x000fea0003800000 */
.L_x_145:
[----:B------:R-:W-:-:S13]  /*67c0*/  LOP3.LUT P1, RZ, R3, 0x3, RZ, 0xc0, !PT ;  /* 0x0000000303ff7812 */ /* 0x000fda000782c0ff */
[----:B------:R-:W-:Y:S05]  /*67d0*/  @P1 BRA `(.L_x_146) ;  /* 0x0000000000081947 */ /* 0x000fea0003800000 */
[----:B------:R-:W-:-:S06]  /*67e0*/  LEA R0, R0, UR40, 0x2 ;  /* 0x0000002800007c11 */ /* 0x000fcc000f8e10ff */
[----:B------:R-:W5:Y:S02]  /*67f0*/  LDL R0, [R0+0x90] ;  /* 0x0000900000007983 */ /* 0x000f640000100800 */
.L_x_146:
[----:B------:R-:W-:Y:S05]  /*6800*/  BSYNC.RECONVERGENT B4 ;  /* 0x0000000000047941 */ /* 0x000fea0003800200 */
.L_x_144:
[----:B------:R-:W-:Y:S01]  /*6810*/  LOP3.LUT R3, R3, 0x7, RZ, 0xc0, !PT ;  /* 0x0000000703037812 */ /* 0x000fe200078ec0ff */
[----:B------:R-:W-:Y:S01]  /*6820*/  BSSY B4, `(.L_x_147) ;  /* 0x00000a8000047945 */ /* 0x000fe20003800000 */
[----:B------:R-:W-:-:S03]  /*6830*/  LOP3.LUT P2, RZ, R12, 0x7, RZ, 0xc0, !PT ;  /* 0x000000070cff7812 */ /* 0x000fc6000784c0ff */
[----:B-----5:R-:W-:-:S05]  /*6840*/  IMAD R3, R0, 0x8, R3 ;  /* 0x0000000800037824 */ /* 0x020fca00078e0203 */
[----:B------:R-:W-:Y:S02]  /*6850*/  SEL R6, R12, R3, !P2 ;  /* 0x000000030c067207 */ /* 0x000fe40005000000 */
[----:B------:R-:W-:Y:S02]  /*6860*/  SEL R3, R3, R12, !P2 ;  /* 0x0000000c03037207 */ /* 0x000fe40005000000 */
[----:B------:R-:W-:-:S13]  /*6870*/  LOP3.LUT P1, RZ, R6, 0x7, RZ, 0xc0, !PT ;  /* 0x0000000706ff7812 */ /* 0x000fda000782c0ff */
[----:B------:R-:W-:Y:S05]  /*6880*/  @P1 BRA `(.L_x_148) ;  /* 0x0000000400dc1947 */ /* 0x000fea0003800000 */
.L_x_170:
[----:B------:R-:W-:Y:S01]  /*6890*/  LOP3.LUT P1, RZ, R3, 0x7, RZ, 0xc0, !PT ;  /* 0x0000000703ff7812 */ /* 0x000fe2000782c0ff */
[----:B------:R-:W-:Y:S05]  /*68a0*/  YIELD ;  /* 0x0000000000007946 */ /* 0x000fea0003800000 */
[----:B------:R-:W-:Y:S07]  /*68b0*/  BSSY B5, `(.L_x_149) ;  /* 0x0000036000057945 */ /* 0x000fee0003800000 */
[----:B----45:R-:W-:Y:S05]  /*68c0*/  @P1 BRA `(.L_x_150) ;  /* 0x0000000000d01947 */ /* 0x030fea0003800000 */
[----:B------:R-:W1:Y:S01]  /*68d0*/  S2R R5, SR_CgaCtaId ;  /* 0x0000000000057919 */ /* 0x000e620000008800 */
[----:B------:R-:W-:Y:S01]  /*68e0*/  MOV R0, 0x400 ;  /* 0x0000040000007802 */ /* 0x000fe20000000f00 */
[----:B------:R-:W-:-:S04]  /*68f0*/  IMAD.MOV.U32 R7, RZ, RZ, -0x1 ;  /* 0xffffffffff077424 */ /* 0x000fc800078e00ff */
[----:B------:R-:W-:-:S05]  /*6900*/  VIADD R0, R0, 0x810 ;  /* 0x0000081000007836 */ /* 0x000fca0000000000 */
[----:B-1----:R-:W-:-:S07]  /*6910*/  LEA R31, R5, R0, 0x18 ;  /* 0x00000000051f7211 */ /* 0x002fce00078ec0ff */
.L_x_159:
[--C-:B------:R-:W-:Y:S01]  /*6920*/  SHF.R.U32.HI R13, RZ, 0x10, R3.reuse ;  /* 0x00000010ff0d7819 */ /* 0x100fe20000011603 */
[----:B------:R-:W-:Y:S05]  /*6930*/  YIELD ;  /* 0x0000000000007946 */ /* 0x000fea0003800000 */
[----:B------:R-:W-:Y:S01]  /*6940*/  ISETP.NE.AND P1, PT, R13, R19, PT ;  /* 0x000000130d00720c */ /* 0x000fe20003f25270 */
[----:B------:R-:W-:Y:S01]  /*6950*/  BSSY.RECONVERGENT B7, `(.L_x_151) ;  /* 0x0000009000077945 */ /* 0x000fe20003800200 */
[----:B-1--4-:R-:W-:-:S05]  /*6960*/  SHF.R.U32.HI R4, RZ, 0x3, R3 ;  /* 0x00000003ff047819 */ /* 0x012fca0000011603 */
[----:B------:R-:W-:Y:S02]  /*6970*/  IMAD R0, R19, -0x2000, R4 ;  /* 0xffffe00013007824 */ /* 0x000fe400078e0204 */
[----:B------:R-:W-:-:S04]  /*6980*/  IMAD.WIDE.U32 R4, R4, 0x4, R26 ;  /* 0x0000000404047825 */ /* 0x000fc800078e001a */
[----:B---3--:R-:W-:Y:S01]  /*6990*/  IMAD R2, R0, 0x4, R31 ;  /* 0x0000000400027824 */ /* 0x008fe200078e021f */
[----:B-----5:R-:W-:Y:S06]  /*69a0*/  @P1 BRA `(.L_x_152) ;  /* 0x0000000000081947 */ /* 0x020fec0003800000 */
[----:B------:R2:W3:Y:S01]  /*69b0*/  ATOMS.EXCH R0, [R2+0x10000], R7 ;  /* 0x010000070200738c */ /* 0x0004e20004000000 */
[----:B------:R-:W-:Y:S05]  /*69c0*/  BRA `(.L_x_153) ;  /* 0x0000000000047947 */ /* 0x000fea0003800000 */
.L_x_152:
[----:B------:R1:W5:Y:S02]  /*69d0*/  ATOMG.E.EXCH.STRONG.GPU PT, R0, desc[UR36][R4.64], R7 ;  /* 0x80000007040079a8 */ /* 0x000364000c1ef124 */
.L_x_153:
[----:B------:R-:W-:Y:S05]  /*69e0*/  BSYNC.RECONVERGENT B7 ;  /* 0x0000000000077941 */ /* 0x000fea0003800200 */
.L_x_151:
[----:B---3-5:R-:W-:-:S13]  /*69f0*/  ISETP.NE.AND P2, PT, R0, -0x1, PT ;  /* 0xffffffff0000780c */ /* 0x028fda0003f45270 */
[----:B------:R-:W-:Y:S05]  /*6a00*/  @!P2 BRA `(.L_x_150) ;  /* 0x000000000080a947 */ /* 0x000fea0003800000 */
[----:B------:R-:W-:Y:S04]  /*6a10*/  BSSY.RECONVERGENT B7, `(.L_x_154) ;  /* 0x000001c000077945 */ /* 0x000fe80003800200 */
[----:B------:R-:W-:Y:S05]  /*6a20*/  @P1 BRA `(.L_x_155) ;  /* 0x00000000000c1947 */ /* 0x000fea0003800000 */
[----:B------:R3:W-:Y:S01]  /*6a30*/  ATOMS.EXCH RZ, [R2+0x10000], RZ ;  /* 0x010000ff02ff738c */ /* 0x0007e20004000000 */
[----:B------:R-:W-:Y:S01]  /*6a40*/  VIADD R22, R22, 0xffffffff ;  /* 0xffffffff16167836 */ /* 0x000fe20000000000 */
[----:B------:R-:W-:Y:S06]  /*6a50*/  BRA `(.L_x_156) ;  /* 0x00000000005c7947 */ /* 0x000fec0003800000 */
.L_x_155:
[----:B--2---:R-:W-:-:S06]  /*6a60*/  IMAD.WIDE.U32 R2, R13, 0x4, R24 ;  /* 0x000000040d027825 */ /* 0x004fcc00078e0018 */
[----:B------:R-:W2:Y:S01]  /*6a70*/  ATOMG.E.ADD.STRONG.GPU PT, R2, desc[UR36][R2.64], R7 ;  /* 0x80000007020279a8 */ /* 0x000ea200081ef124 */
[----:B------:R-:W-:Y:S01]  /*6a80*/  BSSY.RECONVERGENT B8, `(.L_x_157) ;  /* 0x0000013000087945 */ /* 0x000fe20003800200 */
[----:B--2---:R-:W-:-:S13]  /*6a90*/  ISETP.NE.AND P1, PT, R2, 0x1, PT ;  /* 0x000000010200780c */ /* 0x004fda0003f25270 */
[----:B------:R-:W-:Y:S05]  /*6aa0*/  @P1 BRA `(.L_x_158) ;  /* 0x0000000000401947 */ /* 0x000fea0003800000 */
[----:B------:R-:W2:Y:S01]  /*6ab0*/  S2R R3, SR_LANEID ;  /* 0x0000000000037919 */ /* 0x000ea20000000000 */
[----:B------:R-:W-:Y:S02]  /*6ac0*/  VOTEU.ANY UR4, UPT, PT ;  /* 0x0000000000047886 */ /* 0x000fe400038e0100 */
[----:B0-----:R-:W2:Y:S08]  /*6ad0*/  FLO.U32 R8, UR4 ;  /* 0x0000000400087d00 */ /* 0x001eb000080e0000 */
[----:B------:R-:W0:Y:S01]  /*6ae0*/  POPC R9, UR4 ;  /* 0x0000000400097d09 */ /* 0x000e220008000000 */
[----:B--2---:R-:W-:-:S13]  /*6af0*/  ISETP.EQ.U32.AND P1, PT, R8, R3, PT ;  /* 0x000000030800720c */ /* 0x004fda0003f22070 */
[----:B0-----:R-:W2:Y:S01]  /*6b00*/  @P1 ATOMG.E.ADD.STRONG.GPU PT, R9, desc[UR36][R16.64+0x40000], R9 ;  /* 0x84000009100919a8 */ /* 0x001ea200081ef124 */
[----:B------:R-:W0:Y:S02]  /*6b10*/  S2R R11, SR_LTMASK ;  /* 0x00000000000b7919 */ /* 0x000e240000003900 */
[----:B0-----:R-:W-:-:S06]  /*6b20*/  LOP3.LUT R11, R11, UR4, RZ, 0xc0, !PT ;  /* 0x000000040b0b7c12 */ /* 0x001fcc000f8ec0ff */
        /* <DEDUP_REMOVED lines=8> */
.L_x_158:
[----:B------:R-:W-:Y:S05]  /*6bb0*/  BSYNC.RECONVERGENT B8 ;  /* 0x0000000000087941 */ /* 0x000fea0003800200 */
.L_x_157:
[----:B------:R4:W5:Y:S02]  /*6bc0*/  ATOMG.E.EXCH.STRONG.GPU PT, RZ, desc[UR36][R4.64], RZ ;  /* 0x800000ff04ff79a8 */ /* 0x000964000c1ef124 */
.L_x_156:
[----:B------:R-:W-:Y:S05]  /*6bd0*/  BSYNC.RECONVERGENT B7 ;  /* 0x0000000000077941 */ /* 0x000fea0003800200 */
.L_x_154:
[----:B------:R-:W-:Y:S01]  /*6be0*/  LOP3.LUT P1, RZ, R0, 0x7, RZ, 0xc0, !PT ;  /* 0x0000000700ff7812 */ /* 0x000fe2000782c0ff */
[----:B--2---:R-:W-:-:S12]  /*6bf0*/  IMAD.MOV.U32 R3, RZ, RZ, R0 ;  /* 0x000000ffff037224 */ /* 0x004fd800078e0000 */
[----:B------:R-:W-:Y:S05]  /*6c00*/  @!P1 BRA `(.L_x_159) ;  /* 0xfffffffc00449947 */ /* 0x000fea000383ffff */
.L_x_150:
[----:B------:R-:W-:Y:S05]  /*6c10*/  BSYNC B5 ;  /* 0x0000000000057941 */ /* 0x000fea0003800000 */
.L_x_149:
[--C-:B--23--:R-:W-:Y:S02]  /*6c20*/  SHF.R.U32.HI R2, RZ, 0x10, R3.reuse ;  /* 0x00000010ff027819 */ /* 0x10cfe40000011603 */
[----:B------:R-:W-:Y:S02]  /*6c30*/  SHF.R.U32.HI R0, RZ, 0x2, R3 ;  /* 0x00000002ff007819 */ /* 0x000fe40000011603 */
[----:B------:R-:W-:Y:S02]  /*6c40*/  LOP3.LUT P1, RZ, R3, 0x3, RZ, 0xc0, !PT ;  /* 0x0000000303ff7812 */ /* 0x000fe4000782c0ff */
[----:B------:R-:W-:Y:S02]  /*6c50*/  ISETP.NE.AND P2, PT, R2, R19, PT ;  /* 0x000000130200720c */ /* 0x000fe40003f45270 */
[----:B------:R-:W-:Y:S02]  /*6c60*/  LOP3.LUT R0, R0, 0x1, RZ, 0xc0, !PT ;  /* 0x0000000100007812 */ /* 0x000fe400078ec0ff */
[----:B------:R-:W-:-:S02]  /*6c70*/  SHF.R.U32.HI R12, RZ, 0x10, R6 ;  /* 0x00000010ff0c7819 */ /* 0x000fc40000011606 */
[----:B------:R-:W-:Y:S02]  /*6c80*/  ISETP.EQ.U32.OR P1, PT, R0, 0x1, !P1 ;  /* 0x000000010000780c */ /* 0x000fe40004f22470 */
[----:B------:R-:W-:-:S04]  /*6c90*/  ISETP.NE.AND P2, PT, R12, R19, !P2 ;  /* 0x000000130c00720c */ /* 0x000fc80005745270 */
[----:B------:R-:W-:-:S13]  /*6ca0*/  PLOP3.LUT P1, PT, P1, P2, PT, 0x80, 0x8 ;  /* 0x000000000008781c */ /* 0x000fda0000f25070 */
[----:B------:R-:W-:Y:S05]  /*6cb0*/  @P1 BRA `(.L_x_160) ;  /* 0x0000000400601947 */ /* 0x000fea0003800000 */
[----:B------:R-:W2:Y:S01]  /*6cc0*/  S2UR UR5, SR_CgaCtaId ;  /* 0x00000000000579c3 */ /* 0x000ea20000008800 */
[----:B------:R-:W-:Y:S01]  /*6cd0*/  UMOV UR4, 0x400 ;  /* 0x0000040000047882 */ /* 0x000fe20000000000 */
[----:B------:R-:W-:Y:S01]  /*6ce0*/  ISETP.NE.AND P1, PT, R12, R19, PT ;  /* 0x000000130c00720c */ /* 0x000fe20003f25270 */
[----:B------:R-:W-:Y:S01]  /*6cf0*/  UIADD3 UR4, UPT, UPT, UR4, 0x810, URZ ;  /* 0x0000081004047890 */ /* 0x000fe2000fffe0ff */
[----:B-1--4-:R-:W-:Y:S01]  /*6d00*/  SHF.R.U32.HI R4, RZ, 0x3, R6 ;  /* 0x00000003ff047819 */ /* 0x012fe20000011606 */
[----:B------:R-:W-:Y:S04]  /*6d10*/  BSSY.RECONVERGENT B5, `(.L_x_161) ;  /* 0x0000009000057945 */ /* 0x000fe80003800200 */
[----:B------:R-:W-:Y:S02]  /*6d20*/  IMAD R0, R19, -0x2000, R4 ;  /* 0xffffe00013007824 */ /* 0x000fe400078e0204 */
[----:B------:R-:W-:Y:S01]  /*6d30*/  IMAD.WIDE.U32 R4, R4, 0x4, R26 ;  /* 0x0000000404047825 */ /* 0x000fe200078e001a */
[----:B--2---:R-:W-:-:S06]  /*6d40*/  ULEA UR4, UR5, UR4, 0x18 ;  /* 0x0000000405047291 */ /* 0x004fcc000f8ec0ff */
[----:B------:R-:W-:Y:S01]  /*6d50*/  LEA R2, R0, UR4, 0x2 ;  /* 0x0000000400027c11 */ /* 0x000fe2000f8e10ff */
[----:B------:R-:W-:Y:S06]  /*6d60*/  @P1 BRA `(.L_x_162) ;  /* 0x0000000000081947 */ /* 0x000fec0003800000 */
[----:B------:R1:W2:Y:S01]  /*6d70*/  ATOMS.EXCH R0, [R2+0x10000], R3 ;  /* 0x010000030200738c */ /* 0x0002a20004000000 */
[----:B------:R-:W-:Y:S05]  /*6d80*/  BRA `(.L_x_163) ;  /* 0x0000000000047947 */ /* 0x000fea0003800000 */
.L_x_162:
[----:B------:R3:W5:Y:S02]  /*6d90*/  ATOMG.E.EXCH.STRONG.GPU PT, R0, desc[UR36][R4.64], R3 ;  /* 0x80000003040079a8 */ /* 0x000764000c1ef124 */
.L_x_163:
[----:B------:R-:W-:Y:S05]  /*6da0*/  BSYNC.RECONVERGENT B5 ;  /* 0x0000000000057941 */ /* 0x000fea0003800200 */
.L_x_161:
[----:B--2--5:R-:W-:-:S13]  /*6db0*/  ISETP.NE.AND P2, PT, R0, -0x1, PT ;  /* 0xffffffff0000780c */ /* 0x024fda0003f45270 */
[----:B------:R-:W-:Y:S05]  /*6dc0*/  @!P2 BRA `(.L_x_164) ;  /* 0x000000040034a947 */ /* 0x000fea0003800000 */
[----:B------:R-:W-:Y:S04]  /*6dd0*/  BSSY.RECONVERGENT B5, `(.L_x_165) ;  /* 0x000001d000057945 */ /* 0x000fe80003800200 */
[----:B------:R-:W-:Y:S05]  /*6de0*/  @P1 BRA `(.L_x_166) ;  /* 0x00000000000c1947 */ /* 0x000fea0003800000 */
[----:B------:R2:W-:Y:S01]  /*6df0*/  ATOMS.EXCH RZ, [R2+0x10000], RZ ;  /* 0x010000ff02ff738c */ /* 0x0005e20004000000 */
[----:B------:R-:W-:Y:S01]  /*6e00*/  VIADD R22, R22, 0xffffffff ;  /* 0xffffffff16167836 */ /* 0x000fe20000000000 */
[----:B------:R-:W-:Y:S06]  /*6e10*/  BRA `(.L_x_167) ;  /* 0x0000000000607947 */ /* 0x000fec0003800000 */
.L_x_166:
[----:B------:R-:W-:-:S04]  /*6e20*/  IMAD.WIDE.U32 R6, R12, 0x4, R24 ;  /* 0x000000040c067825 */ /* 0x000fc800078e0018 */
[----:B------:R-:W-:-:S05]  /*6e30*/  IMAD.MOV.U32 R9, RZ, RZ, -0x1 ;  /* 0xffffffffff097424 */ /* 0x000fca00078e00ff */
        /* <DEDUP_REMOVED lines=9> */
[----:B0-----:R-:W1:Y:S01]  /*6ed0*/  @P1 ATOMG.E.ADD.STRONG.GPU PT, R9, desc[UR36][R16.64+0x40000], R9 ;  /* 0x84000009100919a8 */ /* 0x001e6200081ef124 */
[----:B------:R-:W0:Y:S02]  /*6ee0*/  S2R R11, SR_LTMASK ;  /* 0x00000000000b7919 */ /* 0x000e240000003900 */
[----:B0-----:R-:W-:-:S06]  /*6ef0*/  LOP3.LUT R11, R11, UR4, RZ, 0xc0, !PT ;  /* 0x000000040b0b7c12 */ /* 0x001fcc000f8ec0ff */
[----:B------:R-:W0:Y:S01]  /*6f00*/  POPC R11, R11 ;  /* 0x0000000b000b7309 */ /* 0x000e220000000000 */
[----:B-1----:R-:W0:Y:S02]  /*6f10*/  SHFL.IDX PT, R2, R9, R8, 0x1f ;  /* 0x00001f0809027589 */ /* 0x002e2400000e0000 */
[----:B0-----:R-:W-:-:S04]  /*6f20*/  IMAD.IADD R2, R2, 0x1, R11 ;  /* 0x0000000102027824 */ /* 0x001fc800078e020b */
[----:B------:R-:W-:-:S05]  /*6f30*/  IMAD.HI.U32 R6, R2, -0x7fff7fff, RZ ;  /* 0x8000800102067827 */ /* 0x000fca00078e00ff */
[----:B------:R-:W-:-:S05]  /*6f40*/  SHF.R.U32.HI R7, RZ, 0xf, R6 ;  /* 0x0000000fff077819 */ /* 0x000fca0000011606 */
[----:B------:R-:W-:-:S04]  /*6f50*/  IMAD R7, R7, -0xffff, R2 ;  /* 0xffff000107077824 */ /* 0x000fc800078e0202 */
[----:B------:R-:W-:-:S05]  /*6f60*/  IMAD.WIDE.U32 R6, R7, 0x4, R16 ;  /* 0x0000000407067825 */ /* 0x000fca00078e0010 */
[----:B------:R2:W-:Y:S02]  /*6f70*/  STG.E desc[UR36][R6.64], R12 ;  /* 0x0000000c06007986 */ /* 0x0005e4000c101924 */
.L_x_169:
[----:B------:R-:W-:Y:S05]  /*6f80*/  BSYNC.RECONVERGENT B7 ;  /* 0x0000000000077941 */ /* 0x000fea0003800200 */
.L_x_168:
[----:B------:R4:W5:Y:S02]  /*6f90*/  ATOMG.E.EXCH.STRONG.GPU PT, RZ, desc[UR36][R4.64], RZ ;  /* 0x800000ff04ff79a8 */ /* 0x000964000c1ef124 */
.L_x_167:
[----:B------:R-:W-:Y:S05]  /*6fa0*/  BSYNC.RECONVERGENT B5 ;  /* 0x0000000000057941 */ /* 0x000fea0003800200 */
.L_x_165:
[----:B------:R-:W-:-:S04]  /*6fb0*/  LOP3.LUT P1, RZ, R0, 0x7, RZ, 0xc0, !PT ;  /* 0x0000000700ff7812 */ /* 0x000fc8000782c0ff */
[----:B--2---:R-:W-:Y:S02]  /*6fc0*/  SEL R6, R0, R3, !P1 ;  /* 0x0000000300067207 */ /* 0x004fe40004800000 */
[----:B-1-3--:R-:W-:Y:S02]  /*6fd0*/  SEL R3, R3, R0, !P1 ;  /* 0x0000000003037207 */ /* 0x00afe40004800000 */
[----:B------:R-:W-:-:S13]  /*6fe0*/  LOP3.LUT P2, RZ, R6, 0x7, RZ, 0xc0, !PT ;  /* 0x0000000706ff7812 */ /* 0x000fda000784c0ff */
[----:B------:R-:W-:Y:S05]  /*6ff0*/  @!P2 BRA `(.L_x_170) ;  /* 0xfffffff80024a947 */ /* 0x000fea000383ffff */
.L_x_148:
[----:B------:R-:W-:Y:S02]  /*7000*/  IMAD.SHL.U32 R0, R6, 0x8, RZ ;  /* 0x0000000806007824 */ /* 0x000fe400078e00ff */
        /* <DEDUP_REMOVED lines=18> */
[----:B------:R-:W2:Y:S01]  /*7130*/  @P1 LDL R2, [R1+0x920] ;  /* 0x0009200001021983 */ /* 0x000ea20000100800 */
[----:B0-----:R-:W-:Y:S02]  /*7140*/  IMAD.MOV.U32 R8, RZ, RZ, R6 ;  /* 0x000000ffff087224 */ /* 0x001fe400078e0006 */
[----:B------:R-:W-:Y:S02]  /*7150*/  IMAD.MOV.U32 R9, RZ, RZ, R3 ;  /* 0x000000ffff097224 */ /* 0x000fe400078e0003 */
[----:B--2---:R-:W-:-:S05]  /*7160*/  @P1 IMAD.SHL.U32 R0, R2, 0x8, RZ ;  /* 0x0000000802001824 */ /* 0x004fca00078e00ff */
[----:B------:R-:W-:Y:S01]  /*7170*/  @P1 LOP3.LUT R4, R0, 0x7f8, RZ, 0xc0, !PT ;  /* 0x000007f800041812 */ /* 0x000fe200078ec0ff */
[----:B------:R-:W-:-:S04]  /*7180*/  @P1 VIADD R0, R2, 0x1 ;  /* 0x0000000102001836 */ /* 0x000fc80000000000 */
[----:B------:R-:W-:Y:S01]  /*7190*/  @P1 IMAD.IADD R4, R1, 0x1, R4 ;  /* 0x0000000101041824 */ /* 0x000fe200078e0204 */
[----:B------:R0:W-:Y:S04]  /*71a0*/  @P1 STL [R1+0x920], R0 ;  /* 0x0009200001001387 */ /* 0x0001e80000100800 */
[----:B------:R0:W-:Y:S04]  /*71b0*/  @P1 STL.64 [R4+0x928], R8 ;  /* 0x0009280804001387 */ /* 0x0001e80000100a00 */
[----:B------:R-:W2:Y:S02]  /*71c0*/  @!P1 LDL R2, [R1+0x112c] ;  /* 0x00112c0001029983 */ /* 0x000ea40000100800 */
[----:B--2---:R-:W-:-:S02]  /*71d0*/  @!P1 IMAD.SHL.U32 R3, R2, 0x8, RZ ;  /* 0x0000000802039824 */ /* 0x004fc400078e00ff */
[----:B------:R-:W-:-:S03]  /*71e0*/  @!P1 VIADD R2, R2, 0x1 ;  /* 0x0000000102029836 */ /* 0x000fc60000000000 */
[----:B------:R-:W-:Y:S02]  /*71f0*/  @!P1 LOP3.LUT R6, R3, 0x7f8, RZ, 0xc0, !PT ;  /* 0x000007f803069812 */ /* 0x000fe400078ec0ff */
[----:B------:R0:W-:Y:S03]  /*7200*/  @!P1 STL [R1+0x112c], R2 ;  /* 0x00112c0201009387 */ /* 0x0001e60000100800 */
[----:B------:R-:W-:-:S05]  /*7210*/  @!P1 IMAD.IADD R3, R1, 0x1, R6 ;  /* 0x0000000101039824 */ /* 0x000fca00078e0206 */
[----:B------:R0:W-:Y:S01]  /*7220*/  @!P1 STL.64 [R3+0x1130], R8 ;  /* 0x0011300803009387 */ /* 0x0001e20000100a00 */
[----:B------:R-:W-:Y:S05]  /*7230*/  BRA `(.L_x_164) ;  /* 0x0000000000187947 */ /* 0x000fea0003800000 */
.L_x_160:
[----:B------:R-:W2:Y:S01]  /*7240*/  LDL R2, [R1+0x118] ;  /* 0x0001180001027983 */ /* 0x000ea20000100800 */
[----:B-1----:R-:W-:Y:S02]  /*7250*/  IMAD.MOV.U32 R7, RZ, RZ, R3 ;  /* 0x000000ffff077224 */ /* 0x002fe400078e0003 */
[C---:B--2---:R-:W-:Y:S01]  /*7260*/  VIADD R0, R2.reuse, 0x1 ;  /* 0x0000000102007836 */ /* 0x044fe20000000000 */
[----:B------:R-:W-:-:S04]  /*7270*/  LEA R2, R2, UR40, 0x3 ;  /* 0x0000002802027c11 */ /* 0x000fc8000f8e18ff */
[----:B------:R2:W-:Y:S04]  /*7280*/  STL [R1+0x118], R0 ;  /* 0x0001180001007387 */ /* 0x0005e80000100800 */
[----:B------:R2:W-:Y:S02]  /*7290*/  STL.64 [R2+0x118], R6 ;  /* 0x0001180602007387 */ /* 0x0005e40000100a00 */
.L_x_164:
[----:B------:R-:W-:Y:S05]  /*72a0*/  BSYNC B4 ;  /* 0x0000000000047941 */ /* 0x000fea0003800000 */
.L_x_147:
[----:B0-2---:R-:W2:Y:S01]  /*72b0*/  LDG.E R0, desc[UR36][R14.64+0x2c] ;  /* 0x00002c240e007981 */ /* 0x005ea2000c1e1900 */
[----:B------:R-:W-:Y:S01]  /*72c0*/  BSSY B4, `(.L_x_128) ;  /* 0x00000d0000047945 */ /* 0x000fe20003800000 */
[----:B------:R-:W-:Y:S02]  /*72d0*/  PLOP3.LUT P1, PT, PT, PT, PT, 0x8, 0x80 ;  /* 0x000000000080781c */ /* 0x000fe40003f2e170 */
[----:B--2---:R-:W-:-:S13]  /*72e0*/  ISETP.NE.AND P2, PT, R0, RZ, PT ;  /* 0x000000ff0000720c */ /* 0x004fda0003f45270 */
[----:B------:R-:W-:Y:S05]  /*72f0*/  @!P2 BRA `(.L_x_171) ;  /* 0x0000000c0030a947 */ /* 0x000fea0003800000 */
[----:B------:R0:W5:Y:S01]  /*7300*/  LDL R0, [R1+0x118] ;  /* 0x0001180001007983 */ /* 0x0001620000100800 */
[----:B-1-3--:R-:W-:-:S07]  /*7310*/  IMAD.MOV.U32 R3, RZ, RZ, RZ ;  /* 0x000000ffff037224 */ /* 0x00afce00078e00ff */
.L_x_202:
[----:B----4-:R-:W-:-:S06]  /*7320*/  IMAD.WIDE.U32 R4, R3, 0x8, R28 ;  /* 0x0000000803047825 */ /* 0x010fcc00078e001c */
[----:B--2---:R-:W2:Y:S01]  /*7330*/  LDG.E.64 R4, desc[UR36][R4.64+0x38] ;  /* 0x0000382404047981 */ /* 0x004ea2000c1e1b00 */
[----:B------:R-:W-:Y:S01]  /*7340*/  BSSY.RECONVERGENT B5, `(.L_x_172) ;  /* 0x000000b000057945 */ /* 0x000fe20003800200 */
[----:B--2---:R-:W-:Y:S02]  /*7350*/  LOP3.LUT P2, RZ, R4, 0x4, RZ, 0xc0, !PT ;  /* 0x0000000404ff7812 */ /* 0x004fe4000784c0ff */
[----:B------:R-:W-:-:S11]  /*7360*/  SHF.R.U32.HI R6, RZ, 0x3, R4 ;  /* 0x00000003ff067819 */ /* 0x000fd60000011604 */
[----:B------:R-:W-:Y:S05]  /*7370*/  @!P2 BRA `(.L_x_173) ;  /* 0x00000000000ca947 */ /* 0x000fea0003800000 */
[----:B------:R-:W-:-:S06]  /*7380*/  LEA R6, R6, UR40, 0x2 ;  /* 0x0000002806067c11 */ /* 0x000fcc000f8e10ff */
[----:B------:R-:W5:Y:S01]  /*7390*/  LDL R6, [R6+0x10] ;  /* 0x0000100006067983 */ /* 0x000f620000100800 */
[----:B------:R-:W-:Y:S05]  /*73a0*/  BRA `(.L_x_174) ;  /* 0x0000000000107947 */ /* 0x000fea0003800000 */
.L_x_173:
[----:B------:R-:W-:-:S13]  /*73b0*/  LOP3.LUT P2, RZ, R4, 0x3, RZ, 0xc0, !PT ;  /* 0x0000000304ff7812 */ /* 0x000fda000784c0ff */
[----:B------:R-:W-:Y:S05]  /*73c0*/  @P2 BRA `(.L_x_174) ;  /* 0x0000000000082947 */ /* 0x000fea0003800000 */
[----:B------:R-:W-:-:S06]  /*73d0*/  LEA R6, R6, UR40, 0x2 ;  /* 0x0000002806067c11 */ /* 0x000fcc000f8e10ff */
[----:B------:R-:W5:Y:S02]  /*73e0*/  LDL R6, [R6+0x90] ;  /* 0x0000900006067983 */ /* 0x000f640000100800 */
.L_x_174:
[----:B------:R-:W-:Y:S05]  /*73f0*/  BSYNC.RECONVERGENT B5 ;  /* 0x0000000000057941 */ /* 0x000fea0003800200 */
.L_x_172:
[----:B------:R-:W-:Y:S01]  /*7400*/  LOP3.LUT P2, RZ, R5, 0x4, RZ, 0xc0, !PT ;  /* 0x0000000405ff7812 */ /* 0x000fe2000784c0ff */
[----:B------:R-:W-:Y:S01]  /*7410*/  BSSY.RECONVERGENT B5, `(.L_x_175) ;  /* 0x000000a000057945 */ /* 0x000fe20003800200 */
[----:B------:R-:W-:-:S11]  /*7420*/  SHF.R.U32.HI R2, RZ, 0x3, R5 ;  /* 0x00000003ff027819 */ /* 0x000fd60000011605 */
[----:B------:R-:W-:Y:S05]  /*7430*/  @!P2 BRA `(.L_x_176) ;  /* 0x00000000000ca947 */ /* 0x000fea0003800000 */
[----:B------:R-:W-:-:S06]  /*7440*/  IMAD.U32 R2, R2, 0x4, R1 ;  /* 0x0000000402027824 */ /* 0x000fcc00078e0001 */
[----:B------:R-:W5:Y:S01]  /*7450*/  LDL R2, [R2+0x18] ;  /* 0x0000180002027983 */ /* 0x000f620000100800 */
[----:B------:R-:W-:Y:S05]  /*7460*/  BRA `(.L_x_177) ;  /* 0x0000000000107947 */ /* 0x000fea0003800000 */
.L_x_176:
[----:B------:R-:W-:-:S13]  /*7470*/  LOP3.LUT P2, RZ, R5, 0x3, RZ, 0xc0, !PT ;  /* 0x0000000305ff7812 */ /* 0x000fda000784c0ff */
[----:B------:R-:W-:Y:S05]  /*7480*/  @P2 BRA `(.L_x_177) ;  /* 0x0000000000082947 */ /* 0x000fea0003800000 */
[----:B------:R-:W-:-:S06]  /*7490*/  IMAD.U32 R2, R2, 0x4, R1 ;  /* 0x0000000402027824 */ /* 0x000fcc00078e0001 */
[----:B------:R-:W5:Y:S02]  /*74a0*/  LDL R2, [R2+0x98] ;  /* 0x0000980002027983 */ /* 0x000f640000100800 */
.L_x_177:
[----:B------:R-:W-:Y:S05]  /*74b0*/  BSYNC.RECONVERGENT B5 ;  /* 0x0000000000057941 */ /* 0x000fea0003800200 */
.L_x_175:
[----:B------:R-:W-:Y:S01]  /*74c0*/  LOP3.LUT R7, R5, 0x7, RZ, 0xc0, !PT ;  /* 0x0000000705077812 */ /* 0x000fe200078ec0ff */
[----:B-----5:R-:W-:Y:S01]  /*74d0*/  IMAD.SHL.U32 R6, R6, 0x8, RZ ;  /* 0x0000000806067824 */ /* 0x020fe200078e00ff */
[C---:B------:R-:W-:Y:S01]  /*74e0*/  LOP3.LUT P3, RZ, R4.reuse, 0x7, RZ, 0xc0, !PT ;  /* 0x0000000704ff7812 */ /* 0x040fe2000786c0ff */
[----:B------:R-:W-:Y:S01]  /*74f0*/  BSSY B5, `(.L_x_178) ;  /* 0x00000a8000057945 */ /* 0x000fe20003800000 */
[----:B------:R-:W-:Y:S01]  /*7500*/  LOP3.LUT R4, R4, 0x7, RZ, 0xc0, !PT ;  /* 0x0000000704047812 */ /* 0x000fe200078ec0ff */
[----:B------:R-:W-:-:S05]  /*7510*/  IMAD R7, R2, 0x8, R7 ;  /* 0x0000000802077824 */ /* 0x000fca00078e0207 */
[----:B------:R-:W-:-:S04]  /*7520*/  SEL R8, R6, R7, !P3 ;  /* 0x0000000706087207 */ /* 0x000fc80005800000 */
[----:B------:R-:W-:Y:S02]  /*7530*/  LOP3.LUT P2, RZ, R8, 0x7, RZ, 0xc0, !PT ;  /* 0x0000000708ff7812 */ /* 0x000fe4000784c0ff */
[----:B------:R-:W-:-:S11]  /*7540*/  @P3 LOP3.LUT R7, R6, R4, RZ, 0xfc, !PT ;  /* 0x0000000406073212 */ /* 0x000fd600078efcff */
[----:B------:R-:W-:Y:S05]  /*7550*/  @P2 BRA `(.L_x_179) ;  /* 0x0000000400dc2947 */ /* 0x000fea0003800000 */
.L_x_201:
[----:B------:R-:W-:Y:S01]  /*7560*/  LOP3.LUT P2, RZ, R7, 0x7, RZ, 0xc0, !PT ;  /* 0x0000000707ff7812 */ /* 0x000fe2000784c0ff */
[----:B------:R-:W-:Y:S05]  /*7570*/  YIELD ;  /* 0x0000000000007946 */ /* 0x000fea0003800000 */
[----:B------:R-:W-:Y:S07]  /*7580*/  BSSY B7, `(.L_x_180) ;  /* 0x0000036000077945 */ /* 0x000fee0003800000 */
[----:B--2--5:R-:W-:Y:S05]  /*7590*/  @P2 BRA `(.L_x_181) ;  /* 0x0000000000d02947 */ /* 0x024fea0003800000 */
[----:B------:R-:W1:Y:S01]  /*75a0*/  S2R R5, SR_CgaCtaId ;  /* 0x0000000000057919 */ /* 0x000e620000008800 */
[----:B------:R-:W-:Y:S01]  /*75b0*/  MOV R2, 0x400 ;  /* 0x0000040000027802 */ /* 0x000fe20000000f00 */
[----:B------:R-:W-:-:S04]  /*75c0*/  IMAD.MOV.U32 R9, RZ, RZ, -0x1 ;  /* 0xffffffffff097424 */ /* 0x000fc800078e00ff */
[----:B------:R-:W-:-:S05]  /*75d0*/  VIADD R2, R2, 0x810 ;  /* 0x0000081002027836 */ /* 0x000fca0000000000 */
[----:B-1----:R-:W-:-:S07]  /*75e0*/  LEA R2, R5, R2, 0x18 ;  /* 0x0000000205027211 */ /* 0x002fce00078ec0ff */
.L_x_190:
[--C-:B-1----:R-:W-:Y:S01]  /*75f0*/  SHF.R.U32.HI R6, RZ, 0x10, R7.reuse ;  /* 0x00000010ff067819 */ /* 0x102fe20000011607 */
[----:B------:R-:W-:Y:S05]  /*7600*/  YIELD ;  /* 0x0000000000007946 */ /* 0x000fea0003800000 */
[----:B------:R-:W-:Y:S01]  /*7610*/  ISETP.NE.AND P2, PT, R6, R19, PT ;  /* 0x000000130600720c */ /* 0x000fe20003f45270 */
[----:B------:R-:W-:Y:S01]  /*7620*/  BSSY.RECONVERGENT B8, `(.L_x_182) ;  /* 0x0000009000087945 */ /* 0x000fe20003800200 */
[----:B---34-:R-:W-:-:S05]  /*7630*/  SHF.R.U32.HI R4, RZ, 0x3, R7 ;  /* 0x00000003ff047819 */ /* 0x018fca0000011607 */
[----:B------:R-:W-:Y:S02]  /*7640*/  IMAD R11, R19, -0x2000, R4 ;  /* 0xffffe000130b7824 */ /* 0x000fe400078e0204 */
[----:B------:R-:W-:-:S04]  /*7650*/  IMAD.WIDE.U32 R4, R4, 0x4, R26 ;  /* 0x0000000404047825 */ /* 0x000fc800078e001a */
[----:B--2---:R-:W-:Y:S01]  /*7660*/  IMAD R12, R11, 0x4, R2 ;  /* 0x000000040b0c7824 */ /* 0x004fe200078e0202 */
[----:B-----5:R-:W-:Y:S06]  /*7670*/  @P2 BRA `(.L_x_183) ;  /* 0x0000000000082947 */ /* 0x020fec0003800000 */
[----:B------:R1:W2:Y:S01]  /*7680*/  ATOMS.EXCH R11, [R12+0x10000], R9 ;  /* 0x010000090c0b738c */ /* 0x0002a20004000000 */
[----:B------:R-:W-:Y:S05]  /*7690*/  BRA `(.L_x_184) ;  /* 0x0000000000047947 */ /* 0x000fea0003800000 */
.L_x_183:
[----:B------:R3:W5:Y:S02]  /*76a0*/  ATOMG.E.EXCH.STRONG.GPU PT, R11, desc[UR36][R4.64], R9 ;  /* 0x80000009040b79a8 */ /* 0x000764000c1ef124 */
.L_x_184:
[----:B------:R-:W-:Y:S05]  /*76b0*/  BSYNC.RECONVERGENT B8 ;  /* 0x0000000000087941 */ /* 0x000fea0003800200 */
.L_x_182:
[----:B--2--5:R-:W-:-:S13]  /*76c0*/  ISETP.NE.AND P3, PT, R11, -0x1, PT ;  /* 0xffffffff0b00780c */ /* 0x024fda0003f65270 */
[----:B------:R-:W-:Y:S05]  /*76d0*/  @!P3 BRA `(.L_x_181) ;  /* 0x000000000080b947 */ /* 0x000fea0003800000 */
[----:B------:R-:W-:Y:S04]  /*76e0*/  BSSY.RECONVERGENT B8, `(.L_x_185) ;  /* 0x000001c000087945 */ /* 0x000fe80003800200 */
[----:B------:R-:W-:Y:S05]  /*76f0*/  @P2 BRA `(.L_x_186) ;  /* 0x00000000000c2947 */ /* 0x000fea0003800000 */
[----:B------:R2:W-:Y:S01]  /*7700*/  ATOMS.EXCH RZ, [R12+0x10000], RZ ;  /* 0x010000ff0cff738c */ /* 0x0005e20004000000 */
[----:B------:R-:W-:Y:S01]  /*7710*/  VIADD R22, R22, 0xffffffff ;  /* 0xffffffff16167836 */ /* 0x000fe20000000000 */
[----:B------:R-:W-:Y:S06]  /*7720*/  BRA `(.L_x_187) ;  /* 0x00000000005c7947 */ /* 0x000fec0003800000 */
.L_x_186:
        /* <DEDUP_REMOVED lines=12> */
[----:B-1----:R-:W-:-:S06]  /*77f0*/  LOP3.LUT R32, R32, UR4, RZ, 0xc0, !PT ;  /* 0x0000000420207c12 */ /* 0x002fcc000f8ec0ff */
        /* <DEDUP_REMOVED lines=8> */
.L_x_189:
[----:B------:R-:W-:Y:S05]  /*7880*/  BSYNC.RECONVERGENT B9 ;  /* 0x0000000000097941 */ /* 0x000fea0003800200 */
.L_x_188:
[----:B------:R4:W5:Y:S02]  /*7890*/  ATOMG.E.EXCH.STRONG.GPU PT, RZ, desc[UR36][R4.64], RZ ;  /* 0x800000ff04ff79a8 */ /* 0x000964000c1ef124 */
.L_x_187:
[----:B------:R-:W-:Y:S05]  /*78a0*/  BSYNC.RECONVERGENT B8 ;  /* 0x0000000000087941 */ /* 0x000fea0003800200 */
.L_x_185:
[----:B------:R-:W-:Y:S01]  /*78b0*/  LOP3.LUT P2, RZ, R11, 0x7, RZ, 0xc0, !PT ;  /* 0x000000070bff7812 */ /* 0x000fe2000784c0ff */
[----:B------:R-:W-:-:S12]  /*78c0*/  IMAD.MOV.U32 R7, RZ, RZ, R11 ;  /* 0x000000ffff077224 */ /* 0x000fd800078e000b */
[----:B------:R-:W-:Y:S05]  /*78d0*/  @!P2 BRA `(.L_x_190) ;  /* 0xfffffffc0044a947 */ /* 0x000fea000383ffff */
.L_x_181:
[----:B------:R-:W-:Y:S05]  /*78e0*/  BSYNC B7 ;  /* 0x0000000000077941 */ /* 0x000fea0003800000 */
.L_x_180:
[--C-:B---34-:R-:W-:Y:S02]  /*78f0*/  SHF.R.U32.HI R4, RZ, 0x10, R7.reuse ;  /* 0x00000010ff047819 */ /* 0x118fe40000011607 */
        /* <DEDUP_REMOVED lines=9> */
[----:B------:R-:W3:Y:S01]  /*7990*/  S2UR UR5, SR_CgaCtaId ;  /* 0x00000000000579c3 */ /* 0x000ee20000008800 */
[----:B------:R-:W-:Y:S01]  /*79a0*/  UMOV UR4, 0x400 ;  /* 0x0000040000047882 */ /* 0x000fe20000000000 */
[----:B------:R-:W-:Y:S01]  /*79b0*/  ISETP.NE.AND P2, PT, R2, R19, PT ;  /* 0x000000130200720c */ /* 0x000fe20003f45270 */
[----:B------:R-:W-:Y:S01]  /*79c0*/  UIADD3 UR4, UPT, UPT, UR4, 0x810, URZ ;  /* 0x0000081004047890 */ /* 0x000fe2000fffe0ff */
[----:B------:R-:W-:Y:S01]  /*79d0*/  SHF.R.U32.HI R4, RZ, 0x3, R8 ;  /* 0x00000003ff047819 */ /* 0x000fe20000011608 */
[----:B------:R-:W-:Y:S04]  /*79e0*/  BSSY.RECONVERGENT B7, `(.L_x_192) ;  /* 0x0000009000077945 */ /* 0x000fe80003800200 */
[----:B-1----:R-:W-:Y:S02]  /*79f0*/  IMAD R6, R19, -0x2000, R4 ;  /* 0xffffe00013067824 */ /* 0x002fe400078e0204 */
[----:B------:R-:W-:Y:S01]  /*7a00*/  IMAD.WIDE.U32 R4, R4, 0x4, R26 ;  /* 0x0000000404047825 */ /* 0x000fe200078e001a */
[----:B---3--:R-:W-:-:S06]  /*7a10*/  ULEA UR4, UR5, UR4, 0x18 ;  /* 0x0000000405047291 */ /* 0x008fcc000f8ec0ff */
[----:B------:R-:W-:Y:S01]  /*7a20*/  LEA R8, R6, UR4, 0x2 ;  /* 0x0000000406087c11 */ /* 0x000fe2000f8e10ff */
[----:B------:R-:W-:Y:S06]  /*7a30*/  @P2 BRA `(.L_x_193) ;  /* 0x0000000000082947 */ /* 0x000fec0003800000 */
[----:B------:R1:W3:Y:S01]  /*7a40*/  ATOMS.EXCH R6, [R8+0x10000], R7 ;  /* 0x010000070806738c */ /* 0x0002e20004000000 */
[----:B------:R-:W-:Y:S05]  /*7a50*/  BRA `(.L_x_194) ;  /* 0x0000000000047947 */ /* 0x000fea0003800000 */
.L_x_193:
[----:B------:R4:W5:Y:S02]  /*7a60*/  ATOMG.E.EXCH.STRONG.GPU PT, R6, desc[UR36][R4.64], R7 ;  /* 0x80000007040679a8 */ /* 0x000964000c1ef124 */
.L_x_194:
[----:B------:R-:W-:Y:S05]  /*7a70*/  BSYNC.RECONVERGENT B7 ;  /* 0x0000000000077941 */ /* 0x000fea0003800200 */
.L_x_192:
[----:B---3-5:R-:W-:-:S13]  /*7a80*/  ISETP.NE.AND P3, PT, R6, -0x1, PT ;  /* 0xffffffff0600780c */ /* 0x028fda0003f65270 */
[----:B------:R-:W-:Y:S05]  /*7a90*/  @!P3 BRA `(.L_x_195) ;  /* 0x000000040034b947 */ /* 0x000fea0003800000 */
[----:B------:R-:W-:Y:S04]  /*7aa0*/  BSSY.RECONVERGENT B7, `(.L_x_196) ;  /* 0x000001d000077945 */ /* 0x000fe80003800200 */
[----:B------:R-:W-:Y:S05]  /*7ab0*/  @P2 BRA `(.L_x_197) ;  /* 0x00000000000c2947 */ /* 0x000fea0003800000 */
[----:B------:R3:W-:Y:S01]  /*7ac0*/  ATOMS.EXCH RZ, [R8+0x10000], RZ ;  /* 0x010000ff08ff738c */ /* 0x0007e20004000000 */
[----:B------:R-:W-:Y:S01]  /*7ad0*/  VIADD R22, R22, 0xffffffff ;  /* 0xffffffff16167836 */ /* 0x000fe20000000000 */
[----:B------:R-:W-:Y:S06]  /*7ae0*/  BRA `(.L_x_198) ;  /* 0x0000000000607947 */ /* 0x000fec0003800000 */
.L_x_197:
[----:B-1----:R-:W-:-:S04]  /*7af0*/  IMAD.WIDE.U32 R8, R2, 0x4, R24 ;  /* 0x0000000402087825 */ /* 0x002fc800078e0018 */
[----:B------:R-:W-:-:S05]  /*7b00*/  IMAD.MOV.U32 R11, RZ, RZ, -0x1 ;  /* 0xffffffffff0b7424 */ /* 0x000fca00078e00ff */
[----:B------:R-:W3:Y:S01]  /*7b10*/  ATOMG.E.ADD.STRONG.GPU PT, R8, desc[UR36][R8.64], R11 ;  /* 0x8000000b080879a8 */ /* 0x000ee200081ef124 */
[----:B------:R-:W-:Y:S01]  /*7b20*/  BSSY.RECONVERGENT B8, `(.L_x_199) ;  /* 0x0000013000087945 */ /* 0x000fe20003800200 */
[----:B---3--:R-:W-:-:S13]  /*7b30*/  ISETP.NE.AND P2, PT, R8, 0x1, PT ;  /* 0x000000010800780c */ /* 0x008fda0003f45270 */
[----:B------:R-:W-:Y:S05]  /*7b40*/  @P2 BRA `(.L_x_200) ;  /* 0x0000000000402947 */ /* 0x000fea0003800000 */
[----:B------:R-:W1:Y:S01]  /*7b50*/  S2R R9, SR_LANEID ;  /* 0x0000000000097919 */ /* 0x000e620000000000 */
[----:B------:R-:W-:Y:S02]  /*7b60*/  VOTEU.ANY UR4, UPT, PT ;  /* 0x0000000000047886 */ /* 0x000fe400038e0100 */
[----:B--2---:R-:W1:Y:S08]  /*7b70*/  FLO.U32 R12, UR4 ;  /* 0x00000004000c7d00 */ /* 0x004e7000080e0000 */
        /* <DEDUP_REMOVED lines=13> */
.L_x_200:
[----:B------:R-:W-:Y:S05]  /*7c50*/  BSYNC.RECONVERGENT B8 ;  /* 0x0000000000087941 */ /* 0x000fea0003800200 */
.L_x_199:
[----:B------:R3:W5:Y:S02]  /*7c60*/  ATOMG.E.EXCH.STRONG.GPU PT, RZ, desc[UR36][R4.64], RZ ;  /* 0x800000ff04ff79a8 */ /* 0x000764000c1ef124 */
.L_x_198:
[----:B------:R-:W-:Y:S05]  /*7c70*/  BSYNC.RECONVERGENT B7 ;  /* 0x0000000000077941 */ /* 0x000fea0003800200 */
.L_x_196:
[----:B------:R-:W-:-:S04]  /*7c80*/  LOP3.LUT P2, RZ, R6, 0x7, RZ, 0xc0, !PT ;  /* 0x0000000706ff7812 */ /* 0x000fc8000784c0ff */
[----:B-1-3--:R-:W-:Y:S02]  /*7c90*/  SEL R8, R6, R7, !P2 ;  /* 0x0000000706087207 */ /* 0x00afe40005000000 */
[----:B----4-:R-:W-:Y:S02]  /*7ca0*/  SEL R7, R7, R6, !P2 ;  /* 0x0000000607077207 */ /* 0x010fe40005000000 */
[----:B------:R-:W-:-:S13]  /*7cb0*/  LOP3.LUT P3, RZ, R8, 0x7, RZ, 0xc0, !PT ;  /* 0x0000000708ff7812 */ /* 0x000fda000786c0ff */
[----:B------:R-:W-:Y:S05]  /*7cc0*/  @!P3 BRA `(.L_x_201) ;  /* 0xfffffff80024b947 */ /* 0x000fea000383ffff */
.L_x_179:
[----:B------:R-:W-:Y:S02]  /*7cd0*/  IMAD.SHL.U32 R2, R8, 0x8, RZ ;  /* 0x0000000808027824 */ /* 0x000fe400078e00ff */
[----:B------:R-:W-:Y:S02]  /*7ce0*/  IMAD.MOV.U32 R5, RZ, RZ, -0x4f0f0efe ;  /* 0xb0f0f102ff057424 */ /* 0x000fe400078e00ff */
        /* <DEDUP_REMOVED lines=18> */
[----:B--2---:R-:W-:Y:S02]  /*7e10*/  IMAD.MOV.U32 R12, RZ, RZ, R8 ;  /* 0x000000ffff0c7224 */ /* 0x004fe400078e0008 */
[----:B------:R-:W-:Y:S02]  /*7e20*/  IMAD.MOV.U32 R13, RZ, RZ, R7 ;  /* 0x000000ffff0d7224 */ /* 0x000fe400078e0007 */
[----:B---3--:R-:W-:-:S05]  /*7e30*/  @P2 IMAD.SHL.U32 R2, R4, 0x8, RZ ;  /* 0x0000000804022824 */ /* 0x008fca00078e00ff */
        /* <DEDUP_REMOVED lines=13> */
.L_x_191:
[C---:B------:R-:W-:Y:S01]  /*7f10*/  VIADD R2, R0.reuse, 0x1 ;  /* 0x0000000100027836 */ /* 0x040fe20000000000 */
[----:B------:R-:W-:Y:S01]  /*7f20*/  LEA R5, R0, UR40, 0x3 ;  /* 0x0000002800057c11 */ /* 0x000fe2000f8e18ff */
[----:B-1----:R-:W-:Y:S02]  /*7f30*/  IMAD.MOV.U32 R9, RZ, RZ, R7 ;  /* 0x000000ffff097224 */ /* 0x002fe400078e0007 */
[----:B------:R-:W-:Y:S01]  /*7f40*/  IMAD.MOV.U32 R0, RZ, RZ, R2 ;  /* 0x000000ffff007224 */ /* 0x000fe200078e0002 */
[----:B------:R3:W-:Y:S04]  /*7f50*/  STL [R1+0x118], R2 ;  /* 0x0001180201007387 */ /* 0x0007e80000100800 */
[----:B------:R3:W-:Y:S02]  /*7f60*/  STL.64 [R5+0x118], R8 ;  /* 0x0001180805007387 */ /* 0x0007e40000100a00 */
.L_x_195:
[----:B------:R-:W-:Y:S05]  /*7f70*/  BSYNC B5 ;  /* 0x0000000000057941 */ /* 0x000fea0003800000 */
.L_x_178:
[----:B-1-3--:R-:W3:Y:S01]  /*7f80*/  LDG.E R2, desc[UR36][R14.64+0x2c] ;  /* 0x00002c240e027981 */ /* 0x00aee2000c1e1900 */
[----:B------:R-:W-:-:S05]  /*7f90*/  VIADD R3, R3, 0x1 ;  /* 0x0000000103037836 */ /* 0x000fca0000000000 */
[----:B---3--:R-:W-:-:S13]  /*7fa0*/  ISETP.GE.U32.AND P2, PT, R3, R2, PT ;  /* 0x000000020300720c */ /* 0x008fda0003f46070 */
[----:B------:R-:W-:Y:S05]  /*7fb0*/  @!P2 BRA `(.L_x_202) ;  /* 0xfffffff000d8a947 */ /* 0x000fea000383ffff */
.L_x_171:
[----:B------:R-:W-:Y:S05]  /*7fc0*/  BSYNC B4 ;  /* 0x0000000000047941 */ /* 0x000fea0003800000 */
.L_x_128:
[----:B------:R-:W-:Y:S05]  /*7fd0*/  BSYNC B3 ;  /* 0x0000000000037941 */ /* 0x000fea0003800000 */
.L_x_72:
[----:B------:R-:W-:Y:S05]  /*7fe0*/  BRA `(.L_x_203) ;  /* 0x0000013000247947 */ /* 0x000fea0003800000 */
.L_x_71:
[----:B------:R-:W2:Y:S01]  /*7ff0*/  LDL.64 R6, [R1+0x1128] ;  /* 0x0011280001067983 */ /* 0x000ea20000100a00 */
[----:B------:R-:W-:Y:S01]  /*8000*/  IMAD.MOV R5, RZ, RZ, -R30 ;  /* 0x000000ffff057224 */ /* 0x000fe200078e0a1e */
[----:B--2---:R-:W-:-:S04]  /*8010*/  IADD3 R0, PT, PT, R6, 0x100, -R7 ;  /* 0x0000010006007810 */ /* 0x004fc80007ffe807 */
[----:B------:R-:W-:-:S04]  /*8020*/  VIADDMNMX.U32 R0, R5, 0x100, R0, PT ;  /* 0x0000010005007846 */ /* 0x000fc80003800000 */
[----:B------:R-:W-:-:S13]  /*8030*/  ISETP.NE.AND P1, PT, R0, RZ, PT ;  /* 0x000000ff0000720c */ /* 0x000fda0003f25270 */
[----:B------:R-:W-:Y:S05]  /*8040*/  @!P1 BREAK B1 ;  /* 0x0000000000019942 */ /* 0x000fea0003800000 */
[----:B------:R-:W-:Y:S05]  /*8050*/  @!P1 BRA `(.L_x_74) ;  /* 0x0000013000249947 */ /* 0x000fea0003800000 */
[C---:B------:R-:W-:Y:S01]  /*8060*/  LOP3.LUT P2, RZ, R9.reuse, 0x7, RZ, 0xc0, !PT ;  /* 0x0000000709ff7812 */ /* 0x040fe2000784c0ff */
[----:B------:R-:W-:Y:S03]  /*8070*/  BSSY B3, `(.L_x_204) ;  /* 0x00000a4000037945 */ /* 0x000fe60003800000 */
[----:B------:R-:W-:Y:S02]  /*8080*/  SEL R4, R9, R12, !P2 ;  /* 0x0000000c09047207 */ /* 0x000fe40005000000 */
[----:B------:R-:W-:Y:S02]  /*8090*/  SEL R5, R12, R9, !P2 ;  /* 0x000000090c057207 */ /* 0x000fe40005000000 */
[----:B------:R-:W-:-:S13]  /*80a0*/  LOP3.LUT P1, RZ, R4, 0x7, RZ, 0xc0, !PT ;  /* 0x0000000704ff7812 */ /* 0x000fda000782c0ff */
[----:B------:R-:W-:Y:S05]  /*80b0*/  @P1 BRA `(.L_x_205) ;  /* 0x0000000400e01947 */ /* 0x000fea0003800000 */
.L_x_227:
[----:B------:R-:W-:Y:S01]  /*80c0*/  LOP3.LUT P1, RZ, R5, 0x7, RZ, 0xc0, !PT ;  /* 0x0000000705ff7812 */ /* 0x000fe2000782c0ff */
[----:B------:R-:W-:Y:S05]  /*80d0*/  YIELD ;  /* 0x0000000000007946 */ /* 0x000fea0003800000 */
[----:B------:R-:W-:Y:S07]  /*80e0*/  BSSY B4, `(.L_x_206) ;  /* 0x0000036000047945 */ /* 0x000fee0003800000 */
[----:B01---5:R-:W-:Y:S05]  /*80f0*/  @P1 BRA `(.L_x_207) ;  /* 0x0000000000d01947 */ /* 0x023fea0003800000 */
[----:B------:R-:W0:Y:S01]  /*8100*/  S2R R3, SR_CgaCtaId ;  /* 0x0000000000037919 */ /* 0x000e220000008800 */
[----:B------:R-:W-:Y:S01]  /*8110*/  MOV R0, 0x400 ;  /* 0x0000040000007802 */ /* 0x000fe20000000f00 */
[----:B------:R-:W-:-:S04]  /*8120*/  IMAD.MOV.U32 R31, RZ, RZ, -0x1 ;  /* 0xffffffffff1f7424 */ /* 0x000fc800078e00ff */
[----:B------:R-:W-:-:S05]  /*8130*/  VIADD R0, R0, 0x810 ;  /* 0x0000081000007836 */ /* 0x000fca0000000000 */
[----:B0-----:R-:W-:-:S07]  /*8140*/  LEA R29, R3, R0, 0x18 ;  /* 0x00000000031d7211 */ /* 0x001fce00078ec0ff */
.L_x_216:
[--C-:B-1----:R-:W-:Y:S01]  /*8150*/  SHF.R.U32.HI R15, RZ, 0x10, R5.reuse ;  /* 0x00000010ff0f7819 */ /* 0x102fe20000011605 */
[----:B------:R-:W-:Y:S05]  /*8160*/  YIELD ;  /* 0x0000000000007946 */ /* 0x000fea0003800000 */
[----:B------:R-:W-:Y:S01]  /*8170*/  ISETP.NE.AND P1, PT, R15, R19, PT ;  /* 0x000000130f00720c */ /* 0x000fe20003f25270 */
[----:B------:R-:W-:Y:S01]  /*8180*/  BSSY.RECONVERGENT B5, `(.L_x_208) ;  /* 0x0000009000057945 */ /* 0x000fe20003800200 */
[----:B--23--:R-:W-:-:S05]  /*8190*/  SHF.R.U32.HI R2, RZ, 0x3, R5 ;  /* 0x00000003ff027819 */ /* 0x00cfca0000011605 */
[----:B------:R-:W-:Y:S02]  /*81a0*/  IMAD R0, R19, -0x2000, R2 ;  /* 0xffffe00013007824 */ /* 0x000fe400078e0202 */
[----:B------:R-:W-:-:S04]  /*81b0*/  IMAD.WIDE.U32 R2, R2, 0x4, R26 ;  /* 0x0000000402027825 */ /* 0x000fc800078e001a */
[----:B0-----:R-:W-:Y:S01]  /*81c0*/  IMAD R6, R0, 0x4, R29 ;  /* 0x0000000400067824 */ /* 0x001fe200078e021d */
[----:B-----5:R-:W-:Y:S06]  /*81d0*/  @P1 BRA `(.L_x_209) ;  /* 0x0000000000081947 */ /* 0x020fec0003800000 */
[----:B------:R0:W1:Y:S01]  /*81e0*/  ATOMS.EXCH R0, [R6+0x10000], R31 ;  /* 0x0100001f0600738c */ /* 0x0000620004000000 */
[----:B------:R-:W-:Y:S05]  /*81f0*/  BRA `(.L_x_210) ;  /* 0x0000000000047947 */ /* 0x000fea0003800000 */
.L_x_209:
[----:B------:R2:W5:Y:S02]  /*8200*/  ATOMG.E.EXCH.STRONG.GPU PT, R0, desc[UR36][R2.64], R31 ;  /* 0x8000001f020079a8 */ /* 0x000564000c1ef124 */
.L_x_210:
[----:B------:R-:W-:Y:S05]  /*8210*/  BSYNC.RECONVERGENT B5 ;  /* 0x0000000000057941 */ /* 0x000fea0003800200 */
.L_x_208:
[----:B-1---5:R-:W-:-:S13]  /*8220*/  ISETP.NE.AND P2, PT, R0, -0x1, PT ;  /* 0xffffffff0000780c */ /* 0x022fda0003f45270 */
[----:B------:R-:W-:Y:S05]  /*8230*/  @!P2 BRA `(.L_x_207) ;  /* 0x000000000080a947 */ /* 0x000fea0003800000 */
[----:B------:R-:W-:Y:S04]  /*8240*/  BSSY.RECONVERGENT B5, `(.L_x_211) ;  /* 0x000001c000057945 */ /* 0x000fe80003800200 */
[----:B------:R-:W-:Y:S05]  /*8250*/  @P1 BRA `(.L_x_212) ;  /* 0x00000000000c1947 */ /* 0x000fea0003800000 */
[----:B------:R1:W-:Y:S01]  /*8260*/  ATOMS.EXCH RZ, [R6+0x10000], RZ ;  /* 0x010000ff06ff738c */ /* 0x0003e20004000000 */
[----:B------:R-:W-:Y:S01]  /*8270*/  VIADD R22, R22, 0xffffffff ;  /* 0xffffffff16167836 */ /* 0x000fe20000000000 */
[----:B------:R-:W-:Y:S06]  /*8280*/  BRA `(.L_x_213) ;  /* 0x00000000005c7947 */ /* 0x000fec0003800000 */
.L_x_212:
[----:B------:R-:W-:-:S06]  /*8290*/  IMAD.WIDE.U32 R8, R15, 0x4, R24 ;  /* 0x000000040f087825 */ /* 0x000fcc00078e0018 */
        /* <DEDUP_REMOVED lines=11> */
[----:B-1----:R-:W-:-:S04]  /*8350*/  LOP3.LUT R13, R13, UR4, RZ, 0xc0, !PT ;  /* 0x000000040d0d7c12 */ /* 0x002fc8000f8ec0ff */
[----:B0-----:R-:W0:Y:S01]  /*8360*/  POPC R6, R13 ;  /* 0x0000000d00067309 */ /* 0x001e220000000000 */
[----:B---3--:R-:W0:Y:S02]  /*8370*/  SHFL.IDX PT, R5, R11, R12, 0x1f ;  /* 0x00001f0c0b057589 */ /* 0x008e2400000e0000 */
[----:B0-----:R-:W-:-:S04]  /*8380*/  IMAD.IADD R5, R5, 0x1, R6 ;  /* 0x0000000105057824 */ /* 0x001fc800078e0206 */
[----:B------:R-:W-:-:S05]  /*8390*/  IMAD.HI.U32 R6, R5, -0x7fff7fff, RZ ;  /* 0x8000800105067827 */ /* 0x000fca00078e00ff */
[----:B------:R-:W-:-:S05]  /*83a0*/  SHF.R.U32.HI R6, RZ, 0xf, R6 ;  /* 0x0000000fff067819 */ /* 0x000fca0000011606 */
[----:B------:R-:W-:-:S04]  /*83b0*/  IMAD R9, R6, -0xffff, R5 ;  /* 0xffff000106097824 */ /* 0x000fc800078e0205 */
[----:B------:R-:W-:-:S05]  /*83c0*/  IMAD.WIDE.U32 R8, R9, 0x4, R16 ;  /* 0x0000000409087825 */ /* 0x000fca00078e0010 */
[----:B------:R1:W-:Y:S02]  /*83d0*/  STG.E desc[UR36][R8.64], R15 ;  /* 0x0000000f08007986 */ /* 0x0003e4000c101924 */
.L_x_215:
[----:B------:R-:W-:Y:S05]  /*83e0*/  BSYNC.RECONVERGENT B7 ;  /* 0x0000000000077941 */ /* 0x000fea0003800200 */
.L_x_214:
[----:B------:R3:W5:Y:S02]  /*83f0*/  ATOMG.E.EXCH.STRONG.GPU PT, RZ, desc[UR36][R2.64], RZ ;  /* 0x800000ff02ff79a8 */ /* 0x000764000c1ef124 */
.L_x_213:
[----:B------:R-:W-:Y:S05]  /*8400*/  BSYNC.RECONVERGENT B5 ;  /* 0x0000000000057941 */ /* 0x000fea0003800200 */
.L_x_211:
[----:B------:R-:W-:Y:S01]  /*8410*/  LOP3.LUT P1, RZ, R0, 0x7, RZ, 0xc0, !PT ;  /* 0x0000000700ff7812 */ /* 0x000fe2000782c0ff */
[----:B------:R-:W-:-:S12]  /*8420*/  IMAD.MOV.U32 R5, RZ, RZ, R0 ;  /* 0x000000ffff057224 */ /* 0x000fd800078e0000 */
[----:B------:R-:W-:Y:S05]  /*8430*/  @!P1 BRA `(.L_x_216) ;  /* 0xfffffffc00449947 */ /* 0x000fea000383ffff */
.L_x_207:
[----:B------:R-:W-:Y:S05]  /*8440*/  BSYNC B4 ;  /* 0x0000000000047941 */ /* 0x000fea0003800000 */
.L_x_206:
        /* <DEDUP_REMOVED lines=14> */
[----:B------:R-:W-:Y:S01]  /*8530*/  SHF.R.U32.HI R2, RZ, 0x3, R4 ;  /* 0x00000003ff027819 */ /* 0x000fe20000011604 */
[----:B------:R-:W-:Y:S04]  /*8540*/  BSSY.RECONVERGENT B4, `(.L_x_218) ;  /* 0x0000009000047945 */ /* 0x000fe80003800200 */
[----:B------:R-:W-:Y:S02]  /*8550*/  IMAD R0, R19, -0x2000, R2 ;  /* 0xffffe00013007824 */ /* 0x000fe400078e0202 */
[----:B------:R-:W-:Y:S01]  /*8560*/  IMAD.WIDE.U32 R2, R2, 0x4, R26 ;  /* 0x0000000402027825 */ /* 0x000fe200078e001a */
[----:B--2---:R-:W-:-:S06]  /*8570*/  ULEA UR4, UR5, UR4, 0x18 ;  /* 0x0000000405047291 */ /* 0x004fcc000f8ec0ff */
[----:B------:R-:W-:Y:S01]  /*8580*/  LEA R4, R0, UR4, 0x2 ;  /* 0x0000000400047c11 */ /* 0x000fe2000f8e10ff */
[----:B------:R-:W-:Y:S06]  /*8590*/  @P2 BRA `(.L_x_219) ;  /* 0x0000000000082947 */ /* 0x000fec0003800000 */
[----:B------:R2:W3:Y:S01]  /*85a0*/  ATOMS.EXCH R0, [R4+0x10000], R5 ;  /* 0x010000050400738c */ /* 0x0004e20004000000 */
[----:B------:R-:W-:Y:S05]  /*85b0*/  BRA `(.L_x_220) ;  /* 0x0000000000047947 */ /* 0x000fea0003800000 */
.L_x_219:
[----:B------:R4:W5:Y:S02]  /*85c0*/  ATOMG.E.EXCH.STRONG.GPU PT, R0, desc[UR36][R2.64], R5 ;  /* 0x80000005020079a8 */ /* 0x000964000c1ef124 */
.L_x_220:
[----:B------:R-:W-:Y:S05]  /*85d0*/  BSYNC.RECONVERGENT B4 ;  /* 0x0000000000047941 */ /* 0x000fea0003800200 */
.L_x_218:
[----:B---3-5:R-:W-:Y:S02]  /*85e0*/  ISETP.NE.AND P3, PT, R0, -0x1, PT ;  /* 0xffffffff0000780c */ /* 0x028fe40003f65270 */
[----:B------:R-:W-:-:S11]  /*85f0*/  PLOP3.LUT P1, PT, PT, PT, PT, 0x80, 0x8 ;  /* 0x000000000008781c */ /* 0x000fd60003f2f070 */
[----:B------:R-:W-:Y:S05]  /*8600*/  @!P3 BRA `(.L_x_221) ;  /* 0x000000040028b947 */ /* 0x000fea0003800000 */
[----:B------:R-:W-:Y:S04]  /*8610*/  BSSY.RECONVERGENT B4, `(.L_x_222) ;  /* 0x000001d000047945 */ /* 0x000fe80003800200 */
[----:B------:R-:W-:Y:S05]  /*8620*/  @P2 BRA `(.L_x_223) ;  /* 0x00000000000c2947 */ /* 0x000fea0003800000 */
[----:B------:R3:W-:Y:S01]  /*8630*/  ATOMS.EXCH RZ, [R4+0x10000], RZ ;  /* 0x010000ff04ff738c */ /* 0x0007e20004000000 */
[----:B------:R-:W-:Y:S01]  /*8640*/  VIADD R22, R22, 0xffffffff ;  /* 0xffffffff16167836 */ /* 0x000fe20000000000 */
[----:B------:R-:W-:Y:S06]  /*8650*/  BRA `(.L_x_224) ;  /* 0x0000000000607947 */ /* 0x000fec0003800000 */
.L_x_223:
        /* <DEDUP_REMOVED lines=11> */
[----:B---3--:R-:W2:Y:S01]  /*8710*/  @P1 ATOMG.E.ADD.STRONG.GPU PT, R11, desc[UR36][R16.64+0x40000], R11 ;  /* 0x8400000b100b19a8 */ /* 0x008ea200081ef124 */
[----:B------:R-:W1:Y:S02]  /*8720*/  S2R R13, SR_LTMASK ;  /* 0x00000000000d7919 */ /* 0x000e640000003900 */
[----:B-1----:R-:W-:-:S06]  /*8730*/  LOP3.LUT R13, R13, UR4, RZ, 0xc0, !PT ;  /* 0x000000040d0d7c12 */ /* 0x002fcc000f8ec0ff */
[----:B------:R-:W1:Y:S01]  /*8740*/  POPC R13, R13 ;  /* 0x0000000d000d7309 */ /* 0x000e620000000000 */
[----:B--2---:R-:W1:Y:S02]  /*8750*/  SHFL.IDX PT, R4, R11, R12, 0x1f ;  /* 0x00001f0c0b047589 */ /* 0x004e6400000e0000 */
[----:B-1----:R-:W-:-:S04]  /*8760*/  IMAD.IADD R4, R4, 0x1, R13 ;  /* 0x0000000104047824 */ /* 0x002fc800078e020d */
[----:B0-----:R-:W-:-:S05]  /*8770*/  IMAD.HI.U32 R6, R4, -0x7fff7fff, RZ ;  /* 0x8000800104067827 */ /* 0x001fca00078e00ff */
[----:B------:R-:W-:-:S05]  /*8780*/  SHF.R.U32.HI R9, RZ, 0xf, R6 ;  /* 0x0000000fff097819 */ /* 0x000fca0000011606 */
[----:B------:R-:W-:-:S04]  /*8790*/  IMAD R9, R9, -0xffff, R4 ;  /* 0xffff000109097824 */ /* 0x000fc800078e0204 */
[----:B------:R-:W-:-:S05]  /*87a0*/  IMAD.WIDE.U32 R8, R9, 0x4, R16 ;  /* 0x0000000409087825 */ /* 0x000fca00078e0010 */
[----:B------:R1:W-:Y:S02]  /*87b0*/  STG.E desc[UR36][R8.64], R14 ;  /* 0x0000000e08007986 */ /* 0x0003e4000c101924 */
.L_x_226:
[----:B------:R-:W-:Y:S05]  /*87c0*/  BSYNC.RECONVERGENT B5 ;  /* 0x0000000000057941 */ /* 0x000fea0003800200 */
.L_x_225:
[----:B------:R3:W5:Y:S02]  /*87d0*/  ATOMG.E.EXCH.STRONG.GPU PT, RZ, desc[UR36][R2.64], RZ ;  /* 0x800000ff02ff79a8 */ /* 0x000764000c1ef124 */
.L_x_224:
[----:B------:R-:W-:Y:S05]  /*87e0*/  BSYNC.RECONVERGENT B4 ;  /* 0x0000000000047941 */ /* 0x000fea0003800200 */
.L_x_222:
[----:B------:R-:W-:-:S04]  /*87f0*/  LOP3.LUT P1, RZ, R0, 0x7, RZ, 0xc0, !PT ;  /* 0x0000000700ff7812 */ /* 0x000fc8000782c0ff */
[----:B--23--:R-:W-:Y:S02]  /*8800*/  SEL R4, R0, R5, !P1 ;  /* 0x0000000500047207 */ /* 0x00cfe40004800000 */
[----:B----4-:R-:W-:Y:S02]  /*8810*/  SEL R5, R5, R0, !P1 ;  /* 0x0000000005057207 */ /* 0x010fe40004800000 */
[----:B------:R-:W-:-:S13]  /*8820*/  LOP3.LUT P2, RZ, R4, 0x7, RZ, 0xc0, !PT ;  /* 0x0000000704ff7812 */ /* 0x000fda000784c0ff */
[----:B------:R-:W-:Y:S05]  /*8830*/  @!P2 BRA `(.L_x_227) ;  /* 0xfffffff80020a947 */ /* 0x000fea000383ffff */
.L_x_205:
[----:B------:R-:W-:Y:S02]  /*8840*/  IMAD.SHL.U32 R0, R4, 0x8, RZ ;  /* 0x0000000804007824 */ /* 0x000fe400078e00ff */
[----:B------:R-:W-:Y:S02]  /*8850*/  IMAD.MOV.U32 R3, RZ, RZ, -0x4f0f0efe ;  /* 0xb0f0f102ff037424 */ /* 0x000fe400078e00ff */
[----:B------:R-:W-:Y:S01]  /*8860*/  IMAD.MOV.U32 R11, RZ, RZ, -0x40000000 ;  /* 0xc0000000ff0b7424 */ /* 0x000fe200078e00ff */
[----:B------:R-:W-:Y:S01]  /*8870*/  LOP3.LUT R0, R0, 0x38, RZ, 0xc0, !PT ;  /* 0x0000003800007812 */ /* 0x000fe200078ec0ff */
[----:B-1----:R-:W-:-:S03]  /*8880*/  IMAD.MOV.U32 R9, RZ, RZ, -0x203a400 ;  /* 0xfdfc5c00ff097424 */ /* 0x002fc600078e00ff */
        /* <DEDUP_REMOVED lines=22> */
[----:B------:R-:W-:Y:S01]  /*89f0*/  @!P1 IMAD.IADD R3, R1, 0x1, R2 ;  /* 0x0000000101039824 */ /* 0x000fe200078e0202 */
[----:B------:R1:W-:Y:S04]  /*8a00*/  @P1 STL.64 [R9+0x928], R4 ;  /* 0x0009280409001387 */ /* 0x0003e80000100a00 */
[----:B------:R1:W-:Y:S04]  /*8a10*/  @!P1 STL [R1+0x112c], R0 ;  /* 0x00112c0001009387 */ /* 0x0003e80000100800 */
[----:B------:R1:W-:Y:S01]  /*8a20*/  @!P1 STL.64 [R3+0x1130], R4 ;  /* 0x0011300403009387 */ /* 0x0003e20000100a00 */
[----:B------:R-:W-:Y:S01]  /*8a30*/  PLOP3.LUT P1, PT, PT, PT, PT, 0x80, 0x8 ;  /* 0x000000000008781c */ /* 0x000fe20003f2f070 */
[----:B------:R-:W-:-:S12]  /*8a40*/  BRA `(.L_x_221) ;  /* 0x0000000000187947 */ /* 0x000fd80003800000 */
.L_x_217:
[----:B------:R-:W2:Y:S01]  /*8a50*/  LDL R2, [R1+0x118] ;  /* 0x0001180001027983 */ /* 0x000ea20000100800 */
[----:B------:R-:W-:Y:S01]  /*8a60*/  PLOP3.LUT P1, PT, PT, PT, PT, 0x80, 0x8 ;  /* 0x000000000008781c */ /* 0x000fe20003f2f070 */
[C---:B--2---:R-:W-:Y:S01]  /*8a70*/  VIADD R0, R2.reuse, 0x1 ;  /* 0x0000000102007836 */ /* 0x044fe20000000000 */
[----:B------:R-:W-:-:S04]  /*8a80*/  LEA R2, R2, UR40, 0x3 ;  /* 0x0000002802027c11 */ /* 0x000fc8000f8e18ff */
[----:B------:R3:W-:Y:S04]  /*8a90*/  STL [R1+0x118], R0 ;  /* 0x0001180001007387 */ /* 0x0007e80000100800 */
[----:B------:R3:W-:Y:S03]  /*8aa0*/  STL.64 [R2+0x118], R4 ;  /* 0x0001180402007387 */ /* 0x0007e60000100a00 */
.L_x_221:
[----:B------:R-:W-:Y:S05]  /*8ab0*/  BSYNC B3 ;  /* 0x0000000000037941 */ /* 0x000fea0003800000 */
.L_x_204:
[----:B------:R-:W-:Y:S05]  /*8ac0*/  BRA `(.L_x_203) ;  /* 0x00000124006c7947 */ /* 0x000fea0003800000 */
.L_x_70:
[----:B------:R-:W-:-:S13]  /*8ad0*/  ISETP.NE.AND P1, PT, R4, 0x2, PT ;  /* 0x000000020400780c */ /* 0x000fda0003f25270 */
[----:B------:R-:W-:Y:S05]  /*8ae0*/  @!P1 BRA `(.L_x_228) ;  /* 0x00000124006c9947 */ /* 0x000fea0003800000 */
[----:B------:R-:W2:Y:S01]  /*8af0*/  LDL.64 R6, [R1+0x1128] ;  /* 0x0011280001067983 */ /* 0x000ea20000100a00 */
[----:B------:R-:W-:Y:S01]  /*8b00*/  IMAD.MOV R5, RZ, RZ, -R30 ;  /* 0x000000ffff057224 */ /* 0x000fe200078e0a1e */
[----:B--2---:R-:W-:-:S04]  /*8b10*/  IADD3 R0, PT, PT, R6, 0x100, -R7 ;  /* 0x0000010006007810 */ /* 0x004fc80007ffe807 */
[----:B------:R-:W-:-:S04]  /*8b20*/  VIADDMNMX.U32 R0, R5, 0x100, R0, PT ;  /* 0x0000010005007846 */ /* 0x000fc80003800000 */
[----:B------:R-:W-:-:S13]  /*8b30*/  ISETP.GE.U32.AND P1, PT, R0, 0x2, PT ;  /* 0x000000020000780c */ /* 0x000fda0003f26070 */
        /* <DEDUP_REMOVED lines=16> */
.L_x_230:
        /* <DEDUP_REMOVED lines=26> */
.L_x_233:
[----:B------:R-:W-:Y:S05]  /*8de0*/  BSYNC.RECONVERGENT B4 ;  /* 0x0000000000047941 */ /* 0x000fea0003800200 */
.L_x_232:
[----:B------:R-:W5:Y:S02]  /*8df0*/  ATOMG.E.EXCH.64.STRONG.GPU PT, R4, desc[UR36][R4.64+0x8], RZ ;  /* 0x800008ff040479a8 */ /* 0x000f64000c1ef524 */
.L_x_231:
[----:B------:R-:W-:Y:S05]  /*8e00*/  BSYNC.RECONVERGENT B3 ;  /* 0x0000000000037941 */ /* 0x000fea0003800200 */
.L_x_229:
[C---:B------:R-:W-:Y:S01]  /*8e10*/  LOP3.LUT P2, R28, R9.reuse, 0x7, RZ, 0xc0, !PT ;  /* 0x00000007091c7812 */ /* 0x040fe2000784c0ff */
[----:B------:R-:W-:Y:S03]  /*8e20*/  BSSY B3, `(.L_x_234) ;  /* 0x00000a3000037945 */ /* 0x000fe60003800000 */
[----:B-1---5:R-:W-:Y:S02]  /*8e30*/  SEL R6, R9, R4, !P2 ;  /* 0x0000000409067207 */ /* 0x022fe40005000000 */
[----:B------:R-:W-:Y:S02]  /*8e40*/  SEL R11, R4, R9, !P2 ;  /* 0x00000009040b7207 */ /* 0x000fe40005000000 */
[----:B------:R-:W-:-:S13]  /*8e50*/  LOP3.LUT P1, RZ, R6, 0x7, RZ, 0xc0, !PT ;  /* 0x0000000706ff7812 */ /* 0x000fda000782c0ff */
[----:B------:R-:W-:Y:S05]  /*8e60*/  @P1 BRA `(.L_x_235) ;  /* 0x0000000400dc1947 */ /* 0x000fea0003800000 */
.L_x_257:
[----:B------:R-:W-:Y:S01]  /*8e70*/  LOP3.LUT P1, RZ, R11, 0x7, RZ, 0xc0, !PT ;  /* 0x000000070bff7812 */ /* 0x000fe2000782c0ff */
[----:B------:R-:W-:Y:S05]  /*8e80*/  YIELD ;  /* 0x0000000000007946 */ /* 0x000fea0003800000 */
[----:B------:R-:W-:Y:S07]  /*8e90*/  BSSY B4, `(.L_x_236) ;  /* 0x0000036000047945 */ /* 0x000fee0003800000 */
[----:B---345:R-:W-:Y:S05]  /*8ea0*/  @P1 BRA `(.L_x_237) ;  /* 0x0000000000d01947 */ /* 0x038fea0003800000 */
[----:B0-----:R-:W0:Y:S01]  /*8eb0*/  S2R R3, SR_CgaCtaId ;  /* 0x0000000000037919 */ /* 0x001e220000008800 */
[----:B------:R-:W-:Y:S01]  /*8ec0*/  MOV R0, 0x400 ;  /* 0x0000040000007802 */ /* 0x000fe20000000f00 */
[----:B------:R-:W-:-:S04]  /*8ed0*/  IMAD.MOV.U32 R13, RZ, RZ, -0x1 ;  /* 0xffffffffff0d7424 */ /* 0x000fc800078e00ff */
[----:B------:R-:W-:-:S05]  /*8ee0*/  VIADD R0, R0, 0x810 ;  /* 0x0000081000007836 */ /* 0x000fca0000000000 */
[----:B0-----:R-:W-:-:S07]  /*8ef0*/  LEA R0, R3, R0, 0x18 ;  /* 0x0000000003007211 */ /* 0x001fce00078ec0ff */
.L_x_246:
[--C-:B-1----:R-:W-:Y:S01]  /*8f00*/  SHF.R.U32.HI R8, RZ, 0x10, R11.reuse ;  /* 0x00000010ff087819 */ /* 0x102fe2000001160b */
[----:B------:R-:W-:Y:S05]  /*8f10*/  YIELD ;  /* 0x0000000000007946 */ /* 0x000fea0003800000 */
[----:B------:R-:W-:Y:S01]  /*8f20*/  ISETP.NE.AND P1, PT, R8, R19, PT ;  /* 0x000000130800720c */ /* 0x000fe20003f25270 */
[----:B------:R-:W-:Y:S01]  /*8f30*/  BSSY.RECONVERGENT B5, `(.L_x_238) ;  /* 0x0000009000057945 */ /* 0x000fe20003800200 */
[----:B0-2---:R-:W-:-:S05]  /*8f40*/  SHF.R.U32.HI R2, RZ, 0x3, R11 ;  /* 0x00000003ff027819 */ /* 0x005fca000001160b */
[----:B------:R-:W-:Y:S02]  /*8f50*/  IMAD R15, R19, -0x2000, R2 ;  /* 0xffffe000130f7824 */ /* 0x000fe400078e0202 */
[----:B------:R-:W-:-:S04]  /*8f60*/  IMAD.WIDE.U32 R2, R2, 0x4, R26 ;  /* 0x0000000402027825 */ /* 0x000fc800078e001a */
[----:B---3--:R-:W-:Y:S01]  /*8f70*/  IMAD R14, R15, 0x4, R0 ;  /* 0x000000040f0e7824 */ /* 0x008fe200078e0200 */
[----:B-----5:R-:W-:Y:S06]  /*8f80*/  @P1 BRA `(.L_x_239) ;  /* 0x0000000000081947 */ /* 0x020fec0003800000 */
[----:B------:R1:W2:Y:S01]  /*8f90*/  ATOMS.EXCH R12, [R14+0x10000], R13 ;  /* 0x0100000d0e0c738c */ /* 0x0002a20004000000 */
[----:B------:R-:W-:Y:S05]  /*8fa0*/  BRA `(.L_x_240) ;  /* 0x0000000000047947 */ /* 0x000fea0003800000 */
.L_x_239:
[----:B------:R0:W5:Y:S02]  /*8fb0*/  ATOMG.E.EXCH.STRONG.GPU PT, R12, desc[UR36][R2.64], R13 ;  /* 0x8000000d020c79a8 */ /* 0x000164000c1ef124 */
.L_x_240:
[----:B------:R-:W-:Y:S05]  /*8fc0*/  BSYNC.RECONVERGENT B5 ;  /* 0x0000000000057941 */ /* 0x000fea0003800200 */
.L_x_238:
[----:B--2--5:R-:W-:-:S13]  /*8fd0*/  ISETP.NE.AND P2, PT, R12, -0x1, PT ;  /* 0xffffffff0c00780c */ /* 0x024fda0003f45270 */
[----:B------:R-:W-:Y:S05]  /*8fe0*/  @!P2 BRA `(.L_x_237) ;  /* 0x000000000080a947 */ /* 0x000fea0003800000 */
[----:B------:R-:W-:Y:S04]  /*8ff0*/  BSSY.RECONVERGENT B5, `(.L_x_241) ;  /* 0x000001c000057945 */ /* 0x000fe80003800200 */
[----:B------:R-:W-:Y:S05]  /*9000*/  @P1 BRA `(.L_x_242) ;  /* 0x00000000000c1947 */ /* 0x000fea0003800000 */
[----:B------:R3:W-:Y:S01]  /*9010*/  ATOMS.EXCH RZ, [R14+0x10000], RZ ;  /* 0x010000ff0eff738c */ /* 0x0007e20004000000 */
[----:B------:R-:W-:Y:S01]  /*9020*/  VIADD R22, R22, 0xffffffff ;  /* 0xffffffff16167836 */ /* 0x000fe20000000000 */
[----:B------:R-:W-:Y:S06]  /*9030*/  BRA `(.L_x_243) ;  /* 0x00000000005c7947 */ /* 0x000fec0003800000 */
.L_x_242:
        /* <DEDUP_REMOVED lines=21> */
.L_x_245:
[----:B------:R-:W-:Y:S05]  /*9190*/  BSYNC.RECONVERGENT B7 ;  /* 0x0000000000077941 */ /* 0x000fea0003800200 */
.L_x_244:
[----:B------:R2:W5:Y:S02]  /*91a0*/  ATOMG.E.EXCH.STRONG.GPU PT, RZ, desc[UR36][R2.64], RZ ;  /* 0x800000ff02ff79a8 */ /* 0x000564000c1ef124 */
.L_x_243:
[----:B------:R-:W-:Y:S05]  /*91b0*/  BSYNC.RECONVERGENT B5 ;  /* 0x0000000000057941 */ /* 0x000fea0003800200 */
.L_x_241:
[----:B------:R-:W-:Y:S01]  /*91c0*/  LOP3.LUT P1, RZ, R12, 0x7, RZ, 0xc0, !PT ;  /* 0x000000070cff7812 */ /* 0x000fe2000782c0ff */
[----:B------:R-:W-:-:S12]  /*91d0*/  IMAD.MOV.U32 R11, RZ, RZ, R12 ;  /* 0x000000ffff0b7224 */ /* 0x000fd800078e000c */
[----:B------:R-:W-:Y:S05]  /*91e0*/  @!P1 BRA `(.L_x_246) ;  /* 0xfffffffc00449947 */ /* 0x000fea000383ffff */
.L_x_237:
[----:B------:R-:W-:Y:S05]  /*91f0*/  BSYNC B4 ;  /* 0x0000000000047941 */ /* 0x000fea0003800000 */
.L_x_236:
[--C-:B0-2---:R-:W-:Y:S02]  /*9200*/  SHF.R.U32.HI R2, RZ, 0x10, R11.reuse ;  /* 0x00000010ff027819 */ /* 0x105fe4000001160b */
        /* <DEDUP_REMOVED lines=22> */
.L_x_249:
[----:B-1----:R2:W5:Y:S02]  /*9370*/  ATOMG.E.EXCH.STRONG.GPU PT, R8, desc[UR36][R2.64], R11 ;  /* 0x8000000b020879a8 */ /* 0x002564000c1ef124 */
.L_x_250:
[----:B------:R-:W-:Y:S05]  /*9380*/  BSYNC.RECONVERGENT B4 ;  /* 0x0000000000047941 */ /* 0x000fea0003800200 */
.L_x_248:
[----:B-1---5:R-:W-:-:S13]  /*9390*/  ISETP.NE.AND P2, PT, R8, -0x1, PT ;  /* 0xffffffff0800780c */ /* 0x022fda0003f45270 */
[----:B------:R-:W-:Y:S05]  /*93a0*/  @!P2 BRA `(.L_x_251) ;  /* 0x000000040028a947 */ /* 0x000fea0003800000 */
[----:B------:R-:W-:Y:S04]  /*93b0*/  BSSY.RECONVERGENT B4, `(.L_x_252) ;  /* 0x000001d000047945 */ /* 0x000fe80003800200 */
[----:B------:R-:W-:Y:S05]  /*93c0*/  @P1 BRA `(.L_x_253) ;  /* 0x00000000000c1947 */ /* 0x000fea0003800000 */
[----:B------:R1:W-:Y:S01]  /*93d0*/  ATOMS.EXCH RZ, [R6+0x10000], RZ ;  /* 0x010000ff06ff738c */ /* 0x0003e20004000000 */
[----:B------:R-:W-:Y:S01]  /*93e0*/  VIADD R22, R22, 0xffffffff ;  /* 0xffffffff16167836 */ /* 0x000fe20000000000 */
[----:B------:R-:W-:Y:S06]  /*93f0*/  BRA `(.L_x_254) ;  /* 0x0000000000607947 */ /* 0x000fec0003800000 */
.L_x_253:
        /* <DEDUP_REMOVED lines=8> */
[----:B---3--:R-:W1:Y:S08]  /*9480*/  FLO.U32 R14, UR4 ;  /* 0x00000004000e7d00 */ /* 0x008e7000080e0000 */
[----:B------:R-:W3:Y:S01]  /*9490*/  POPC R15, UR4 ;  /* 0x00000004000f7d09 */ /* 0x000ee20008000000 */
[----:B-1----:R-:W-:-:S13]  /*94a0*/  ISETP.EQ.U32.AND P1, PT, R14, R13, PT ;  /* 0x0000000d0e00720c */ /* 0x002fda0003f22070 */
[----:B---3--:R-:W0:Y:S01]  /*94b0*/  @P1 ATOMG.E.ADD.STRONG.GPU PT, R15, desc[UR36][R16.64+0x40000], R15 ;  /* 0x8400000f100f19a8 */ /* 0x008e2200081ef124 */
        /* <DEDUP_REMOVED lines=10> */
.L_x_256:
[----:B------:R-:W-:Y:S05]  /*9560*/  BSYNC.RECONVERGENT B5 ;  /* 0x0000000000057941 */ /* 0x000fea0003800200 */
.L_x_255:
[----:B------:R4:W5:Y:S02]  /*9570*/  ATOMG.E.EXCH.STRONG.GPU PT, RZ, desc[UR36][R2.64], RZ ;  /* 0x800000ff02ff79a8 */ /* 0x000964000c1ef124 */
.L_x_254:
[----:B------:R-:W-:Y:S05]  /*9580*/  BSYNC.RECONVERGENT B4 ;  /* 0x0000000000047941 */ /* 0x000fea0003800200 */
.L_x_252:
[----:B------:R-:W-:-:S04]  /*9590*/  LOP3.LUT P1, RZ, R8, 0x7, RZ, 0xc0, !PT ;  /* 0x0000000708ff7812 */ /* 0x000fc8000782c0ff */
[----:B01----:R-:W-:Y:S02]  /*95a0*/  SEL R6, R8, R11, !P1 ;  /* 0x0000000b08067207 */ /* 0x003fe40004800000 */
[----:B--2---:R-:W-:Y:S02]  /*95b0*/  SEL R11, R11, R8, !P1 ;  /* 0x000000080b0b7207 */ /* 0x004fe40004800000 */
[----:B------:R-:W-:-:S13]  /*95c0*/  LOP3.LUT P2, RZ, R6, 0x7, RZ, 0xc0, !PT ;  /* 0x0000000706ff7812 */ /* 0x000fda000784c0ff */
[----:B------:R-:W-:Y:S05]  /*95d0*/  @!P2 BRA `(.L_x_257) ;  /* 0xfffffff80024a947 */ /* 0x000fea000383ffff */
.L_x_235:
        /* <DEDUP_REMOVED lines=33> */
.L_x_247:
[----:B------:R-:W2:Y:S01]  /*97f0*/  LDL R2, [R1+0x118] ;  /* 0x0001180001027983 */ /* 0x000ea20000100800 */
[----:B------:R-:W-:Y:S02]  /*9800*/  IMAD.MOV.U32 R7, RZ, RZ, R11 ;  /* 0x000000ffff077224 */ /* 0x000fe400078e000b */
[C---:B--2---:R-:W-:Y:S01]  /*9810*/  VIADD R0, R2.reuse, 0x1 ;  /* 0x0000000102007836 */ /* 0x044fe20000000000 */
[----:B------:R-:W-:-:S04]  /*9820*/  LEA R2, R2, UR40, 0x3 ;  /* 0x0000002802027c11 */ /* 0x000fc8000f8e18ff */
[----:B------:R4:W-:Y:S04]  /*9830*/  STL [R1+0x118], R0 ;  /* 0x0001180001007387 */ /* 0x0009e80000100800 */
[----:B------:R4:W-:Y:S02]  /*9840*/  STL.64 [R2+0x118], R6 ;  /* 0x0001180602007387 */ /* 0x0009e40000100a00 */
.L_x_251:
[----:B------:R-:W-:Y:S05]  /*9850*/  BSYNC B3 ;  /* 0x0000000000037941 */ /* 0x000fea0003800000 */
.L_x_234:
[----:B------:R-:W-:Y:S01]  /*9860*/  ISETP.NE.AND P2, PT, R28, RZ, PT ;  /* 0x000000ff1c00720c */ /* 0x000fe20003f45270 */
[----:B------:R-:W-:Y:S03]  /*9870*/  BSSY B3, `(.L_x_258) ;  /* 0x00000a8000037945 */ /* 0x000fe60003800000 */
[----:B01--4-:R-:W-:Y:S02]  /*9880*/  SEL R6, R9, R5, !P2 ;  /* 0x0000000509067207 */ /* 0x013fe40005000000 */
[----:B------:R-:W-:Y:S02]  /*9890*/  SEL R7, R5, R9, !P2 ;  /* 0x0000000905077207 */ /* 0x000fe40005000000 */
[----:B------:R-:W-:-:S13]  /*98a0*/  LOP3.LUT P1, RZ, R6, 0x7, RZ, 0xc0, !PT ;  /* 0x0000000706ff7812 */ /* 0x000fda000782c0ff */
[----:B------:R-:W-:Y:S05]  /*98b0*/  @P1 BRA `(.L_x_259) ;  /* 0x0000000400e01947 */ /* 0x000fea0003800000 */
.L_x_281:
[----:B------:R-:W-:Y:S01]  /*98c0*/  LOP3.LUT P1, RZ, R7, 0x7, RZ, 0xc0, !PT ;  /* 0x0000000707ff7812 */ /* 0x000fe2000782c0ff */
[----:B------:R-:W-:Y:S05]  /*98d0*/  YIELD ;  /* 0x0000000000007946 */ /* 0x000fea0003800000 */
[----:B------:R-:W-:Y:S07]  /*98e0*/  BSSY B4, `(.L_x_260) ;  /* 0x0000036000047945 */ /* 0x000fee0003800000 */
[----:B-1--4-:R-:W-:Y:S05]  /*98f0*/  @P1 BRA `(.L_x_261) ;  /* 0x0000000000d01947 */ /* 0x012fea0003800000 */
[----:B--2---:R-:W0:Y:S01]  /*9900*/  S2R R3, SR_CgaCtaId ;  /* 0x0000000000037919 */ /* 0x004e220000008800 */
[----:B------:R-:W-:Y:S01]  /*9910*/  MOV R0, 0x400 ;  /* 0x0000040000007802 */ /* 0x000fe20000000f00 */
[----:B------:R-:W-:-:S04]  /*9920*/  IMAD.MOV.U32 R15, RZ, RZ, -0x1 ;  /* 0xffffffffff0f7424 */ /* 0x000fc800078e00ff */
[----:B------:R-:W-:-:S05]  /*9930*/  VIADD R0, R0, 0x810 ;  /* 0x0000081000007836 */ /* 0x000fca0000000000 */
[----:B0-----:R-:W-:-:S07]  /*9940*/  LEA R13, R3, R0, 0x18 ;  /* 0x00000000030d7211 */ /* 0x001fce00078ec0ff */
.L_x_270:
[--C-:B-1----:R-:W-:Y:S01]  /*9950*/  SHF.R.U32.HI R11, RZ, 0x10, R7.reuse ;  /* 0x00000010ff0b7819 */ /* 0x102fe20000011607 */
[----:B------:R-:W-:Y:S05]  /*9960*/  YIELD ;  /* 0x0000000000007946 */ /* 0x000fea0003800000 */
[----:B------:R-:W-:Y:S01]  /*9970*/  ISETP.NE.AND P1, PT, R11, R19, PT ;  /* 0x000000130b00720c */ /* 0x000fe20003f25270 */
[----:B------:R-:W-:Y:S01]  /*9980*/  BSSY.RECONVERGENT B5, `(.L_x_262) ;  /* 0x0000009000057945 */ /* 0x000fe20003800200 */
[----:B0---4-:R-:W-:-:S05]  /*9990*/  SHF.R.U32.HI R2, RZ, 0x3, R7 ;  /* 0x00000003ff027819 */ /* 0x011fca0000011607 */
[----:B------:R-:W-:Y:S02]  /*99a0*/  IMAD R0, R19, -0x2000, R2 ;  /* 0xffffe00013007824 */ /* 0x000fe400078e0202 */
[----:B------:R-:W-:-:S04]  /*99b0*/  IMAD.WIDE.U32 R2, R2, 0x4, R26 ;  /* 0x0000000402027825 */ /* 0x000fc800078e001a */
[----:B--2---:R-:W-:Y:S01]  /*99c0*/  IMAD R4, R0, 0x4, R13 ;  /* 0x0000000400047824 */ /* 0x004fe200078e020d */
[----:B------:R-:W-:Y:S06]  /*99d0*/  @P1 BRA `(.L_x_263) ;  /* 0x0000000000081947 */ /* 0x000fec0003800000 */
[----:B------:R1:W2:Y:S01]  /*99e0*/  ATOMS.EXCH R0, [R4+0x10000], R15 ;  /* 0x0100000f0400738c */ /* 0x0002a20004000000 */
[----:B------:R-:W-:Y:S05]  /*99f0*/  BRA `(.L_x_264) ;  /* 0x0000000000047947 */ /* 0x000fea0003800000 */
.L_x_263:
[----:B------:R0:W5:Y:S02]  /*9a00*/  ATOMG.E.EXCH.STRONG.GPU PT, R0, desc[UR36][R2.64], R15 ;  /* 0x8000000f020079a8 */ /* 0x000164000c1ef124 */
.L_x_264:
[----:B------:R-:W-:Y:S05]  /*9a10*/  BSYNC.RECONVERGENT B5 ;  /* 0x0000000000057941 */ /* 0x000fea0003800200 */
.L_x_262:
[----:B--2--5:R-:W-:-:S13]  /*9a20*/  ISETP.NE.AND P2, PT, R0, -0x1, PT ;  /* 0xffffffff0000780c */ /* 0x024fda0003f45270 */
[----:B------:R-:W-:Y:S05]  /*9a30*/  @!P2 BRA `(.L_x_261) ;  /* 0x000000000080a947 */ /* 0x000fea0003800000 */
[----:B------:R-:W-:Y:S04]  /*9a40*/  BSSY.RECONVERGENT B5, `(.L_x_265) ;  /* 0x000001c000057945 */ /* 0x000fe80003800200 */
[----:B------:R-:W-:Y:S05]  /*9a50*/  @P1 BRA `(.L_x_266) ;  /* 0x00000000000c1947 */ /* 0x000fea0003800000 */
[----:B------:R2:W-:Y:S01]  /*9a60*/  ATOMS.EXCH RZ, [R4+0x10000], RZ ;  /* 0x010000ff04ff738c */ /* 0x0005e20004000000 */
[----:B------:R-:W-:Y:S01]  /*9a70*/  VIADD R22, R22, 0xffffffff ;  /* 0xffffffff16167836 */ /* 0x000fe20000000000 */
[----:B------:R-:W-:Y:S06]  /*9a80*/  BRA `(.L_x_267) ;  /* 0x00000000005c7947 */ /* 0x000fec0003800000 */
.L_x_266:
        /* <DEDUP_REMOVED lines=21> */
.L_x_269:
[----:B------:R-:W-:Y:S05]  /*9be0*/  BSYNC.RECONVERGENT B7 ;  /* 0x0000000000077941 */ /* 0x000fea0003800200 */
.L_x_268:
[----:B------:R4:W5:Y:S02]  /*9bf0*/  ATOMG.E.EXCH.STRONG.GPU PT, RZ, desc[UR36][R2.64], RZ ;  /* 0x800000ff02ff79a8 */ /* 0x000964000c1ef124 */
.L_x_267:
[----:B------:R-:W-:Y:S05]  /*9c00*/  BSYNC.RECONVERGENT B5 ;  /* 0x0000000000057941 */ /* 0x000fea0003800200 */
.L_x_265:
[----:B------:R-:W-:Y:S01]  /*9c10*/  LOP3.LUT P1, RZ, R0, 0x7, RZ, 0xc0, !PT ;  /* 0x0000000700ff7812 */ /* 0x000fe2000782c0ff */
[----:B------:R-:W-:-:S12]  /*9c20*/  IMAD.MOV.U32 R7, RZ, RZ, R0 ;  /* 0x000000ffff077224 */ /* 0x000fd800078e0000 */
[----:B------:R-:W-:Y:S05]  /*9c30*/  @!P1 BRA `(.L_x_270) ;  /* 0xfffffffc00449947 */ /* 0x000fea000383ffff */
.L_x_261:
[----:B------:R-:W-:Y:S05]  /*9c40*/  BSYNC B4 ;  /* 0x0000000000047941 */ /* 0x000fea0003800000 */
.L_x_260:
[--C-:B0-2-4-:R-:W-:Y:S02]  /*9c50*/  SHF.R.U32.HI R2, RZ, 0x10, R7.reuse ;  /* 0x00000010ff027819 */ /* 0x115fe40000011607 */
        /* <DEDUP_REMOVED lines=22> */
.L_x_273:
[----:B------:R2:W5:Y:S02]  /*9dc0*/  ATOMG.E.EXCH.STRONG.GPU PT, R0, desc[UR36][R2.64], R7 ;  /* 0x80000007020079a8 */ /* 0x000564000c1ef124 */
.L_x_274:
[----:B------:R-:W-:Y:S05]  /*9dd0*/  BSYNC.RECONVERGENT B4 ;  /* 0x0000000000047941 */ /* 0x000fea0003800200 */
.L_x_272:
        /* <DEDUP_REMOVED lines=8> */
.L_x_277:
        /* <DEDUP_REMOVED lines=22> */
.L_x_280:
[----:B------:R-:W-:Y:S05]  /*9fc0*/  BSYNC.RECONVERGENT B5 ;  /* 0x0000000000057941 */ /* 0x000fea0003800200 */
.L_x_279:
[----:B------:R4:W5:Y:S02]  /*9fd0*/  ATOMG.E.EXCH.STRONG.GPU PT, RZ, desc[UR36][R2.64], RZ ;  /* 0x800000ff02ff79a8 */ /* 0x000964000c1ef124 */
.L_x_278:
[----:B------:R-:W-:Y:S05]  /*9fe0*/  BSYNC.RECONVERGENT B4 ;  /* 0x0000000000047941 */ /* 0x000fea0003800200 */
.L_x_276:
[----:B------:R-:W-:-:S04]  /*9ff0*/  LOP3.LUT P1, RZ, R0, 0x7, RZ, 0xc0, !PT ;  /* 0x0000000700ff7812 */ /* 0x000fc8000782c0ff */
[----:B------:R-:W-:Y:S02]  /*a000*/  SEL R6, R0, R7, !P1 ;  /* 0x0000000700067207 */ /* 0x000fe40004800000 */
[----:B0-2---:R-:W-:Y:S02]  /*a010*/  SEL R7, R7, R0, !P1 ;  /* 0x0000000007077207 */ /* 0x005fe40004800000 */
[----:B------:R-:W-:-:S13]  /*a020*/  LOP3.LUT P2, RZ, R6, 0x7, RZ, 0xc0, !PT ;  /* 0x0000000706ff7812 */ /* 0x000fda000784c0ff */
[----:B------:R-:W-:Y:S05]  /*a030*/  @!P2 BRA `(.L_x_281) ;  /* 0xfffffff80020a947 */ /* 0x000fea000383ffff */
.L_x_259:
[----:B------:R-:W-:Y:S02]  /*a040*/  IMAD.SHL.U32 R0, R6, 0x8, RZ ;  /* 0x0000000806007824 */ /* 0x000fe400078e00ff */
[----:B--2-4-:R-:W-:Y:S02]  /*a050*/  IMAD.MOV.U32 R3, RZ, RZ, -0x4f0f0efe ;  /* 0xb0f0f102ff037424 */ /* 0x014fe400078e00ff */
        /* <DEDUP_REMOVED lines=18> */
[----:B------:R-:W-:Y:S02]  /*a180*/  IMAD.MOV.U32 R8, RZ, RZ, R6 ;  /* 0x000000ffff087224 */ /* 0x000fe400078e0006 */
[----:B------:R-:W-:Y:S02]  /*a190*/  IMAD.MOV.U32 R9, RZ, RZ, R7 ;  /* 0x000000ffff097224 */ /* 0x000fe400078e0007 */
[----:B--2---:R-:W-:-:S05]  /*a1a0*/  @P1 IMAD.SHL.U32 R0, R2, 0x8, RZ ;  /* 0x0000000802001824 */ /* 0x004fca00078e00ff */
[----:B-1----:R-:W-:Y:S01]  /*a1b0*/  @P1 LOP3.LUT R4, R0, 0x7f8, RZ, 0xc0, !PT ;  /* 0x000007f800041812 */ /* 0x002fe200078ec0ff */
        /* <DEDUP_REMOVED lines=11> */
[----:B------:R-:W-:Y:S01]  /*a270*/  PLOP3.LUT P1, PT, PT, PT, PT, 0x8, 0x80 ;  /* 0x000000000080781c */ /* 0x000fe20003f2e170 */
[----:B------:R-:W-:-:S12]  /*a280*/  BRA `(.L_x_275) ;  /* 0x0000000000187947 */ /* 0x000fd80003800000 */
.L_x_271:
[----:B------:R-:W2:Y:S01]  /*a290*/  LDL R2, [R1+0x118] ;  /* 0x0001180001027983 */ /* 0x000ea20000100800 */
[----:B------:R-:W-:Y:S01]  /*a2a0*/  PLOP3.LUT P1, PT, PT, PT, PT, 0x8, 0x80 ;  /* 0x000000000080781c */ /* 0x000fe20003f2e170 */
[C---:B--2---:R-:W-:Y:S01]  /*a2b0*/  VIADD R0, R2.reuse, 0x1 ;  /* 0x0000000102007836 */ /* 0x044fe20000000000 */
[----:B------:R-:W-:-:S04]  /*a2c0*/  LEA R2, R2, UR40, 0x3 ;  /* 0x0000002802027c11 */ /* 0x000fc8000f8e18ff */
[----:B------:R0:W-:Y:S04]  /*a2d0*/  STL [R1+0x118], R0 ;  /* 0x0001180001007387 */ /* 0x0001e80000100800 */
[----:B------:R0:W-:Y:S03]  /*a2e0*/  STL.64 [R2+0x118], R6 ;  /* 0x0001180602007387 */ /* 0x0001e60000100a00 */
.L_x_275:
[----:B------:R-:W-:Y:S05]  /*a2f0*/  BSYNC B3 ;  /* 0x0000000000037941 */ /* 0x000fea0003800000 */
.L_x_258:
[----:B------:R-:W-:Y:S05]  /*a300*/  BRA `(.L_x_203) ;  /* 0x0000010c005c7947 */ /* 0x000fea0003800000 */
.L_x_69:
[----:B------:R-:W-:-:S13]  /*a310*/  ISETP.GT.AND P1, PT, R4, 0x5, PT ;  /* 0x000000050400780c */ /* 0x000fda0003f24270 */
[----:B------:R-:W-:Y:S05]  /*a320*/  @P1 BRA `(.L_x_282) ;  /* 0x0000008000781947 */ /* 0x000fea0003800000 */
[----:B------:R-:W-:-:S13]  /*a330*/  ISETP.NE.AND P1, PT, R4, 0x4, PT ;  /* 0x000000040400780c */ /* 0x000fda0003f25270 */
[----:B------:R-:W-:Y:S05]  /*a340*/  @!P1 BRA `(.L_x_283) ;  /* 0x0000006400bc9947 */ /* 0x000fea0003800000 */
[----:B------:R-:W2:Y:S04]  /*a350*/  LDL R31, [R1+0xc] ;  /* 0x00000c00011f7983 */ /* 0x000ea80000100800 */
[----:B------:R-:W3:Y:S01]  /*a360*/  LDL.64 R4, [R1+0x1128] ;  /* 0x0011280001047983 */ /* 0x000ee20000100a00 */
[----:B------:R-:W-:Y:S01]  /*a370*/  MOV R0, 0x400 ;  /* 0x0000040000007802 */ /* 0x000fe20000000f00 */
[----:B------:R-:W-:Y:S01]  /*a380*/  BSSY.RECONVERGENT B3, `(.L_x_284) ;  /* 0x00001c6000037945 */ /* 0x000fe20003800200 */
[----:B------:R-:W0:Y:S03]  /*a390*/  S2R R13, SR_CgaCtaId ;  /* 0x00000000000d7919 */ /* 0x000e260000008800 */
[----:B------:R-:W-:-:S05]  /*a3a0*/  VIADD R0, R0, 0x810 ;  /* 0x0000081000007836 */ /* 0x000fca0000000000 */
[----:B0-----:R-:W-:Y:S01]  /*a3b0*/  LEA R0, R13, R0, 0x18 ;  /* 0x000000000d007211 */ /* 0x001fe200078ec0ff */
[C---:B--2---:R-:W-:Y:S02]  /*a3c0*/  VIADD R7, R31.reuse, 0x100 ;  /* 0x000001001f077836 */ /* 0x044fe40000000000 */
[----:B------:R-:W-:Y:S02]  /*a3d0*/  VIADD R8, R31, 0x200 ;  /* 0x000002001f087836 */ /* 0x000fe40000000000 */
[----:B------:R-:W-:Y:S01]  /*a3e0*/  IMAD.SHL.U32 R6, R7, 0x8, RZ ;  /* 0x0000000807067824 */ /* 0x000fe200078e00ff */
[----:B---3--:R-:W-:Y:S01]  /*a3f0*/  IADD3 R4, PT, PT, R4, 0x100, -R5 ;  /* 0x0000010004047810 */ /* 0x008fe20007ffe805 */
[C---:B------:R-:W-:Y:S02]  /*a400*/  IMAD R28, R31.reuse, 0x8, R0 ;  /* 0x000000081f1c7824 */ /* 0x040fe400078e0200 */
[----:B------:R-:W-:Y:S01]  /*a410*/  VIADD R36, R31, 0x300 ;  /* 0x000003001f247836 */ /* 0x000fe20000000000 */
[----:B------:R-:W-:Y:S01]  /*a420*/  LOP3.LUT R13, R6, 0xfff8, RZ, 0xc0, !PT ;  /* 0x0000fff8060d7812 */ /* 0x000fe200078ec0ff */
[----:B------:R-:W-:-:S02]  /*a430*/  IMAD.SHL.U32 R6, R8, 0x8, RZ ;  /* 0x0000000808067824 */ /* 0x000fc400078e00ff */
[----:B------:R-:W0:Y:S01]  /*a440*/  LDS.64 R28, [R28] ;  /* 0x000000001c1c7984 */ /* 0x000e220000000a00 */
[----:B------:R-:W-:Y:S02]  /*a450*/  VIADD R5, R31, 0x400 ;  /* 0x000004001f057836 */ /* 0x000fe40000000000 */
[----:B------:R-:W-:Y:S01]  /*a460*/  IMAD.IADD R13, R0, 0x1, R13 ;  /* 0x00000001000d7824 */ /* 0x000fe200078e020d */
[----:B------:R-:W-:Y:S01]  /*a470*/  LOP3.LUT R15, R6, 0xfff8, RZ, 0xc0, !PT ;  /* 0x0000fff8060f7812 */ /* 0x000fe200078ec0ff */
[C---:B------:R-:W-:Y:S01]  /*a480*/  IMAD.SHL.U32 R6, R36.reuse, 0x8, RZ ;  /* 0x0000000824067824 */ /* 0x040fe200078e00ff */
[----:B------:R-:W-:Y:S02]  /*a490*/  LOP3.LUT R36, R36, 0x1fff, RZ, 0xc0, !PT ;  /* 0x00001fff24247812 */ /* 0x000fe400078ec0ff */
[----:B------:R1:W2:Y:S01]  /*a4a0*/  LDS.64 R32, [R13] ;  /* 0x000000000d207984 */ /* 0x0002a20000000a00 */
[----:B------:R-:W-:Y:S01]  /*a4b0*/  IMAD.IADD R34, R0, 0x1, R15 ;  /* 0x0000000100227824 */ /* 0x000fe200078e020f */
[----:B------:R-:W-:Y:S01]  /*a4c0*/  LOP3.LUT R15, R6, 0xfff8, RZ, 0xc0, !PT ;  /* 0x0000fff8060f7812 */ /* 0x000fe200078ec0ff */
[----:B------:R-:W-:-:S04]  /*a4d0*/  IMAD.MOV.U32 R6, RZ, RZ, RZ ;  /* 0x000000ffff067224 */ /* 0x000fc800078e00ff */
[----:B------:R-:W3:Y:S01]  /*a4e0*/  LDS.64 R34, [R34] ;  /* 0x0000000022227984 */ /* 0x000ee20000000a00 */
[----:B------:R-:W-:Y:S01]  /*a4f0*/  IMAD.IADD R15, R0, 0x1, R15 ;  /* 0x00000001000f7824 */ /* 0x000fe200078e020f */
[----:B-1----:R-:W-:-:S05]  /*a500*/  LOP3.LUT R13, R31, 0x1fff, RZ, 0xc0, !PT ;  /* 0x00001fff1f0d7812 */ /* 0x002fca00078ec0ff */
[----:B------:R-:W1:Y:S01]  /*a510*/  LDS.64 R14, [R15] ;  /* 0x000000000f0e7984 */ /* 0x000e620000000a00 */
[----:B0-----:R-:W-:-:S04]  /*a520*/  ISETP.NE.U32.AND P1, PT, R28, RZ, PT ;  /* 0x000000ff1c00720c */ /* 0x001fc80003f25070 */
[----:B------:R-:W-:Y:S02]  /*a530*/  ISETP.NE.AND.EX P1, PT, R29, RZ, PT, P1 ;  /* 0x000000ff1d00720c */ /* 0x000fe40003f25310 */
[----:B--2---:R-:W-:Y:S02]  /*a540*/  ISETP.NE.U32.AND P2, PT, R32, RZ, PT ;  /* 0x000000ff2000720c */ /* 0x004fe40003f45070 */
[----:B------:R-:W-:Y:S02]  /*a550*/  ISETP.EQ.OR P1, PT, R31, RZ, P1 ;  /* 0x000000ff1f00720c */ /* 0x000fe40000f22670 */
[----:B------:R-:W-:Y:S02]  /*a560*/  ISETP.NE.AND.EX P2, PT, R33, RZ, PT, P2 ;  /* 0x000000ff2100720c */ /* 0x000fe40003f45320 */
[----:B------:R-:W-:Y:S02]  /*a570*/  LOP3.LUT R32, R8, 0x1fff, RZ, 0xc0, !PT ;  /* 0x00001fff08207812 */ /* 0x000fe400078ec0ff */
[----:B---3--:R-:W-:-:S02]  /*a580*/  ISETP.NE.U32.AND P3, PT, R34, RZ, PT ;  /* 0x000000ff2200720c */ /* 0x008fc40003f65070 */
[----:B------:R-:W-:Y:S02]  /*a590*/  ISETP.EQ.OR P2, PT, R13, 0x1f00, P2 ;  /* 0x00001f000d00780c */ /* 0x000fe40001742670 */
[----:B------:R-:W-:Y:S02]  /*a5a0*/  ISETP.NE.AND.EX P3, PT, R35, RZ, PT, P3 ;  /* 0x000000ff2300720c */ /* 0x000fe40003f65330 */
[----:B-1----:R-:W-:Y:S01]  /*a5b0*/  ISETP.NE.U32.AND P4, PT, R14, RZ, PT ;  /* 0x000000ff0e00720c */ /* 0x002fe20003f85070 */
[----:B------:R-:W-:Y:S01]  /*a5c0*/  @!P1 IMAD.MOV.U32 R6, RZ, RZ, 0x1 ;  /* 0x00000001ff069424 */ /* 0x000fe200078e00ff */
[----:B------:R-:W-:Y:S01]  /*a5d0*/  ISETP.EQ.OR P3, PT, R13, 0x1e00, P3 ;  /* 0x00001e000d00780c */ /* 0x000fe20001f62670 */
[----:B------:R-:W-:Y:S01]  /*a5e0*/  @!P1 IMAD R8, R19, 0x2000, R31 ;  /* 0x0000200013089824 */ /* 0x000fe200078e021f */
[----:B------:R-:W-:-:S04]  /*a5f0*/  ISETP.NE.AND.EX P4, PT, R15, RZ, PT, P4 ;  /* 0x000000ff0f00720c */ /* 0x000fc80003f85340 */
[----:B------:R-:W-:Y:S01]  /*a600*/  ISETP.EQ.OR P4, PT, R13, 0x1d00, P4 ;  /* 0x00001d000d00780c */ /* 0x000fe20002782670 */
[C---:B------:R-:W-:Y:S01]  /*a610*/  @!P2 VIADD R14, R6.reuse, 0x1 ;  /* 0x00000001060ea836 */ /* 0x040fe20000000000 */
[----:B------:R-:W-:Y:S01]  /*a620*/  @!P2 LEA R28, R6, UR40, 0x2 ;  /* 0x00000028061cac11 */ /* 0x000fe2000f8e10ff */
[----:B------:R0:W-:Y:S01]  /*a630*/  @!P1 STL [R1+0x18], R8 ;  /* 0x0000180801009387 */ /* 0x0001e20000100800 */
[----:B------:R-:W-:Y:S01]  /*a640*/  PLOP3.LUT P1, PT, PT, PT, PT, 0x8, 0x80 ;  /* 0x000000000080781c */ /* 0x000fe20003f2e170 */
[----:B------:R-:W-:Y:S02]  /*a650*/  @!P2 IMAD.MOV.U32 R6, RZ, RZ, R14 ;  /* 0x000000ffff06a224 */ /* 0x000fe400078e000e */
[----:B------:R-:W-:Y:S02]  /*a660*/  @!P3 IMAD R32, R19, 0x2000, R32 ;  /* 0x000020001320b824 */ /* 0x000fe400078e0220 */
[C---:B------:R-:W-:Y:S01]  /*a670*/  @!P3 VIADD R14, R6.reuse, 0x1 ;  /* 0x00000001060eb836 */ /* 0x040fe20000000000 */
[----:B------:R-:W-:-:S03]  /*a680*/  @!P3 LEA R29, R6, UR40, 0x2 ;  /* 0x00000028061dbc11 */ /* 0x000fc6000f8e10ff */
[----:B------:R-:W-:Y:S01]  /*a690*/  @!P3 IMAD.MOV.U32 R6, RZ, RZ, R14 ;  /* 0x000000ffff06b224 */ /* 0x000fe200078e000e */
[----:B------:R-:W-:Y:S01]  /*a6a0*/  LOP3.LUT R14, R7, 0x1fff, RZ, 0xc0, !PT ;  /* 0x00001fff070e7812 */ /* 0x000fe200078ec0ff */
[C---:B------:R-:W-:Y:S02]  /*a6b0*/  @!P4 IMAD R36, R19.reuse, 0x2000, R36 ;  /* 0x000020001324c824 */ /* 0x040fe400078e0224 */
[C---:B------:R-:W-:Y:S01]  /*a6c0*/  @!P4 VIADD R7, R6.reuse, 0x1 ;  /* 0x000000010607c836 */ /* 0x040fe20000000000 */
[----:B------:R-:W-:Y:S01]  /*a6d0*/  @!P4 LEA R33, R6, UR40, 0x2 ;  /* 0x000000280621cc11 */ /* 0x000fe2000f8e10ff */
[----:B------:R-:W-:Y:S02]  /*a6e0*/  @!P2 IMAD R15, R19, 0x2000, R14 ;  /* 0x00002000130fa824 */ /* 0x000fe400078e020e */
[----:B------:R-:W-:Y:S02]  /*a6f0*/  @!P4 IMAD.MOV.U32 R6, RZ, RZ, R7 ;  /* 0x000000ffff06c224 */ /* 0x000fe400078e0007 */
[----:B------:R-:W-:Y:S01]  /*a700*/  IMAD.MOV R7, RZ, RZ, -R30 ;  /* 0x000000ffff077224 */ /* 0x000fe200078e0a1e */
[----:B------:R0:W-:Y:S02]  /*a710*/  @!P2 STL [R28+0x10], R15 ;  /* 0x0000100f1c00a387 */ /* 0x0001e40000100800 */
[----:B------:R-:W-:-:S02]  /*a720*/  ISETP.GT.U32.AND P2, PT, R6, 0x3, PT ;  /* 0x000000030600780c */ /* 0x000fc40003f44070 */
[----:B------:R0:W-:Y:S01]  /*a730*/  @!P3 STL [R29+0x10], R32 ;  /* 0x000010201d00b387 */ /* 0x0001e20000100800 */
[----:B------:R-:W-:Y:S02]  /*a740*/  VIADDMNMX.U32 R14, R7, 0x100, R4, PT ;  /* 0x00000100070e7846 */ /* 0x000fe40003800004 */
[----:B------:R-:W-:Y:S01]  /*a750*/  LOP3.LUT R4, R5, 0x1fff, RZ, 0xc0, !PT ;  /* 0x00001fff05047812 */ /* 0x000fe200078ec0ff */
[----:B------:R0:W-:Y:S07]  /*a760*/  @!P4 STL [R33+0x10], R36 ;  /* 0x000010242100c387 */ /* 0x0001ee0000100800 */
[----:B------:R-:W-:Y:S05]  /*a770*/  @P2 BRA `(.L_x_285) ;  /* 0x0000001800182947 */ /* 0x000fea0003800000 */
[----:B0-----:R-:W-:-:S06]  /*a780*/  IMAD R28, R4, 0x8, R0 ;  /* 0x00000008041c7824 */ /* 0x001fcc00078e0200 */
        /* <DEDUP_REMOVED lines=10> */
[----:B------:R-:W-:Y:S02]  /*a830*/  ISETP.GT.U32.AND P2, PT, R6, 0x3, PT ;  /* 0x000000030600780c */ /* 0x000fe40003f44070 */
[----:B------:R-:W-:-:S11]  /*a840*/  LOP3.LUT R4, R4, 0x1fff, RZ, 0xc0, !PT ;  /* 0x00001fff04047812 */ /* 0x000fd600078ec0ff */
[----:B-1----:R-:W-:Y:S05]  /*a850*/  @P2 BRA `(.L_x_285) ;  /* 0x0000001400e02947 */ /* 0x002fea0003800000 */
        /* <DEDUP_REMOVED lines=152> */
[----:B------:R-:W-:-:S13]  /*b1e0*/  ISETP.GT.U32.AND P2, PT, R6, 0x3, PT ;  /* 0x000000030600780c */ /* 0x000fda0003f44070 */
[----:B-1----:R-:W-:Y:S05]  /*b1f0*/  @P2 BRA `(.L_x_285) ;  /* 0x0000000c00782947 */ /* 0x002fea0003800000 */
        /* <DEDUP_REMOVED lines=196> */
[----:B------:R-:W-:Y:S02]  /*be40*/  IMAD R28, R4, 0x8, R0 ;  /* 0x00000008041c7824 */ /* 0x000fe400078e0200 */
[----:B------:R-:W-:-:S04]  /*be50*/  VIADD R5, R5, 0xf00 ;  /* 0x00000f0005057836 */ /* 0x000fc80000000000 */
[----:B------:R-:W0:Y:S01]  /*be60*/  LDS.64 R28, [R28] ;  /* 0x000000001c1c7984 */ /* 0x000e220000000a00 */
[----:B------:R-:W-:Y:S02]  /*be70*/  LOP3.LUT R8, R5, 0x1fff, RZ, 0xc0, !PT ;  /* 0x00001fff05087812 */ /* 0x000fe400078ec0ff */
        /* <DEDUP_REMOVED lines=13> */
[----:B0-----:R-:W-:Y:S01]  /*bf50*/  ISETP.NE.U32.AND P1, PT, R4, RZ, PT ;  /* 0x000000ff0400720c */ /* 0x001fe20003f25070 */
[----:B------:R-:W-:-:S03]  /*bf60*/  IMAD.MOV.U32 R4, RZ, RZ, R13 ;  /* 0x000000ffff047224 */ /* 0x000fc600078e000d */
[----:B------:R-:W-:-:S04]  /*bf70*/  ISETP.NE.AND.EX P1, PT, R5, RZ, PT, P1 ;  /* 0x000000ff0500720c */ /* 0x000fc80003f25310 */
[----:B------:R-:W-:Y:S02]  /*bf80*/  ISETP.EQ.OR P2, PT, R13, 0x100, P1 ;  /* 0x000001000d00780c */ /* 0x000fe40000f42670 */
[----:B------:R-:W-:-:S11]  /*bf90*/  PLOP3.LUT P1, PT, PT, PT, PT, 0x80, 0x8 ;  /* 0x000000000008781c */ /* 0x000fd60003f2f070 */
[----:B------:R-:W-:Y:S01]  /*bfa0*/  @!P2 IMAD R8, R19, 0x2000, R8 ;  /* 0x000020001308a824 */ /* 0x000fe200078e0208 */
[----:B------:R-:W-:Y:S01]  /*bfb0*/  @!P2 LEA R7, R6, UR40, 0x2 ;  /* 0x000000280607ac11 */ /* 0x000fe2000f8e10ff */
[----:B------:R-:W-:-:S04]  /*bfc0*/  @!P2 IMAD.MOV.U32 R4, RZ, RZ, R13 ;  /* 0x000000ffff04a224 */ /* 0x000fc800078e000d */
[----:B------:R1:W-:Y:S03]  /*bfd0*/  @!P2 STL [R7+0x10], R8 ;  /* 0x000010080700a387 */ /* 0x0003e60000100800 */
.L_x_285:
[----:B------:R-:W-:Y:S05]  /*bfe0*/  BSYNC.RECONVERGENT B3 ;  /* 0x0000000000037941 */ /* 0x000fea0003800200 */
.L_x_284:
[----:B0-----:R-:W2:Y:S01]  /*bff0*/  LDL R15, [R1+0x10] ;  /* 0x00001000010f7983 */ /* 0x001ea20000100800 */
[----:B------:R-:W-:Y:S03]  /*c000*/  BSSY.RECONVERGENT B3, `(.L_x_286) ;  /* 0x00001a0000037945 */ /* 0x000fe60003800200 */
[----:B------:R-:W-:Y:S01]  /*c010*/  STL [R1+0xc], R4 ;  /* 0x00000c0401007387 */ /* 0x000fe20000100800 */
[C---:B--2---:R-:W-:Y:S02]  /*c020*/  VIADD R6, R15.reuse, 0x100 ;  /* 0x000001000f067836 */ /* 0x044fe40000000000 */
[C---:B-1----:R-:W-:Y:S02]  /*c030*/  VIADD R8, R15.reuse, 0x200 ;  /* 0x000002000f087836 */ /* 0x042fe40000000000 */
[C---:B------:R-:W-:Y:S01]  /*c040*/  IMAD.SHL.U32 R5, R6.reuse, 0x4, RZ ;  /* 0x0000000406057824 */ /* 0x040fe200078e00ff */
[----:B------:R-:W-:Y:S01]  /*c050*/  LOP3.LUT R6, R6, 0x1fff, RZ, 0xc0, !PT ;  /* 0x00001fff06067812 */ /* 0x000fe200078ec0ff */
[C---:B------:R-:W-:Y:S01]  /*c060*/  IMAD.SHL.U32 R13, R8.reuse, 0x4, RZ ;  /* 0x00000004080d7824 */ /* 0x040fe200078e00ff */
[----:B------:R-:W-:Y:S01]  /*c070*/  LOP3.LUT R30, R8, 0x1fff, RZ, 0xc0, !PT ;  /* 0x00001fff081e7812 */ /* 0x000fe200078ec0ff */
[----:B------:R-:W-:Y:S01]  /*c080*/  VIADD R29, R15, 0x300 ;  /* 0x000003000f1d7836 */ /* 0x000fe20000000000 */
[----:B------:R-:W-:Y:S01]  /*c090*/  LOP3.LUT R7, R5, 0x7ffc, RZ, 0xc0, !PT ;  /* 0x00007ffc05077812 */ /* 0x000fe200078ec0ff */
[----:B------:R-:W-:Y:S01]  /*c0a0*/  IMAD R5, R15, 0x4, R0 ;  /* 0x000000040f057824 */ /* 0x000fe200078e0200 */
[----:B------:R-:W-:Y:S01]  /*c0b0*/  LOP3.LUT R13, R13, 0x7ffc, RZ, 0xc0, !PT ;  /* 0x00007ffc0d0d7812 */ /* 0x000fe200078ec0ff */
[C---:B------:R-:W-:Y:S01]  /*c0c0*/  IMAD.SHL.U32 R28, R29.reuse, 0x4, RZ ;  /* 0x000000041d1c7824 */ /* 0x040fe200078e00ff */
[----:B------:R-:W-:Y:S01]  /*c0d0*/  LOP3.LUT R32, R29, 0x1fff, RZ, 0xc0, !PT ;  /* 0x00001fff1d207812 */ /* 0x000fe200078ec0ff */
[----:B------:R-:W-:-:S02]  /*c0e0*/  IMAD.IADD R7, R0, 0x1, R7 ;  /* 0x0000000100077824 */ /* 0x000fc400078e0207 */
[----:B------:R-:W0:Y:S01]  /*c0f0*/  LDS R5, [R5+0x10000] ;  /* 0x0100000005057984 */ /* 0x000e220000000800 */
[----:B------:R-:W-:Y:S01]  /*c100*/  IMAD.IADD R13, R0, 0x1, R13 ;  /* 0x00000001000d7824 */ /* 0x000fe200078e020d */
[----:B------:R-:W-:Y:S02]  /*c110*/  LOP3.LUT R31, R28, 0x7ffc, RZ, 0xc0, !PT ;  /* 0x00007ffc1c1f7812 */ /* 0x000fe400078ec0ff */
[----:B------:R-:W1:Y:S03]  /*c120*/  LDS R7, [R7+0x10000] ;  /* 0x0100000007077984 */ /* 0x000e660000000800 */
[----:B------:R-:W-:Y:S01]  /*c130*/  IMAD.IADD R31, R0, 0x1, R31 ;  /* 0x00000001001f7824 */ /* 0x000fe200078e021f */
[----:B------:R-:W2:Y:S05]  /*c140*/  LDS R13, [R13+0x10000] ;  /* 0x010000000d0d7984 */ /* 0x000eaa0000000800 */
[----:B------:R-:W3:Y:S01]  /*c150*/  LDS R31, [R31+0x10000] ;  /* 0x010000001f1f7984 */ /* 0x000ee20000000800 */
[----:B0-----:R-:W-:Y:S01]  /*c160*/  ISETP.NE.AND P2, PT, R5, RZ, PT ;  /* 0x000000ff0500720c */ /* 0x001fe20003f45270 */
[----:B------:R-:W-:Y:S01]  /*c170*/  IMAD.MOV.U32 R5, RZ, RZ, RZ ;  /* 0x000000ffff057224 */ /* 0x000fe200078e00ff */
[----:B-1----:R-:W-:-:S02]  /*c180*/  ISETP.NE.AND P3, PT, R7, RZ, PT ;  /* 0x000000ff0700720c */ /* 0x002fc40003f65270 */
[C---:B------:R-:W-:Y:S02]  /*c190*/  LOP3.LUT R7, R15.reuse, 0x1fff, RZ, 0xc0, !PT ;  /* 0x00001fff0f077812 */ /* 0x040fe400078ec0ff */
[----:B------:R-:W-:Y:S02]  /*c1a0*/  ISETP.EQ.OR P2, PT, R15, RZ, P2 ;  /* 0x000000ff0f00720c */ /* 0x000fe40001742670 */
[----:B------:R-:W-:Y:S02]  /*c1b0*/  ISETP.EQ.OR P3, PT, R7, 0x1f00, P3 ;  /* 0x00001f000700780c */ /* 0x000fe40001f62670 */
[----:B--2---:R-:W-:Y:S02]  /*c1c0*/  ISETP.NE.AND P4, PT, R13, RZ, PT ;  /* 0x000000ff0d00720c */ /* 0x004fe40003f85270 */
[----:B---3--:R-:W-:Y:S02]  /*c1d0*/  ISETP.NE.AND P5, PT, R31, RZ, PT ;  /* 0x000000ff1f00720c */ /* 0x008fe40003fa5270 */
[----:B------:R-:W-:-:S02]  /*c1e0*/  ISETP.EQ.OR P4, PT, R7, 0x1e00, P4 ;  /* 0x00001e000700780c */ /* 0x000fc40002782670 */
[----:B------:R-:W-:-:S03]  /*c1f0*/  ISETP.EQ.OR P5, PT, R7, 0x1d00, P5 ;  /* 0x00001d000700780c */ /* 0x000fc60002fa2670 */
[----:B------:R-:W-:Y:S02]  /*c200*/  @!P2 IMAD.MOV.U32 R5, RZ, RZ, 0x1 ;  /* 0x00000001ff05a424 */ /* 0x000fe400078e00ff */
[----:B------:R-:W-:Y:S02]  /*c210*/  @!P2 IMAD R8, R19, 0x2000, R15 ;  /* 0x000020001308a824 */ /* 0x000fe400078e020f */
[C---:B------:R-:W-:Y:S01]  /*c220*/  @!P3 VIADD R13, R5.reuse, 0x1 ;  /* 0x00000001050db836 */ /* 0x040fe20000000000 */
[----:B------:R-:W-:Y:S02]  /*c230*/  @!P3 LEA R28, R5, UR40, 0x2 ;  /* 0x00000028051cbc11 */ /* 0x000fe4000f8e10ff */
[----:B------:R0:W-:Y:S01]  /*c240*/  @!P2 STL [R1+0x98], R8 ;  /* 0x000098080100a387 */ /* 0x0001e20000100800 */
[----:B------:R-:W-:Y:S01]  /*c250*/  @!P3 IMAD.MOV.U32 R5, RZ, RZ, R13 ;  /* 0x000000ffff05b224 */ /* 0x000fe200078e000d */
[----:B------:R-:W-:Y:S01]  /*c260*/  PLOP3.LUT P2, PT, PT, PT, PT, 0x8, 0x80 ;  /* 0x000000000080781c */ /* 0x000fe20003f4e170 */
[----:B------:R-:W-:-:S02]  /*c270*/  @!P4 IMAD R30, R19, 0x2000, R30 ;  /* 0x00002000131ec824 */ /* 0x000fc400078e021e */
[C---:B------:R-:W-:Y:S01]  /*c280*/  @!P4 VIADD R13, R5.reuse, 0x1 ;  /* 0x00000001050dc836 */ /* 0x040fe20000000000 */
[----:B------:R-:W-:Y:S01]  /*c290*/  @!P4 LEA R31, R5, UR40, 0x2 ;  /* 0x00000028051fcc11 */ /* 0x000fe2000f8e10ff */
[C---:B------:R-:W-:Y:S02]  /*c2a0*/  @!P5 IMAD R32, R19.reuse, 0x2000, R32 ;  /* 0x000020001320d824 */ /* 0x040fe400078e0220 */
[----:B------:R-:W-:Y:S02]  /*c2b0*/  @!P4 IMAD.MOV.U32 R5, RZ, RZ, R13 ;  /* 0x000000ffff05c224 */ /* 0x000fe400078e000d */
[----:B------:R-:W-:Y:S02]  /*c2c0*/  @!P3 IMAD R13, R19, 0x2000, R6 ;  /* 0x00002000130db824 */ /* 0x000fe400078e0206 */
[C---:B------:R-:W-:Y:S01]  /*c2d0*/  @!P5 VIADD R6, R5.reuse, 0x1 ;  /* 0x000000010506d836 */ /* 0x040fe20000000000 */
[----:B------:R-:W-:Y:S02]  /*c2e0*/  @!P5 LEA R29, R5, UR40, 0x2 ;  /* 0x00000028051ddc11 */ /* 0x000fe4000f8e10ff */
[----:B------:R0:W-:Y:S01]  /*c2f0*/  @!P3 STL [R28+0x90], R13 ;  /* 0x0000900d1c00b387 */ /* 0x0001e20000100800 */
[----:B------:R-:W-:-:S02]  /*c300*/  @!P5 IMAD.MOV.U32 R5, RZ, RZ, R6 ;  /* 0x000000ffff05d224 */ /* 0x000fc400078e0006 */
[----:B------:R-:W-:Y:S01]  /*c310*/  VIADD R6, R15, 0x400 ;  /* 0x000004000f067836 */ /* 0x000fe20000000000 */
[----:B------:R0:W-:Y:S02]  /*c320*/  @!P4 STL [R31+0x90], R30 ;  /* 0x0000901e1f00c387 */ /* 0x0001e40000100800 */
[----:B------:R-:W-:Y:S02]  /*c330*/  ISETP.GT.U32.AND P3, PT, R5, 0x3, PT ;  /* 0x000000030500780c */ /* 0x000fe40003f64070 */
[----:B------:R0:W-:Y:S01]  /*c340*/  @!P5 STL [R29+0x90], R32 ;  /* 0x000090201d00d387 */ /* 0x0001e20000100800 */
[----:B------:R-:W-:-:S10]  /*c350*/  LOP3.LUT R6, R6, 0x1fff, RZ, 0xc0, !PT ;  /* 0x00001fff06067812 */ /* 0x000fd400078ec0ff */
        /* <DEDUP_REMOVED lines=154> */
[----:B------:R-:W-:Y:S01]  /*cd00*/  ISETP.GT.U32.AND P3, PT, R5, 0x3, PT ;  /* 0x000000030500780c */ /* 0x000fe20003f64070 */
        /* <DEDUP_REMOVED lines=184> */
[----:B------:R-:W-:Y:S02]  /*d890*/  IMAD R13, R6, 0x4, R0 ;  /* 0x00000004060d7824 */ /* 0x000fe400078e0200 */
[----:B------:R-:W-:-:S04]  /*d8a0*/  VIADD R4, R4, 0xf00 ;  /* 0x00000f0004047836 */ /* 0x000fc80000000000 */
        /* <DEDUP_REMOVED lines=8> */
[----:B------:R-:W-:-:S03]  /*d930*/  LOP3.LUT R6, R4, 0x1fff, RZ, 0xc0, !PT ;  /* 0x00001fff04067812 */ /* 0x000fc600078ec0ff */
[----:B------:R-:W-:-:S13]  /*d940*/  ISETP.GT.U32.AND P3, PT, R5, 0x3, PT ;  /* 0x000000030500780c */ /* 0x000fda0003f64070 */
[----:B0-----:R-:W-:Y:S05]  /*d950*/  @P3 BRA `(.L_x_287) ;  /* 0x0000000000283947 */ /* 0x001fea0003800000 */
[----:B------:R-:W-:-:S06]  /*d960*/  IMAD R4, R6, 0x4, R0 ;  /* 0x0000000406047824 */ /* 0x000fcc00078e0200 */
[----:B------:R-:W0:Y:S02]  /*d970*/  LDS R4, [R4+0x10000] ;  /* 0x0100000004047984 */ /* 0x000e240000000800 */
[----:B0-----:R-:W-:-:S04]  /*d980*/  ISETP.NE.AND P2, PT, R4, RZ, PT ;  /* 0x000000ff0400720c */ /* 0x001fc80003f45270 */
[----:B------:R-:W-:Y:S02]  /*d990*/  ISETP.EQ.OR P3, PT, R7, 0x100, P2 ;  /* 0x000001000700780c */ /* 0x000fe40001762670 */
[----:B------:R-:W-:-:S11]  /*d9a0*/  PLOP3.LUT P2, PT, PT, PT, PT, 0x80, 0x8 ;  /* 0x000000000008781c */ /* 0x000fd60003f4f070 */
[----:B------:R-:W-:Y:S01]  /*d9b0*/  @!P3 IMAD R8, R19, 0x2000, R6 ;  /* 0x000020001308b824 */ /* 0x000fe200078e0206 */
[----:B------:R-:W-:Y:S01]  /*d9c0*/  @!P3 LEA R5, R5, UR40, 0x2 ;  /* 0x000000280505bc11 */ /* 0x000fe2000f8e10ff */
[--C-:B------:R-:W-:Y:S02]  /*d9d0*/  IMAD.MOV.U32 R6, RZ, RZ, R7.reuse ;  /* 0x000000ffff067224 */ /* 0x100fe400078e0007 */
[----:B------:R-:W-:Y:S02]  /*d9e0*/  @!P3 IMAD.MOV.U32 R6, RZ, RZ, R7 ;  /* 0x000000ffff06b224 */ /* 0x000fe400078e0007 */
[----:B------:R0:W-:Y:S05]  /*d9f0*/  @!P3 STL [R5+0x90], R8 ;  /* 0x000090080500b387 */ /* 0x0001ea0000100800 */
.L_x_287:
[----:B------:R-:W-:Y:S05]  /*da00*/  BSYNC.RECONVERGENT B3 ;  /* 0x0000000000037941 */ /* 0x000fea0003800200 */
.L_x_286:
[----:B------:R1:W-:Y:S01]  /*da10*/  STL [R1+0x10], R6 ;  /* 0x0000100601007387 */ /* 0x0003e20000100800 */
[----:B------:R-:W-:-:S04]  /*da20*/  ISETP.LT.U32.OR P1, PT, R14, 0x4, P1 ;  /* 0x000000040e00780c */ /* 0x000fc80000f21470 */
[----:B------:R-:W-:-:S13]  /*da30*/  PLOP3.LUT P1, PT, P1, P2, PT, 0xf8, 0x8f ;  /* 0x00000000008f781c */ /* 0x000fda0000f25f70 */
[----:B------:R-:W-:Y:S05]  /*da40*/  @P1 BREAK B1 ;  /* 0x0000000000011942 */ /* 0x000fea0003800000 */
[----:B-1----:R-:W-:Y:S05]  /*da50*/  @P1 BRA `(.L_x_74) ;  /* 0x000000d400a41947 */ /* 0x002fea0003800000 */
[--C-:B------:R-:W-:Y:S01]  /*da60*/  SHF.R.U32.HI R7, RZ, 0x10, R9.reuse ;  /* 0x00000010ff077819 */ /* 0x100fe20000011609 */
[----:B------:R-:W-:Y:S01]  /*da70*/  BSSY.RECONVERGENT B3, `(.L_x_288) ;  /* 0x0000025000037945 */ /* 0x000fe20003800200 */
[----:B------:R-:W-:Y:S02]  /*da80*/  SHF.R.U32.HI R6, RZ, 0x3, R9 ;  /* 0x00000003ff067819 */ /* 0x000fe40000011609 */
[----:B------:R-:W-:-:S13]  /*da90*/  ISETP.NE.AND P1, PT, R7, R19, PT ;  /* 0x000000130700720c */ /* 0x000fda0003f25270 */
[----:B------:R-:W-:Y:S05]  /*daa0*/  @P1 BRA `(.L_x_289) ;  /* 0x0000000000141947 */ /* 0x000fea0003800000 */
[----:B------:R-:W-:Y:S02]  /*dab0*/  IMAD R3, R19, -0x2000, R6 ;  /* 0xffffe00013037824 */ /* 0x000fe400078e0206 */
[----:B------:R-:W-:Y:S02]  /*dac0*/  VIADD R20, R20, 0xffffffff ;  /* 0xffffffff14147836 */ /* 0x000fe40000000000 */
[----:B------:R-:W-:-:S05]  /*dad0*/  IMAD R3, R3, 0x8, R0 ;  /* 0x0000000803037824 */ /* 0x000fca00078e0200 */
[----:B------:R1:W2:Y:S01]  /*dae0*/  ATOMS.EXCH.64 R14, [R3], RZ ;  /* 0x000000ff030e738c */ /* 0x0002a20004000400 */
[----:B------:R-:W-:Y:S05]  /*daf0*/  BRA `(.L_x_290) ;  /* 0x0000000000707947 */ /* 0x000fea0003800000 */
.L_x_289:
[----:B------:R-:W-:Y:S01]  /*db00*/  IMAD.WIDE.U32 R2, R7, 0x4, R24 ;  /* 0x0000000407027825 */ /* 0x000fe200078e0018 */
[----:B0-----:R-:W0:Y:S03]  /*db10*/  LDC.64 R4, c[0x0][0x380] ;  /* 0x0000e000ff047b82 */ /* 0x001e260000000a00 */
        /* <DEDUP_REMOVED lines=24> */
.L_x_292:
[----:B------:R-:W-:Y:S05]  /*dca0*/  BSYNC.RECONVERGENT B4 ;  /* 0x0000000000047941 */ /* 0x000fea0003800200 */
.L_x_291:
[----:B------:R-:W5:Y:S02]  /*dcb0*/  ATOMG.E.EXCH.64.STRONG.GPU PT, R14, desc[UR36][R14.64+0x8], RZ ;  /* 0x800008ff0e0e79a8 */ /* 0x000f64000c1ef524 */
.L_x_290:
[----:B------:R-:W-:Y:S05]  /*dcc0*/  BSYNC.RECONVERGENT B3 ;  /* 0x0000000000037941 */ /* 0x000fea0003800200 */
.L_x_288:
[--C-:B0-----:R-:W-:Y:S01]  /*dcd0*/  SHF.R.U32.HI R7, RZ, 0x10, R12.reuse ;  /* 0x00000010ff077819 */ /* 0x101fe2000001160c */
[----:B------:R-:W-:Y:S01]  /*dce0*/  BSSY.RECONVERGENT B3, `(.L_x_293) ;  /* 0x0000025000037945 */ /* 0x000fe20003800200 */
[----:B------:R-:W-:Y:S02]  /*dcf0*/  SHF.R.U32.HI R6, RZ, 0x3, R12 ;  /* 0x00000003ff067819 */ /* 0x000fe4000001160c */
[----:B------:R-:W-:-:S13]  /*dd00*/  ISETP.NE.AND P1, PT, R7, R19, PT ;  /* 0x000000130700720c */ /* 0x000fda0003f25270 */
[----:B------:R-:W-:Y:S05]  /*dd10*/  @P1 BRA `(.L_x_294) ;  /* 0x0000000000101947 */ /* 0x000fea0003800000 */
[----:B-1----:R-:W-:-:S04]  /*dd20*/  IMAD R3, R19, -0x2000, R6 ;  /* 0xffffe00013037824 */ /* 0x002fc800078e0206 */
[----:B------:R-:W-:-:S05]  /*dd30*/  IMAD R3, R3, 0x8, R0 ;  /* 0x0000000803037824 */ /* 0x000fca00078e0200 */
[----:B------:R1:W3:Y:S01]  /*dd40*/  ATOMS.EXCH.64 R28, [R3], RZ ;  /* 0x000000ff031c738c */ /* 0x0002e20004000400 */
[----:B------:R-:W-:Y:S05]  /*dd50*/  BRA `(.L_x_295) ;  /* 0x0000000000747947 */ /* 0x000fea0003800000 */
.L_x_294:
[----:B-1----:R-:W-:Y:S01]  /*dd60*/  IMAD.WIDE.U32 R2, R7, 0x4, R24 ;  /* 0x0000000407027825 */ /* 0x002fe200078e0018 */
[----:B------:R-:W0:Y:S03]  /*dd70*/  LDC.64 R4, c[0x0][0x380] ;  /* 0x0000e000ff047b82 */ /* 0x000e260000000a00 */
[----:B------:R-:W-:-:S05]  /*dd80*/  IMAD.MOV.U32 R11, RZ, RZ, -0x1 ;  /* 0xffffffffff0b7424 */ /* 0x000fca00078e00ff */
[----:B------:R-:W3:Y:S01]  /*dd90*/  ATOMG.E.ADD.STRONG.GPU PT, R2, desc[UR36][R2.64], R11 ;  /* 0x8000000b020279a8 */ /* 0x000ee200081ef124 */
[----:B------:R-:W-:Y:S01]  /*dda0*/  BSSY.RECONVERGENT B4, `(.L_x_296) ;  /* 0x0000016000047945 */ /* 0x000fe20003800200 */
[----:B0-----:R-:W-:-:S03]  /*ddb0*/  IMAD.WIDE.U32 R4, R6, 0x8, R4 ;  /* 0x0000000806047825 */ /* 0x001fc600078e0004 */
[----:B------:R-:W-:-:S05]  /*ddc0*/  IADD3 R28, P2, PT, R4, 0x8000000, RZ ;  /* 0x08000000041c7810 */ /* 0x000fca0007f5e0ff */
[----:B------:R-:W-:Y:S01]  /*ddd0*/  IMAD.X R29, RZ, RZ, R5, P2 ;  /* 0x000000ffff1d7224 */ /* 0x000fe200010e0605 */
[----:B---3--:R-:W-:-:S13]  /*dde0*/  ISETP.NE.AND P1, PT, R2, 0x1, PT ;  /* 0x000000010200780c */ /* 0x008fda0003f25270 */
[----:B------:R-:W-:Y:S05]  /*ddf0*/  @P1 BRA `(.L_x_297) ;  /* 0x0000000000401947 */ /* 0x000fea0003800000 */
[----:B------:R-:W0:Y:S01]  /*de00*/  S2R R3, SR_LANEID ;  /* 0x0000000000037919 */ /* 0x000e220000000000 */
[----:B------:R-:W-:Y:S02]  /*de10*/  VOTEU.ANY UR4, UPT, PT ;  /* 0x0000000000047886 */ /* 0x000fe400038e0100 */
[----:B------:R-:W0:Y:S08]  /*de20*/  FLO.U32 R4, UR4 ;  /* 0x0000000400047d00 */ /* 0x000e3000080e0000 */
[----:B------:R-:W1:Y:S01]  /*de30*/  POPC R5, UR4 ;  /* 0x0000000400057d09 */ /* 0x000e620008000000 */
[----:B0-----:R-:W-:-:S13]  /*de40*/  ISETP.EQ.U32.AND P1, PT, R4, R3, PT ;  /* 0x000000030400720c */ /* 0x001fda0003f22070 */
[----:B-1----:R-:W3:Y:S01]  /*de50*/  @P1 ATOMG.E.ADD.STRONG.GPU PT, R5, desc[UR36][R16.64+0x40000], R5 ;  /* 0x84000005100519a8 */ /* 0x002ee200081ef124 */
[----:B------:R-:W0:Y:S02]  /*de60*/  S2R R6, SR_LTMASK ;  /* 0x0000000000067919 */ /* 0x000e240000003900 */
[----:B0-----:R-:W-:-:S04]  /*de70*/  LOP3.LUT R6, R6, UR4, RZ, 0xc0, !PT ;  /* 0x0000000406067c12 */ /* 0x001fc8000f8ec0ff */
[----:B------:R-:W0:Y:S01]  /*de80*/  POPC R3, R6 ;  /* 0x0000000600037309 */ /* 0x000e220000000000 */
[----:B---3--:R-:W0:Y:S02]  /*de90*/  SHFL.IDX PT, R2, R5, R4, 0x1f ;  /* 0x00001f0405027589 */ /* 0x008e2400000e0000 */
[----:B0-----:R-:W-:-:S04]  /*dea0*/  IMAD.IADD R2, R2, 0x1, R3 ;  /* 0x0000000102027824 */ /* 0x001fc800078e0203 */
[----:B------:R-:W-:-:S05]  /*deb0*/  IMAD.HI.U32 R3, R2, -0x7fff7fff, RZ ;  /* 0x8000800102037827 */ /* 0x000fca00078e00ff */
[----:B------:R-:W-:-:S05]  /*dec0*/  SHF.R.U32.HI R3, RZ, 0xf, R3 ;  /* 0x0000000fff037819 */ /* 0x000fca0000011603 */
[----:B------:R-:W-:-:S04]  /*ded0*/  IMAD R3, R3, -0xffff, R2 ;  /* 0xffff000103037824 */ /* 0x000fc800078e0202 */
[----:B------:R-:W-:-:S05]  /*dee0*/  IMAD.WIDE.U32 R2, R3, 0x4, R16 ;  /* 0x0000000403027825 */ /* 0x000fca00078e0010 */
[----:B------:R0:W-:Y:S02]  /*def0*/  STG.E desc[UR36][R2.64], R7 ;  /* 0x0000000702007986 */ /* 0x0001e4000c101924 */
.L_x_297:
[----:B------:R-:W-:Y:S05]  /*df00*/  BSYNC.RECONVERGENT B4 ;  /* 0x0000000000047941 */ /* 0x000fea0003800200 */
.L_x_296:
[----:B------:R-:W5:Y:S01]  /*df10*/  ATOMG.E.EXCH.64.STRONG.GPU PT, R28, desc[UR36][R28.64+0x8], RZ ;  /* 0x800008ff1c1c79a8 */ /* 0x000f62000c1ef524 */
[----:B------:R-:W-:-:S07]  /*df20*/  VIADD R20, R20, 0x1 ;  /* 0x0000000114147836 */ /* 0x000fce0000000000 */
.L_x_295:
[----:B------:R-:W-:Y:S05]  /*df30*/  BSYNC.RECONVERGENT B3 ;  /* 0x0000000000037941 */ /* 0x000fea0003800200 */
.L_x_293:
[----:B------:R-:W4:Y:S04]  /*df40*/  LDL.64 R30, [R1+0x98] ;  /* 0x00009800011e7983 */ /* 0x000f280000100a00 */
[----:B0-----:R-:W3:Y:S04]  /*df50*/  LDL.64 R6, [R1+0xa0] ;  /* 0x0000a00001067983 */ /* 0x001ee80000100a00 */
[----:B------:R-:W3:Y:S04]  /*df60*/  LDL.64 R4, [R1+0x18] ;  /* 0x0000180001047983 */ /* 0x000ee80000100a00 */
[----:B-1----:R-:W3:Y:S01]  /*df70*/  LDL.64 R2, [R1+0x20] ;  /* 0x0000200001027983 */ /* 0x002ee20000100a00 */
[----:B------:R-:W-:Y:S01]  /*df80*/  VIADD R11, R0, 0x10000 ;  /* 0x00010000000b7836 */ /* 0x000fe20000000000 */
[----:B--2--5:R-:W-:Y:S01]  /*df90*/  LOP3.LUT P2, RZ, R14, 0x7, RZ, 0xc0, !PT ;  /* 0x000000070eff7812 */ /* 0x024fe2000784c0ff */
[----:B------:R-:W-:Y:S01]  /*dfa0*/  IMAD.MOV.U32 R13, RZ, RZ, -0x1 ;  /* 0xffffffffff0d7424 */ /* 0x000fe200078e00ff */
[----:B------:R-:W-:Y:S01]  /*dfb0*/  BSSY B3, `(.L_x_298) ;  /* 0x00000c0000037945 */ /* 0x000fe20003800000 */
[----:B------:R-:W-:-:S02]  /*dfc0*/  VIADD R22, R22, 0x4 ;  /* 0x0000000416167836 */ /* 0x000fc40000000000 */
[C---:B----4-:R-:W-:Y:S02]  /*dfd0*/  IMAD R8, R19.reuse, -0x2000, R30 ;  /* 0xffffe00013087824 */ /* 0x050fe400078e021e */
[C---:B------:R-:W-:Y:S02]  /*dfe0*/  IMAD R32, R19.reuse, -0x2000, R31 ;  /* 0xffffe00013207824 */ /* 0x040fe400078e021f */
[C---:B---3--:R-:W-:Y:S02]  /*dff0*/  IMAD R34, R19.reuse, -0x2000, R6 ;  /* 0xffffe00013227824 */ /* 0x048fe400078e0206 */
[----:B------:R-:W-:Y:S02]  /*e000*/  IMAD R36, R19, -0x2000, R7 ;  /* 0xffffe00013247824 */ /* 0x000fe400078e0207 */
[--C-:B------:R-:W-:Y:S02]  /*e010*/  IMAD R8, R8, 0x4, R11.reuse ;  /* 0x0000000408087824 */ /* 0x100fe400078e020b */
[----:B------:R-:W-:-:S02]  /*e020*/  IMAD R32, R32, 0x4, R11 ;  /* 0x0000000420207824 */ /* 0x000fc400078e020b */
[--C-:B------:R-:W-:Y:S01]  /*e030*/  IMAD R34, R34, 0x4, R11.reuse ;  /* 0x0000000422227824 */ /* 0x100fe200078e020b */
[----:B------:R-:W-:Y:S01]  /*e040*/  ATOMS.EXCH RZ, [R8], R13 ;  /* 0x0000000d08ff738c */ /* 0x000fe20004000000 */
[----:B------:R-:W-:Y:S02]  /*e050*/  IMAD R38, R36, 0x4, R11 ;  /* 0x0000000424267824 */ /* 0x000fe400078e020b */
[----:B------:R-:W-:Y:S01]  /*e060*/  IMAD.SHL.U32 R36, R30, 0x8, RZ ;  /* 0x000000081e247824 */ /* 0x000fe200078e00ff */
[----:B------:R-:W-:Y:S01]  /*e070*/  LOP3.LUT R30, R12, 0x7, RZ, 0xc0, !PT ;  /* 0x000000070c1e7812 */ /* 0x000fe200078ec0ff */
[----:B------:R0:W-:Y:S01]  /*e080*/  ATOMS.EXCH RZ, [R32], R13 ;  /* 0x0000000d20ff738c */ /* 0x0001e20004000000 */
[C---:B------:R-:W-:Y:S02]  /*e090*/  IMAD R35, R19.reuse, -0x2000, R5 ;  /* 0xffffe00013237824 */ /* 0x040fe400078e0205 */
[----:B------:R-:W-:Y:S01]  /*e0a0*/  IMAD R33, R19, -0x2000, R4 ;  /* 0xffffe00013217824 */ /* 0x000fe200078e0204 */
[----:B------:R-:W-:Y:S01]  /*e0b0*/  ATOMS.EXCH RZ, [R34], R13 ;  /* 0x0000000d22ff738c */ /* 0x000fe20004000000 */
[----:B------:R-:W-:-:S02]  /*e0c0*/  IMAD R39, R35, 0x8, R0 ;  /* 0x0000000823277824 */ /* 0x000fc400078e0200 */
[----:B------:R-:W-:Y:S01]  /*e0d0*/  IMAD R35, R19, -0x2000, R2 ;  /* 0xffffe00013237824 */ /* 0x000fe200078e0202 */
[----:B------:R1:W-:Y:S01]  /*e0e0*/  ATOMS.EXCH RZ, [R38], R13 ;  /* 0x0000000d26ff738c */ /* 0x0003e20004000000 */
[----:B------:R-:W-:Y:S02]  /*e0f0*/  IMAD R11, R33, 0x8, R0 ;  /* 0x00000008210b7824 */ /* 0x000fe400078e0200 */
[----:B------:R-:W-:Y:S02]  /*e100*/  IMAD.SHL.U32 R37, R31, 0x8, RZ ;  /* 0x000000081f257824 */ /* 0x000fe400078e00ff */
[----:B------:R-:W-:Y:S02]  /*e110*/  IMAD.SHL.U32 R33, R7, 0x8, RZ ;  /* 0x0000000807217824 */ /* 0x000fe400078e00ff */
[C---:B0-----:R-:W-:Y:S01]  /*e120*/  IMAD.SHL.U32 R32, R6.reuse, 0x8, RZ ;  /* 0x0000000806207824 */ /* 0x041fe200078e00ff */
[----:B------:R-:W-:Y:S01]  /*e130*/  ATOMS.EXCH.64 RZ, [R11], R36 ;  /* 0x000000240bff738c */ /* 0x000fe20004000400 */
[----:B------:R-:W-:-:S02]  /*e140*/  IMAD.SHL.U32 R7, R6, 0x8, RZ ;  /* 0x0000000806077824 */ /* 0x000fc400078e00ff */
[----:B-1----:R-:W-:Y:S01]  /*e150*/  IMAD R13, R4, 0x8, R30 ;  /* 0x00000008040d7824 */ /* 0x002fe200078e021e */
[----:B------:R-:W-:Y:S01]  /*e160*/  ATOMS.EXCH.64 RZ, [R39], R32 ;  /* 0x0000002027ff738c */ /* 0x000fe20004000400 */
[----:B------:R-:W-:Y:S02]  /*e170*/  IMAD R35, R35, 0x8, R0 ;  /* 0x0000000823237824 */ /* 0x000fe400078e0200 */
[----:B------:R-:W-:Y:S01]  /*e180*/  IMAD.MOV.U32 R6, RZ, RZ, R36 ;  /* 0x000000ffff067224 */ /* 0x000fe200078e0024 */
[----:B------:R-:W-:Y:S01]  /*e190*/  SEL R8, R14, R13, !P2 ;  /* 0x0000000d0e087207 */ /* 0x000fe20005000000 */
[----:B------:R-:W-:Y:S01]  /*e1a0*/  IMAD R41, R19, -0x2000, R3 ;  /* 0xffffe00013297824 */ /* 0x000fe200078e0203 */
[----:B------:R-:W-:Y:S01]  /*e1b0*/  SEL R13, R13, R14, !P2 ;  /* 0x0000000e0d0d7207 */ /* 0x000fe20005000000 */
[----:B------:R-:W-:Y:S01]  /*e1c0*/  IMAD.SHL.U32 R34, R31, 0x8, RZ ;  /* 0x000000081f227824 */ /* 0x000fe200078e00ff */
[----:B------:R-:W-:Y:S01]  /*e1d0*/  LOP3.LUT P1, RZ, R8, 0x7, RZ, 0xc0, !PT ;  /* 0x0000000708ff7812 */ /* 0x000fe2000782c0ff */
[----:B------:R0:W-:Y:S01]  /*e1e0*/  ATOMS.EXCH.64 RZ, [R35], R6 ;  /* 0x0000000623ff738c */ /* 0x0001e20004000400 */
[----:B------:R-:W-:-:S02]  /*e1f0*/  IMAD R41, R41, 0x8, R0 ;  /* 0x0000000829297824 */ /* 0x000fc400078e0200 */
[----:B0-----:R-:W-:-:S05]  /*e200*/  IMAD.MOV.U32 R35, RZ, RZ, R33 ;  /* 0x000000ffff237224 */ /* 0x001fca00078e0021 */
[----:B------:R0:W-:Y:S04]  /*e210*/  ATOMS.EXCH.64 RZ, [R41], R34 ;  /* 0x0000002229ff738c */ /* 0x0001e80004000400 */
[----:B------:R-:W-:Y:S05]  /*e220*/  @P1 BRA `(.L_x_299) ;  /* 0x0000000400bc1947 */ /* 0x000fea0003800000 */
.L_x_321:
[----:B------:R-:W-:Y:S01]  /*e230*/  LOP3.LUT P1, RZ, R13, 0x7, RZ, 0xc0, !PT ;  /* 0x000000070dff7812 */ /* 0x000fe2000782c0ff */
[----:B------:R-:W-:Y:S05]  /*e240*/  YIELD ;  /* 0x0000000000007946 */ /* 0x000fea0003800000 */
[----:B------:R-:W-:Y:S07]  /*e250*/  BSSY B4, `(.L_x_300) ;  /* 0x0000032000047945 */ /* 0x000fee0003800000 */
[----:B----45:R-:W-:Y:S05]  /*e260*/  @P1 BRA `(.L_x_301) ;  /* 0x0000000000c01947 */ /* 0x030fea0003800000 */
[----:B------:R-:W-:-:S07]  /*e270*/  IMAD.MOV.U32 R11, RZ, RZ, -0x1 ;  /* 0xffffffffff0b7424 */ /* 0x000fce00078e00ff */
.L_x_310:
        /* <DEDUP_REMOVED lines=11> */
.L_x_303:
[----:B------:R1:W5:Y:S02]  /*e330*/  ATOMG.E.EXCH.STRONG.GPU PT, R4, desc[UR36][R6.64], R11 ;  /* 0x8000000b060479a8 */ /* 0x000364000c1ef124 */
.L_x_304:
[----:B------:R-:W-:Y:S05]  /*e340*/  BSYNC.RECONVERGENT B5 ;  /* 0x0000000000057941 */ /* 0x000fea0003800200 */
.L_x_302:
[----:B---3-5:R-:W-:-:S13]  /*e350*/  ISETP.NE.AND P1, PT, R4, -0x1, PT ;  /* 0xffffffff0400780c */ /* 0x028fda0003f25270 */
[----:B------:R-:W-:Y:S05]  /*e360*/  @!P1 BRA `(.L_x_301) ;  /* 0x0000000000809947 */ /* 0x000fea0003800000 */
[----:B------:R-:W-:Y:S04]  /*e370*/  BSSY.RECONVERGENT B5, `(.L_x_305) ;  /* 0x000001c000057945 */ /* 0x000fe80003800200 */
[----:B------:R-:W-:Y:S05]  /*e380*/  @P2 BRA `(.L_x_306) ;  /* 0x00000000000c2947 */ /* 0x000fea0003800000 */
[----:B------:R3:W-:Y:S01]  /*e390*/  ATOMS.EXCH RZ, [R12+0x10000], RZ ;  /* 0x010000ff0cff738c */ /* 0x0007e20004000000 */
[----:B------:R-:W-:Y:S01]  /*e3a0*/  VIADD R22, R22, 0xffffffff ;  /* 0xffffffff16167836 */ /* 0x000fe20000000000 */
[----:B------:R-:W-:Y:S06]  /*e3b0*/  BRA `(.L_x_307) ;  /* 0x00000000005c7947 */ /* 0x000fec0003800000 */
.L_x_306:
[----:B--2---:R-:W-:-:S06]  /*e3c0*/  IMAD.WIDE.U32 R12, R31, 0x4, R24 ;  /* 0x000000041f0c7825 */ /* 0x004fcc00078e0018 */
[----:B------:R-:W2:Y:S01]  /*e3d0*/  ATOMG.E.ADD.STRONG.GPU PT, R12, desc[UR36][R12.64], R11 ;  /* 0x8000000b0c0c79a8 */ /* 0x000ea200081ef124 */
[----:B------:R-:W-:Y:S01]  /*e3e0*/  BSSY.RECONVERGENT B7, `(.L_x_308) ;  /* 0x0000013000077945 */ /* 0x000fe20003800200 */
[----:B--2---:R-:W-:-:S13]  /*e3f0*/  ISETP.NE.AND P1, PT, R12, 0x1, PT ;  /* 0x000000010c00780c */ /* 0x004fda0003f25270 */
[----:B------:R-:W-:Y:S05]  /*e400*/  @P1 BRA `(.L_x_309) ;  /* 0x0000000000401947 */ /* 0x000fea0003800000 */
[----:B------:R-:W2:Y:S01]  /*e410*/  S2R R13, SR_LANEID ;  /* 0x00000000000d7919 */ /* 0x000ea20000000000 */
[----:B------:R-:W-:Y:S02]  /*e420*/  VOTEU.ANY UR4, UPT, PT ;  /* 0x0000000000047886 */ /* 0x000fe400038e0100 */
[----:B------:R-:W2:Y:S08]  /*e430*/  FLO.U32 R32, UR4 ;  /* 0x0000000400207d00 */ /* 0x000eb000080e0000 */
[----:B------:R-:W3:Y:S01]  /*e440*/  POPC R33, UR4 ;  /* 0x0000000400217d09 */ /* 0x000ee20008000000 */
[----:B--2---:R-:W-:-:S13]  /*e450*/  ISETP.EQ.U32.AND P1, PT, R32, R13, PT ;  /* 0x0000000d2000720c */ /* 0x004fda0003f22070 */
[----:B---3--:R-:W2:Y:S01]  /*e460*/  @P1 ATOMG.E.ADD.STRONG.GPU PT, R33, desc[UR36][R16.64+0x40000], R33 ;  /* 0x84000021102119a8 */ /* 0x008ea200081ef124 */
[----:B0-----:R-:W0:Y:S02]  /*e470*/  S2R R34, SR_LTMASK ;  /* 0x0000000000227919 */ /* 0x001e240000003900 */
        /* <DEDUP_REMOVED lines=9> */
.L_x_309:
[----:B------:R-:W-:Y:S05]  /*e510*/  BSYNC.RECONVERGENT B7 ;  /* 0x0000000000077941 */ /* 0x000fea0003800200 */
.L_x_308:
[----:B------:R4:W5:Y:S02]  /*e520*/  ATOMG.E.EXCH.STRONG.GPU PT, RZ, desc[UR36][R6.64], RZ ;  /* 0x800000ff06ff79a8 */ /* 0x000964000c1ef124 */
.L_x_307:
[----:B------:R-:W-:Y:S05]  /*e530*/  BSYNC.RECONVERGENT B5 ;  /* 0x0000000000057941 */ /* 0x000fea0003800200 */
.L_x_305:
[----:B------:R-:W-:Y:S01]  /*e540*/  LOP3.LUT P1, RZ, R4, 0x7, RZ, 0xc0, !PT ;  /* 0x0000000704ff7812 */ /* 0x000fe2000782c0ff */
[----:B--2---:R-:W-:-:S12]  /*e550*/  IMAD.MOV.U32 R13, RZ, RZ, R4 ;  /* 0x000000ffff0d7224 */ /* 0x004fd800078e0004 */
[----:B------:R-:W-:Y:S05]  /*e560*/  @!P1 BRA `(.L_x_310) ;  /* 0xfffffffc00449947 */ /* 0x000fea000383ffff */
.L_x_301:
[----:B------:R-:W-:Y:S05]  /*e570*/  BSYNC B4 ;  /* 0x0000000000047941 */ /* 0x000fea0003800000 */
.L_x_300:
[--C-:B-1--4-:R-:W-:Y:S02]  /*e580*/  SHF.R.U32.HI R6, RZ, 0x10, R13.reuse ;  /* 0x00000010ff067819 */ /* 0x112fe4000001160d */
        /* <DEDUP_REMOVED lines=9> */
[----:B------:R-:W-:Y:S01]  /*e620*/  ISETP.NE.AND P2, PT, R4, R19, PT ;  /* 0x000000130400720c */ /* 0x000fe20003f45270 */
[----:B------:R-:W-:Y:S01]  /*e630*/  BSSY.RECONVERGENT B4, `(.L_x_312) ;  /* 0x0000009000047945 */ /* 0x000fe20003800200 */
[----:B------:R-:W-:-:S05]  /*e640*/  SHF.R.U32.HI R6, RZ, 0x3, R8 ;  /* 0x00000003ff067819 */ /* 0x000fca0000011608 */
[----:B--2---:R-:W-:Y:S02]  /*e650*/  IMAD R11, R19, -0x2000, R6 ;  /* 0xffffe000130b7824 */ /* 0x004fe400078e0206 */
[----:B------:R-:W-:-:S04]  /*e660*/  IMAD.WIDE.U32 R6, R6, 0x4, R26 ;  /* 0x0000000406067825 */ /* 0x000fc800078e001a */
[----:B------:R-:W-:Y:S01]  /*e670*/  IMAD R8, R11, 0x4, R0 ;  /* 0x000000040b087824 */ /* 0x000fe200078e0200 */
[----:B------:R-:W-:Y:S06]  /*e680*/  @P2 BRA `(.L_x_313) ;  /* 0x0000000000082947 */ /* 0x000fec0003800000 */
[----:B---3--:R1:W2:Y:S01]  /*e690*/  ATOMS.EXCH R12, [R8+0x10000], R13 ;  /* 0x0100000d080c738c */ /* 0x0082a20004000000 */
[----:B------:R-:W-:Y:S05]  /*e6a0*/  BRA `(.L_x_314) ;  /* 0x0000000000047947 */ /* 0x000fea0003800000 */
.L_x_313:
[----:B---3--:R3:W5:Y:S02]  /*e6b0*/  ATOMG.E.EXCH.STRONG.GPU PT, R12, desc[UR36][R6.64], R13 ;  /* 0x8000000d060c79a8 */ /* 0x008764000c1ef124 */
.L_x_314:
[----:B------:R-:W-:Y:S05]  /*e6c0*/  BSYNC.RECONVERGENT B4 ;  /* 0x0000000000047941 */ /* 0x000fea0003800200 */
.L_x_312:
[----:B--2--5:R-:W-:-:S13]  /*e6d0*/  ISETP.NE.AND P1, PT, R12, -0x1, PT ;  /* 0xffffffff0c00780c */ /* 0x024fda0003f25270 */
[----:B------:R-:W-:Y:S05]  /*e6e0*/  @!P1 BRA `(.L_x_315) ;  /* 0x0000000400309947 */ /* 0x000fea0003800000 */
[----:B------:R-:W-:Y:S04]  /*e6f0*/  BSSY.RECONVERGENT B4, `(.L_x_316) ;  /* 0x000001d000047945 */ /* 0x000fe80003800200 */
[----:B------:R-:W-:Y:S05]  /*e700*/  @P2 BRA `(.L_x_317) ;  /* 0x00000000000c2947 */ /* 0x000fea0003800000 */
[----:B------:R2:W-:Y:S01]  /*e710*/  ATOMS.EXCH RZ, [R8+0x10000], RZ ;  /* 0x010000ff08ff738c */ /* 0x0005e20004000000 */
[----:B------:R-:W-:Y:S01]  /*e720*/  VIADD R22, R22, 0xffffffff ;  /* 0xffffffff16167836 */ /* 0x000fe20000000000 */
[----:B------:R-:W-:Y:S06]  /*e730*/  BRA `(.L_x_318) ;  /* 0x0000000000607947 */ /* 0x000fec0003800000 */
.L_x_317:
        /* <DEDUP_REMOVED lines=22> */
.L_x_320:
[----:B------:R-:W-:Y:S05]  /*e8a0*/  BSYNC.RECONVERGENT B5 ;  /* 0x0000000000057941 */ /* 0x000fea0003800200 */
.L_x_319:
[----:B------:R4:W5:Y:S02]  /*e8b0*/  ATOMG.E.EXCH.STRONG.GPU PT, RZ, desc[UR36][R6.64], RZ ;  /* 0x800000ff06ff79a8 */ /* 0x000964000c1ef124 */
.L_x_318:
[----:B------:R-:W-:Y:S05]  /*e8c0*/  BSYNC.RECONVERGENT B4 ;  /* 0x0000000000047941 */ /* 0x000fea0003800200 */
.L_x_316:
[----:B------:R-:W-:-:S04]  /*e8d0*/  LOP3.LUT P1, RZ, R12, 0x7, RZ, 0xc0, !PT ;  /* 0x000000070cff7812 */ /* 0x000fc8000782c0ff */
[----:B-12---:R-:W-:Y:S02]  /*e8e0*/  SEL R8, R12, R13, !P1 ;  /* 0x0000000d0c087207 */ /* 0x006fe40004800000 */
[----:B---3--:R-:W-:Y:S02]  /*e8f0*/  SEL R13, R13, R12, !P1 ;  /* 0x0000000c0d0d7207 */ /* 0x008fe40004800000 */
[----:B------:R-:W-:-:S13]  /*e900*/  LOP3.LUT P2, RZ, R8, 0x7, RZ, 0xc0, !PT ;  /* 0x0000000708ff7812 */ /* 0x000fda000784c0ff */
[----:B------:R-:W-:Y:S05]  /*e910*/  @!P2 BRA `(.L_x_321) ;  /* 0xfffffff80044a947 */ /* 0x000fea000383ffff */
.L_x_299:
        /* <DEDUP_REMOVED lines=21> */
[----:B--2---:R-:W-:-:S05]  /*ea70*/  @P1 IMAD.SHL.U32 R4, R7, 0x8, RZ ;  /* 0x0000000807041824 */ /* 0x004fca00078e00ff */
        /* <DEDUP_REMOVED lines=12> */
[----:B------:R-:W-:Y:S05]  /*eb40*/  BRA `(.L_x_315) ;  /* 0x0000000000187947 */ /* 0x000fea0003800000 */
.L_x_311:
[----:B------:R-:W4:Y:S01]  /*eb50*/  LDL R6, [R1+0x118] ;  /* 0x0001180001067983 */ /* 0x000f220000100800 */
[----:B--23--:R-:W-:Y:S02]  /*eb60*/  IMAD.MOV.U32 R12, RZ, RZ, R8 ;  /* 0x000000ffff0c7224 */ /* 0x00cfe400078e0008 */
[C---:B----4-:R-:W-:Y:S01]  /*eb70*/  VIADD R4, R6.reuse, 0x1 ;  /* 0x0000000106047836 */ /* 0x050fe20000000000 */
[----:B------:R-:W-:-:S04]  /*eb80*/  LEA R6, R6, UR40, 0x3 ;  /* 0x0000002806067c11 */ /* 0x000fc8000f8e18ff */
[----:B------:R1:W-:Y:S04]  /*eb90*/  STL [R1+0x118], R4 ;  /* 0x0001180401007387 */ /* 0x0003e80000100800 */
[----:B------:R1:W-:Y:S02]  /*eba0*/  STL.64 [R6+0x118], R12 ;  /* 0x0001180c06007387 */ /* 0x0003e40000100a00 */
.L_x_315:
[----:B------:R-:W-:Y:S05]  /*ebb0*/  BSYNC B3 ;  /* 0x0000000000037941 */ /* 0x000fea0003800000 */
.L_x_298:
[----:B------:R-:W-:Y:S01]  /*ebc0*/  IMAD R5, R5, 0x8, R30 ;  /* 0x0000000805057824 */ /* 0x000fe200078e021e */
[C---:B------:R-:W-:Y:S01]  /*ebd0*/  LOP3.LUT P2, RZ, R15.reuse, 0x7, RZ, 0xc0, !PT ;  /* 0x000000070fff7812 */ /* 0x040fe2000784c0ff */
[----:B------:R-:W-:Y:S03]  /*ebe0*/  BSSY B3, `(.L_x_322) ;  /* 0x000009d000037945 */ /* 0x000fe60003800000 */
[----:B-1----:R-:W-:Y:S02]  /*ebf0*/  SEL R8, R15, R5, !P2 ;  /* 0x000000050f087207 */ /* 0x002fe40005000000 */
[----:B------:R-:W-:Y:S02]  /*ec00*/  SEL R15, R5, R15, !P2 ;  /* 0x0000000f050f7207 */ /* 0x000fe40005000000 */
[----:B------:R-:W-:-:S13]  /*ec10*/  LOP3.LUT P1, RZ, R8, 0x7, RZ, 0xc0, !PT ;  /* 0x0000000708ff7812 */ /* 0x000fda000782c0ff */
[----:B------:R-:W-:Y:S05]  /*ec20*/  @P1 BRA `(.L_x_323) ;  /* 0x0000000400bc1947 */ /* 0x000fea0003800000 */
.L_x_345:
[----:B------:R-:W-:Y:S01]  /*ec30*/  LOP3.LUT P1, RZ, R15, 0x7, RZ, 0xc0, !PT ;  /* 0x000000070fff7812 */ /* 0x000fe2000782c0ff */
[----:B------:R-:W-:Y:S05]  /*ec40*/  YIELD ;  /* 0x0000000000007946 */ /* 0x000fea0003800000 */
[----:B------:R-:W-:Y:S07]  /*ec50*/  BSSY B4, `(.L_x_324) ;  /* 0x0000032000047945 */ /* 0x000fee0003800000 */
[----:B----4-:R-:W-:Y:S05]  /*ec60*/  @P1 BRA `(.L_x_325) ;  /* 0x0000000000c01947 */ /* 0x010fea0003800000 */
[----:B--23--:R-:W-:-:S07]  /*ec70*/  IMAD.MOV.U32 R7, RZ, RZ, -0x1 ;  /* 0xffffffffff077424 */ /* 0x00cfce00078e00ff */
.L_x_334:
[--C-:B-1----:R-:W-:Y:S01]  /*ec80*/  SHF.R.U32.HI R6, RZ, 0x10, R15.reuse ;  /* 0x00000010ff067819 */ /* 0x102fe2000001160f */
[----:B------:R-:W-:Y:S05]  /*ec90*/  YIELD ;  /* 0x0000000000007946 */ /* 0x000fea0003800000 */
[----:B------:R-:W-:Y:S01]  /*eca0*/  ISETP.NE.AND P1, PT, R6, R19, PT ;  /* 0x000000130600720c */ /* 0x000fe20003f25270 */
[----:B------:R-:W-:Y:S01]  /*ecb0*/  BSSY.RECONVERGENT B5, `(.L_x_326) ;  /* 0x0000009000057945 */ /* 0x000fe20003800200 */
[----:B--23--:R-:W-:-:S05]  /*ecc0*/  SHF.R.U32.HI R4, RZ, 0x3, R15 ;  /* 0x00000003ff047819 */ /* 0x00cfca000001160f */
[----:B------:R-:W-:Y:S02]  /*ecd0*/  IMAD R11, R19, -0x2000, R4 ;  /* 0xffffe000130b7824 */ /* 0x000fe400078e0204 */
[----:B------:R-:W-:-:S04]  /*ece0*/  IMAD.WIDE.U32 R4, R4, 0x4, R26 ;  /* 0x0000000404047825 */ /* 0x000fc800078e001a */
[----:B----4-:R-:W-:Y:S01]  /*ecf0*/  IMAD R12, R11, 0x4, R0 ;  /* 0x000000040b0c7824 */ /* 0x010fe200078e0200 */
[----:B------:R-:W-:Y:S06]  /*ed00*/  @P1 BRA `(.L_x_327) ;  /* 0x0000000000081947 */ /* 0x000fec0003800000 */
[----:B------:R1:W2:Y:S01]  /*ed10*/  ATOMS.EXCH R11, [R12+0x10000], R7 ;  /* 0x010000070c0b738c */ /* 0x0002a20004000000 */
[----:B------:R-:W-:Y:S05]  /*ed20*/  BRA `(.L_x_328) ;  /* 0x0000000000047947 */ /* 0x000fea0003800000 */
.L_x_327:
[----:B------:R3:W5:Y:S02]  /*ed30*/  ATOMG.E.EXCH.STRONG.GPU PT, R11, desc[UR36][R4.64], R7 ;  /* 0x80000007040b79a8 */ /* 0x000764000c1ef124 */
.L_x_328:
[----:B------:R-:W-:Y:S05]  /*ed40*/  BSYNC.RECONVERGENT B5 ;  /* 0x0000000000057941 */ /* 0x000fea0003800200 */
.L_x_326:
[----:B--2--5:R-:W-:-:S13]  /*ed50*/  ISETP.NE.AND P2, PT, R11, -0x1, PT ;  /* 0xffffffff0b00780c */ /* 0x024fda0003f45270 */
[----:B------:R-:W-:Y:S05]  /*ed60*/  @!P2 BRA `(.L_x_325) ;  /* 0x000000000080a947 */ /* 0x000fea0003800000 */
[----:B------:R-:W-:Y:S04]  /*ed70*/  BSSY.RECONVERGENT B5, `(.L_x_329) ;  /* 0x000001c000057945 */ /* 0x000fe80003800200 */
[----:B------:R-:W-:Y:S05]  /*ed80*/  @P1 BRA `(.L_x_330) ;  /* 0x00000000000c1947 */ /* 0x000fea0003800000 */
[----:B------:R4:W-:Y:S01]  /*ed90*/  ATOMS.EXCH RZ, [R12+0x10000], RZ ;  /* 0x010000ff0cff738c */ /* 0x0009e20004000000 */
[----:B------:R-:W-:Y:S01]  /*eda0*/  VIADD R22, R22, 0xffffffff ;  /* 0xffffffff16167836 */ /* 0x000fe20000000000 */
[----:B------:R-:W-:Y:S06]  /*edb0*/  BRA `(.L_x_331) ;  /* 0x00000000005c7947 */ /* 0x000fec0003800000 */
.L_x_330:
        /* <DEDUP_REMOVED lines=21> */
.L_x_333:
[----:B------:R-:W-:Y:S05]  /*ef10*/  BSYNC.RECONVERGENT B7 ;  /* 0x0000000000077941 */ /* 0x000fea0003800200 */
.L_x_332:
[----:B------:R2:W5:Y:S02]  /*ef20*/  ATOMG.E.EXCH.STRONG.GPU PT, RZ, desc[UR36][R4.64], RZ ;  /* 0x800000ff04ff79a8 */ /* 0x000564000c1ef124 */
.L_x_331:
[----:B------:R-:W-:Y:S05]  /*ef30*/  BSYNC.RECONVERGENT B5 ;  /* 0x0000000000057941 */ /* 0x000fea0003800200 */
.L_x_329:
[----:B------:R-:W-:Y:S01]  /*ef40*/  LOP3.LUT P1, RZ, R11, 0x7, RZ, 0xc0, !PT ;  /* 0x000000070bff7812 */ /* 0x000fe2000782c0ff */
[----:B------:R-:W-:-:S12]  /*ef50*/  IMAD.MOV.U32 R15, RZ, RZ, R11 ;  /* 0x000000ffff0f7224 */ /* 0x000fd800078e000b */
[----:B------:R-:W-:Y:S05]  /*ef60*/  @!P1 BRA `(.L_x_334) ;  /* 0xfffffffc00449947 */ /* 0x000fea000383ffff */
.L_x_325:
[----:B------:R-:W-:Y:S05]  /*ef70*/  BSYNC B4 ;  /* 0x0000000000047941 */ /* 0x000fea0003800000 */
.L_x_324:
[--C-:B-123--:R-:W-:Y:S02]  /*ef80*/  SHF.R.U32.HI R6, RZ, 0x10, R15.reuse ;  /* 0x00000010ff067819 */ /* 0x10efe4000001160f */
[----:B------:R-:W-:Y:S02]  /*ef90*/  SHF.R.U32.HI R4, RZ, 0x2, R15 ;  /* 0x00000002ff047819 */ /* 0x000fe4000001160f */
[----:B------:R-:W-:Y:S02]  /*efa0*/  ISETP.NE.AND P2, PT, R6, R19, PT ;  /* 0x000000130600720c */ /* 0x000fe40003f45270 */
[----:B------:R-:W-:Y:S02]  /*efb0*/  LOP3.LUT P1, RZ, R15, 0x3, RZ, 0xc0, !PT ;  /* 0x000000030fff7812 */ /* 0x000fe4000782c0ff */
[----:B------:R-:W-:Y:S02]  /*efc0*/  LOP3.LUT R4, R4, 0x1, RZ, 0xc0, !PT ;  /* 0x0000000104047812 */ /* 0x000fe400078ec0ff */
        /* <DEDUP_REMOVED lines=8> */
[----:B------:R-:W-:Y:S02]  /*f050*/  IMAD R7, R19, -0x2000, R4 ;  /* 0xffffe00013077824 */ /* 0x000fe400078e0204 */
[----:B------:R-:W-:-:S04]  /*f060*/  IMAD.WIDE.U32 R4, R4, 0x4, R26 ;  /* 0x0000000404047825 */ /* 0x000fc800078e001a */
[----:B------:R-:W-:Y:S01]  /*f070*/  IMAD R8, R7, 0x4, R0 ;  /* 0x0000000407087824 */ /* 0x000fe200078e0200 */
[----:B------:R-:W-:Y:S06]  /*f080*/  @P1 BRA `(.L_x_337) ;  /* 0x0000000000081947 */ /* 0x000fec0003800000 */
[----:B------:R2:W3:Y:S01]  /*f090*/  ATOMS.EXCH R14, [R8+0x10000], R15 ;  /* 0x0100000f080e738c */ /* 0x0004e20004000000 */
[----:B------:R-:W-:Y:S05]  /*f0a0*/  BRA `(.L_x_338) ;  /* 0x0000000000047947 */ /* 0x000fea0003800000 */
.L_x_337:
[----:B------:R1:W5:Y:S02]  /*f0b0*/  ATOMG.E.EXCH.STRONG.GPU PT, R14, desc[UR36][R4.64], R15 ;  /* 0x8000000f040e79a8 */ /* 0x000364000c1ef124 */
.L_x_338:
[----:B------:R-:W-:Y:S05]  /*f0c0*/  BSYNC.RECONVERGENT B4 ;  /* 0x0000000000047941 */ /* 0x000fea0003800200 */
.L_x_336:
[----:B---3-5:R-:W-:-:S13]  /*f0d0*/  ISETP.NE.AND P2, PT, R14, -0x1, PT ;  /* 0xffffffff0e00780c */ /* 0x028fda0003f45270 */
[----:B------:R-:W-:Y:S05]  /*f0e0*/  @!P2 BRA `(.L_x_339) ;  /* 0x000000040030a947 */ /* 0x000fea0003800000 */
[----:B------:R-:W-:Y:S04]  /*f0f0*/  BSSY.RECONVERGENT B4, `(.L_x_340) ;  /* 0x000001d000047945 */ /* 0x000fe80003800200 */
[----:B------:R-:W-:Y:S05]  /*f100*/  @P1 BRA `(.L_x_341) ;  /* 0x00000000000c1947 */ /* 0x000fea0003800000 */
[----:B------:R3:W-:Y:S01]  /*f110*/  ATOMS.EXCH RZ, [R8+0x10000], RZ ;  /* 0x010000ff08ff738c */ /* 0x0007e20004000000 */
[----:B------:R-:W-:Y:S01]  /*f120*/  VIADD R22, R22, 0xffffffff ;  /* 0xffffffff16167836 */ /* 0x000fe20000000000 */
[----:B------:R-:W-:Y:S06]  /*f130*/  BRA `(.L_x_342) ;  /* 0x0000000000607947 */ /* 0x000fec0003800000 */
.L_x_341:
[----:B----4-:R-:W-:-:S04]  /*f140*/  IMAD.WIDE.U32 R12, R6, 0x4, R24 ;  /* 0x00000004060c7825 */ /* 0x010fc800078e0018 */
[----:B------:R-:W-:-:S05]  /*f150*/  IMAD.MOV.U32 R7, RZ, RZ, -0x1 ;  /* 0xffffffffff077424 */ /* 0x000fca00078e00ff */
[----:B------:R-:W3:Y:S01]  /*f160*/  ATOMG.E.ADD.STRONG.GPU PT, R12, desc[UR36][R12.64], R7 ;  /* 0x800000070c0c79a8 */ /* 0x000ee200081ef124 */
[----:B------:R-:W-:Y:S01]  /*f170*/  BSSY.RECONVERGENT B5, `(.L_x_343) ;  /* 0x0000013000057945 */ /* 0x000fe20003800200 */
[----:B---3--:R-:W-:-:S13]  /*f180*/  ISETP.NE.AND P1, PT, R12, 0x1, PT ;  /* 0x000000010c00780c */ /* 0x008fda0003f25270 */
[----:B------:R-:W-:Y:S05]  /*f190*/  @P1 BRA `(.L_x_344) ;  /* 0x0000000000401947 */ /* 0x000fea0003800000 */
[----:B------:R-:W3:Y:S01]  /*f1a0*/  S2R R7, SR_LANEID ;  /* 0x0000000000077919 */ /* 0x000ee20000000000 */
[----:B------:R-:W-:Y:S02]  /*f1b0*/  VOTEU.ANY UR4, UPT, PT ;  /* 0x0000000000047886 */ /* 0x000fe400038e0100 */
[----:B------:R-:W3:Y:S08]  /*f1c0*/  FLO.U32 R30, UR4 ;  /* 0x00000004001e7d00 */ /* 0x000ef000080e0000 */
[----:B------:R-:W4:Y:S01]  /*f1d0*/  POPC R11, UR4 ;  /* 0x00000004000b7d09 */ /* 0x000f220008000000 */
[----:B---3--:R-:W-:-:S13]  /*f1e0*/  ISETP.EQ.U32.AND P1, PT, R30, R7, PT ;  /* 0x000000071e00720c */ /* 0x008fda0003f22070 */
[----:B----4-:R-:W3:Y:S01]  /*f1f0*/  @P1 ATOMG.E.ADD.STRONG.GPU PT, R11, desc[UR36][R16.64+0x40000], R11 ;  /* 0x8400000b100b19a8 */ /* 0x010ee200081ef124 */
[----:B------:R-:W4:Y:S02]  /*f200*/  S2R R31, SR_LTMASK ;  /* 0x00000000001f7919 */ /* 0x000f240000003900 */
[----:B----4-:R-:W-:-:S04]  /*f210*/  LOP3.LUT R31, R31, UR4, RZ, 0xc0, !PT ;  /* 0x000000041f1f7c12 */ /* 0x010fc8000f8ec0ff */
[----:B--2---:R-:W2:Y:S01]  /*f220*/  POPC R8, R31 ;  /* 0x0000001f00087309 */ /* 0x004ea20000000000 */
[----:B---3--:R-:W2:Y:S02]  /*f230*/  SHFL.IDX PT, R7, R11, R30, 0x1f ;  /* 0x00001f1e0b077589 */ /* 0x008ea400000e0000 */
[----:B--2---:R-:W-:-:S04]  /*f240*/  IMAD.IADD R7, R7, 0x1, R8 ;  /* 0x0000000107077824 */ /* 0x004fc800078e0208 */
[----:B------:R-:W-:-:S05]  /*f250*/  IMAD.HI.U32 R8, R7, -0x7fff7fff, RZ ;  /* 0x8000800107087827 */ /* 0x000fca00078e00ff */
[----:B------:R-:W-:-:S05]  /*f260*/  SHF.R.U32.HI R8, RZ, 0xf, R8 ;  /* 0x0000000fff087819 */ /* 0x000fca0000011608 */
[----:B------:R-:W-:-:S04]  /*f270*/  IMAD R13, R8, -0xffff, R7 ;  /* 0xffff0001080d7824 */ /* 0x000fc800078e0207 */
[----:B------:R-:W-:-:S05]  /*f280*/  IMAD.WIDE.U32 R12, R13, 0x4, R16 ;  /* 0x000000040d0c7825 */ /* 0x000fca00078e0010 */
[----:B------:R3:W-:Y:S02]  /*f290*/  STG.E desc[UR36][R12.64], R6 ;  /* 0x000000060c007986 */ /* 0x0007e4000c101924 */
.L_x_344:
[----:B------:R-:W-:Y:S05]  /*f2a0*/  BSYNC.RECONVERGENT B5 ;  /* 0x0000000000057941 */ /* 0x000fea0003800200 */
.L_x_343:
[----:B------:R4:W5:Y:S02]  /*f2b0*/  ATOMG.E.EXCH.STRONG.GPU PT, RZ, desc[UR36][R4.64], RZ ;  /* 0x800000ff04ff79a8 */ /* 0x000964000c1ef124 */
.L_x_342:
[----:B------:R-:W-:Y:S05]  /*f2c0*/  BSYNC.RECONVERGENT B4 ;  /* 0x0000000000047941 */ /* 0x000fea0003800200 */
.L_x_340:
[----:B------:R-:W-:-:S04]  /*f2d0*/  LOP3.LUT P1, RZ, R14, 0x7, RZ, 0xc0, !PT ;  /* 0x000000070eff7812 */ /* 0x000fc8000782c0ff */
[----:B--23--:R-:W-:Y:S02]  /*f2e0*/  SEL R8, R14, R15, !P1 ;  /* 0x0000000f0e087207 */ /* 0x00cfe40004800000 */
[----:B-1----:R-:W-:Y:S02]  /*f2f0*/  SEL R15, R15, R14, !P1 ;  /* 0x0000000e0f0f7207 */ /* 0x002fe40004800000 */
[----:B------:R-:W-:-:S13]  /*f300*/  LOP3.LUT P2, RZ, R8, 0x7, RZ, 0xc0, !PT ;  /* 0x0000000708ff7812 */ /* 0x000fda000784c0ff */
[----:B------:R-:W-:Y:S05]  /*f310*/  @!P2 BRA `(.L_x_345) ;  /* 0xfffffff80044a947 */ /* 0x000fea000383ffff */
.L_x_323:
[----:B--2-4-:R-:W-:Y:S02]  /*f320*/  IMAD.SHL.U32 R4, R8, 0x8, RZ ;  /* 0x0000000808047824 */ /* 0x014fe400078e00ff */
[----:B------:R-:W-:Y:S02]  /*f330*/  IMAD.MOV.U32 R5, RZ, RZ, -0x4f0f0efe ;  /* 0xb0f0f102ff057424 */ /* 0x000fe400078e00ff */
[----:B------:R-:W-:Y:S01]  /*f340*/  IMAD.MOV.U32 R11, RZ, RZ, -0x40000000 ;  /* 0xc0000000ff0b7424 */ /* 0x000fe200078e00ff */
[----:B------:R-:W-:Y:S01]  /*f350*/  LOP3.LUT R4, R4, 0x38, RZ, 0xc0, !PT ;  /* 0x0000003804047812 */ /* 0x000fe200078ec0ff */
[----:B---3--:R-:W-:-:S03]  /*f360*/  IMAD.MOV.U32 R7, RZ, RZ, -0x203a400 ;  /* 0xfdfc5c00ff077424 */ /* 0x008fc600078e00ff */
        /* <DEDUP_REMOVED lines=23> */
[----:B--2---:R-:W-:-:S05]  /*f4e0*/  @!P1 IMAD.SHL.U32 R6, R5, 0x8, RZ ;  /* 0x0000000805069824 */ /* 0x004fca00078e00ff */
[----:B------:R-:W-:Y:S01]  /*f4f0*/  @!P1 LOP3.LUT R8, R6, 0x7f8, RZ, 0xc0, !PT ;  /* 0x000007f806089812 */ /* 0x000fe200078ec0ff */
[----:B------:R-:W-:-:S04]  /*f500*/  @!P1 VIADD R6, R5, 0x1 ;  /* 0x0000000105069836 */ /* 0x000fc80000000000 */
[----:B------:R-:W-:Y:S01]  /*f510*/  @!P1 IMAD.IADD R5, R1, 0x1, R8 ;  /* 0x0000000101059824 */ /* 0x000fe200078e0208 */
[----:B------:R3:W-:Y:S04]  /*f520*/  @!P1 STL [R1+0x112c], R6 ;  /* 0x00112c0601009387 */ /* 0x0007e80000100800 */
[----:B------:R3:W-:Y:S01]  /*f530*/  @!P1 STL.64 [R5+0x1130], R14 ;  /* 0x0011300e05009387 */ /* 0x0007e20000100a00 */
[----:B------:R-:W-:Y:S05]  /*f540*/  BRA `(.L_x_339) ;  /* 0x0000000000187947 */ /* 0x000fea0003800000 */
.L_x_335:
[----:B------:R-:W2:Y:S01]  /*f550*/  LDL R5, [R1+0x118] ;  /* 0x0001180001057983 */ /* 0x000ea20000100800 */
[----:B------:R-:W-:Y:S02]  /*f560*/  IMAD.MOV.U32 R14, RZ, RZ, R8 ;  /* 0x000000ffff0e7224 */ /* 0x000fe400078e0008 */
[C---:B--2---:R-:W-:Y:S01]  /*f570*/  VIADD R4, R5.reuse, 0x1 ;  /* 0x0000000105047836 */ /* 0x044fe20000000000 */
[----:B------:R-:W-:-:S04]  /*f580*/  LEA R5, R5, UR40, 0x3 ;  /* 0x0000002805057c11 */ /* 0x000fc8000f8e18ff */
[----:B------:R1:W-:Y:S04]  /*f590*/  STL [R1+0x118], R4 ;  /* 0x0001180401007387 */ /* 0x0003e80000100800 */
[----:B------:R1:W-:Y:S02]  /*f5a0*/  STL.64 [R5+0x118], R14 ;  /* 0x0001180e05007387 */ /* 0x0003e40000100a00 */
.L_x_339:
[----:B------:R-:W-:Y:S05]  /*f5b0*/  BSYNC B3 ;  /* 0x0000000000037941 */ /* 0x000fea0003800000 */
.L_x_322:
[----:B------:R-:W-:Y:S01]  /*f5c0*/  LOP3.LUT R9, R9, 0x7, RZ, 0xc0, !PT ;  /* 0x0000000709097812 */ /* 0x000fe200078ec0ff */
[----:B------:R-:W-:Y:S01]  /*f5d0*/  BSSY B3, `(.L_x_346) ;  /* 0x00000a1000037945 */ /* 0x000fe20003800000 */
[----:B------:R-:W-:-:S03]  /*f5e0*/  LOP3.LUT P2, RZ, R28, 0x7, RZ, 0xc0, !PT ;  /* 0x000000071cff7812 */ /* 0x000fc6000784c0ff */
[----:B-1-3--:R-:W-:-:S05]  /*f5f0*/  IMAD R5, R2, 0x8, R9 ;  /* 0x0000000802057824 */ /* 0x00afca00078e0209 */
[----:B--2---:R-:W-:Y:S02]  /*f600*/  SEL R8, R28, R5, !P2 ;  /* 0x000000051c087207 */ /* 0x004fe40005000000 */
[----:B------:R-:W-:Y:S02]  /*f610*/  SEL R5, R5, R28, !P2 ;  /* 0x0000001c05057207 */ /* 0x000fe40005000000 */
[----:B------:R-:W-:-:S13]  /*f620*/  LOP3.LUT P1, RZ, R8, 0x7, RZ, 0xc0, !PT ;  /* 0x0000000708ff7812 */ /* 0x000fda000782c0ff */
[----:B------:R-:W-:Y:S05]  /*f630*/  @P1 BRA `(.L_x_347) ;  /* 0x0000000400bc1947 */ /* 0x000fea0003800000 */
.L_x_369:
[----:B------:R-:W-:Y:S01]  /*f640*/  LOP3.LUT P1, RZ, R5, 0x7, RZ, 0xc0, !PT ;  /* 0x0000000705ff7812 */ /* 0x000fe2000782c0ff */
[----:B------:R-:W-:Y:S05]  /*f650*/  YIELD ;  /* 0x0000000000007946 */ /* 0x000fea0003800000 */
[----:B------:R-:W-:Y:S07]  /*f660*/  BSSY B4, `(.L_x_348) ;  /* 0x0000032000047945 */ /* 0x000fee0003800000 */
[----:B---3--:R-:W-:Y:S05]  /*f670*/  @P1 BRA `(.L_x_349) ;  /* 0x0000000000c01947 */ /* 0x008fea0003800000 */
[----:B------:R-:W-:-:S07]  /*f680*/  IMAD.MOV.U32 R31, RZ, RZ, -0x1 ;  /* 0xffffffffff1f7424 */ /* 0x000fce00078e00ff */
.L_x_358:
[--C-:B------:R-:W-:Y:S01]  /*f690*/  SHF.R.U32.HI R15, RZ, 0x10, R5.reuse ;  /* 0x00000010ff0f7819 */ /* 0x100fe20000011605 */
[----:B------:R-:W-:Y:S05]  /*f6a0*/  YIELD ;  /* 0x0000000000007946 */ /* 0x000fea0003800000 */
[----:B------:R-:W-:Y:S01]  /*f6b0*/  ISETP.NE.AND P1, PT, R15, R19, PT ;  /* 0x000000130f00720c */ /* 0x000fe20003f25270 */
[----:B------:R-:W-:Y:S01]  /*f6c0*/  BSSY.RECONVERGENT B5, `(.L_x_350) ;  /* 0x0000009000057945 */ /* 0x000fe20003800200 */
[----:B01----:R-:W-:-:S05]  /*f6d0*/  SHF.R.U32.HI R6, RZ, 0x3, R5 ;  /* 0x00000003ff067819 */ /* 0x003fca0000011605 */
[----:B--2---:R-:W-:Y:S02]  /*f6e0*/  IMAD R11, R19, -0x2000, R6 ;  /* 0xffffe000130b7824 */ /* 0x004fe400078e0206 */
[----:B------:R-:W-:-:S04]  /*f6f0*/  IMAD.WIDE.U32 R6, R6, 0x4, R26 ;  /* 0x0000000406067825 */ /* 0x000fc800078e001a */
[----:B------:R-:W-:Y:S01]  /*f700*/  IMAD R11, R11, 0x4, R0 ;  /* 0x000000040b0b7824 */ /* 0x000fe200078e0200 */
[----:B------:R-:W-:Y:S06]  /*f710*/  @P1 BRA `(.L_x_351) ;  /* 0x0000000000081947 */ /* 0x000fec0003800000 */
[----:B------:R2:W3:Y:S01]  /*f720*/  ATOMS.EXCH R2, [R11+0x10000], R31 ;  /* 0x0100001f0b02738c */ /* 0x0004e20004000000 */
[----:B------:R-:W-:Y:S05]  /*f730*/  BRA `(.L_x_352) ;  /* 0x0000000000047947 */ /* 0x000fea0003800000 */
.L_x_351:
[----:B------:R1:W5:Y:S02]  /*f740*/  ATOMG.E.EXCH.STRONG.GPU PT, R2, desc[UR36][R6.64], R31 ;  /* 0x8000001f060279a8 */ /* 0x000364000c1ef124 */
.L_x_352:
[----:B------:R-:W-:Y:S05]  /*f750*/  BSYNC.RECONVERGENT B5 ;  /* 0x0000000000057941 */ /* 0x000fea0003800200 */
.L_x_350:
[----:B---3-5:R-:W-:-:S13]  /*f760*/  ISETP.NE.AND P2, PT, R2, -0x1, PT ;  /* 0xffffffff0200780c */ /* 0x028fda0003f45270 */
[----:B------:R-:W-:Y:S05]  /*f770*/  @!P2 BRA `(.L_x_349) ;  /* 0x000000000080a947 */ /* 0x000fea0003800000 */
[----:B------:R-:W-:Y:S04]  /*f780*/  BSSY.RECONVERGENT B5, `(.L_x_353) ;  /* 0x000001c000057945 */ /* 0x000fe80003800200 */
[----:B------:R-:W-:Y:S05]  /*f790*/  @P1 BRA `(.L_x_354) ;  /* 0x00000000000c1947 */ /* 0x000fea0003800000 */
[----:B------:R3:W-:Y:S01]  /*f7a0*/  ATOMS.EXCH RZ, [R11+0x10000], RZ ;  /* 0x010000ff0bff738c */ /* 0x0007e20004000000 */
[----:B------:R-:W-:Y:S01]  /*f7b0*/  VIADD R22, R22, 0xffffffff ;  /* 0xffffffff16167836 */ /* 0x000fe20000000000 */
[----:B------:R-:W-:Y:S06]  /*f7c0*/  BRA `(.L_x_355) ;  /* 0x00000000005c7947 */ /* 0x000fec0003800000 */
.L_x_354:
[----:B------:R-:W-:-:S06]  /*f7d0*/  IMAD.WIDE.U32 R4, R15, 0x4, R24 ;  /* 0x000000040f047825 */ /* 0x000fcc00078e0018 */
[----:B------:R-:W3:Y:S01]  /*f7e0*/  ATOMG.E.ADD.STRONG.GPU PT, R4, desc[UR36][R4.64], R31 ;  /* 0x8000001f040479a8 */ /* 0x000ee200081ef124 */
[----:B------:R-:W-:Y:S01]  /*f7f0*/  BSSY.RECONVERGENT B7, `(.L_x_356) ;  /* 0x0000013000077945 */ /* 0x000fe20003800200 */
[----:B---3--:R-:W-:-:S13]  /*f800*/  ISETP.NE.AND P1, PT, R4, 0x1, PT ;  /* 0x000000010400780c */ /* 0x008fda0003f25270 */
[----:B------:R-:W-:Y:S05]  /*f810*/  @P1 BRA `(.L_x_357) ;  /* 0x0000000000401947 */ /* 0x000fea0003800000 */
[----:B------:R-:W3:Y:S01]  /*f820*/  S2R R5, SR_LANEID ;  /* 0x0000000000057919 */ /* 0x000ee20000000000 */
[----:B------:R-:W-:Y:S02]  /*f830*/  VOTEU.ANY UR4, UPT, PT ;  /* 0x0000000000047886 */ /* 0x000fe400038e0100 */
[----:B----4-:R-:W3:Y:S08]  /*f840*/  FLO.U32 R12, UR4 ;  /* 0x00000004000c7d00 */ /* 0x010ef000080e0000 */
[----:B--2---:R-:W2:Y:S01]  /*f850*/  POPC R11, UR4 ;  /* 0x00000004000b7d09 */ /* 0x004ea20008000000 */
[----:B---3--:R-:W-:-:S13]  /*f860*/  ISETP.EQ.U32.AND P1, PT, R12, R5, PT ;  /* 0x000000050c00720c */ /* 0x008fda0003f22070 */
[----:B--2---:R-:W2:Y:S01]  /*f870*/  @P1 ATOMG.E.ADD.STRONG.GPU PT, R11, desc[UR36][R16.64+0x40000], R11 ;  /* 0x8400000b100b19a8 */ /* 0x004ea200081ef124 */
[----:B------:R-:W3:Y:S02]  /*f880*/  S2R R13, SR_LTMASK ;  /* 0x00000000000d7919 */ /* 0x000ee40000003900 */
[----:B---3--:R-:W-:-:S06]  /*f890*/  LOP3.LUT R13, R13, UR4, RZ, 0xc0, !PT ;  /* 0x000000040d0d7c12 */ /* 0x008fcc000f8ec0ff */
[----:B------:R-:W3:Y:S01]  /*f8a0*/  POPC R13, R13 ;  /* 0x0000000d000d7309 */ /* 0x000ee20000000000 */
[----:B--2---:R-:W3:Y:S02]  /*f8b0*/  SHFL.IDX PT, R4, R11, R12, 0x1f ;  /* 0x00001f0c0b047589 */ /* 0x004ee400000e0000 */
[----:B---3--:R-:W-:-:S04]  /*f8c0*/  IMAD.IADD R4, R4, 0x1, R13 ;  /* 0x0000000104047824 */ /* 0x008fc800078e020d */
[----:B------:R-:W-:-:S05]  /*f8d0*/  IMAD.HI.U32 R5, R4, -0x7fff7fff, RZ ;  /* 0x8000800104057827 */ /* 0x000fca00078e00ff */
[----:B------:R-:W-:-:S05]  /*f8e0*/  SHF.R.U32.HI R5, RZ, 0xf, R5 ;  /* 0x0000000fff057819 */ /* 0x000fca0000011605 */
[----:B------:R-:W-:-:S04]  /*f8f0*/  IMAD R5, R5, -0xffff, R4 ;  /* 0xffff000105057824 */ /* 0x000fc800078e0204 */
[----:B------:R-:W-:-:S05]  /*f900*/  IMAD.WIDE.U32 R4, R5, 0x4, R16 ;  /* 0x0000000405047825 */ /* 0x000fca00078e0010 */
[----:B------:R3:W-:Y:S02]  /*f910*/  STG.E desc[UR36][R4.64], R15 ;  /* 0x0000000f04007986 */ /* 0x0007e4000c101924 */
.L_x_357:
[----:B------:R-:W-:Y:S05]  /*f920*/  BSYNC.RECONVERGENT B7 ;  /* 0x0000000000077941 */ /* 0x000fea0003800200 */
.L_x_356:
[----:B------:R0:W5:Y:S02]  /*f930*/  ATOMG.E.EXCH.STRONG.GPU PT, RZ, desc[UR36][R6.64], RZ ;  /* 0x800000ff06ff79a8 */ /* 0x000164000c1ef124 */
.L_x_355:
[----:B------:R-:W-:Y:S05]  /*f940*/  BSYNC.RECONVERGENT B5 ;  /* 0x0000000000057941 */ /* 0x000fea0003800200 */
.L_x_353:
[----:B------:R-:W-:Y:S01]  /*f950*/  LOP3.LUT P1, RZ, R2, 0x7, RZ, 0xc0, !PT ;  /* 0x0000000702ff7812 */ /* 0x000fe2000782c0ff */
[----:B---3--:R-:W-:-:S12]  /*f960*/  IMAD.MOV.U32 R5, RZ, RZ, R2 ;  /* 0x000000ffff057224 */ /* 0x008fd800078e0002 */
[----:B------:R-:W-:Y:S05]  /*f970*/  @!P1 BRA `(.L_x_358) ;  /* 0xfffffffc00449947 */ /* 0x000fea000383ffff */
.L_x_349:
[----:B------:R-:W-:Y:S05]  /*f980*/  BSYNC B4 ;  /* 0x0000000000047941 */ /* 0x000fea0003800000 */
.L_x_348:
[--C-:B------:R-:W-:Y:S02]  /*f990*/  SHF.R.U32.HI R4, RZ, 0x10, R5.reuse ;  /* 0x00000010ff047819 */ /* 0x100fe40000011605 */
        /* <DEDUP_REMOVED lines=11> */
[----:B01----:R-:W-:-:S05]  /*fa50*/  SHF.R.U32.HI R6, RZ, 0x3, R8 ;  /* 0x00000003ff067819 */ /* 0x003fca0000011608 */
[----:B--2---:R-:W-:Y:S02]  /*fa60*/  IMAD R11, R19, -0x2000, R6 ;  /* 0xffffe000130b7824 */ /* 0x004fe400078e0206 */
[----:B------:R-:W-:-:S04]  /*fa70*/  IMAD.WIDE.U32 R6, R6, 0x4, R26 ;  /* 0x0000000406067825 */ /* 0x000fc800078e001a */
[----:B------:R-:W-:Y:S01]  /*fa80*/  IMAD R8, R11, 0x4, R0 ;  /* 0x000000040b087824 */ /* 0x000fe200078e0200 */
[----:B------:R-:W-:Y:S06]  /*fa90*/  @P1 BRA `(.L_x_361) ;  /* 0x0000000000081947 */ /* 0x000fec0003800000 */
[----:B------:R1:W2:Y:S01]  /*faa0*/  ATOMS.EXCH R4, [R8+0x10000], R5 ;  /* 0x010000050804738c */ /* 0x0002a20004000000 */
[----:B------:R-:W-:Y:S05]  /*fab0*/  BRA `(.L_x_362) ;  /* 0x0000000000047947 */ /* 0x000fea0003800000 */
.L_x_361:
[----:B------:R0:W5:Y:S02]  /*fac0*/  ATOMG.E.EXCH.STRONG.GPU PT, R4, desc[UR36][R6.64], R5 ;  /* 0x80000005060479a8 */ /* 0x000164000c1ef124 */
.L_x_362:
[----:B------:R-:W-:Y:S05]  /*fad0*/  BSYNC.RECONVERGENT B4 ;  /* 0x0000000000047941 */ /* 0x000fea0003800200 */
.L_x_360:
[----:B--2--5:R-:W-:-:S13]  /*fae0*/  ISETP.NE.AND P2, PT, R4, -0x1, PT ;  /* 0xffffffff0400780c */ /* 0x024fda0003f45270 */
[----:B------:R-:W-:Y:S05]  /*faf0*/  @!P2 BRA `(.L_x_363) ;  /* 0x000000040038a947 */ /* 0x000fea0003800000 */
[----:B------:R-:W-:Y:S04]  /*fb00*/  BSSY.RECONVERGENT B4, `(.L_x_364) ;  /* 0x000001d000047945 */ /* 0x000fe80003800200 */
[----:B------:R-:W-:Y:S05]  /*fb10*/  @P1 BRA `(.L_x_365) ;  /* 0x00000000000c1947 */ /* 0x000fea0003800000 */
[----:B------:R2:W-:Y:S01]  /*fb20*/  ATOMS.EXCH RZ, [R8+0x10000], RZ ;  /* 0x010000ff08ff738c */ /* 0x0005e20004000000 */
[----:B------:R-:W-:Y:S01]  /*fb30*/  VIADD R22, R22, 0xffffffff ;  /* 0xffffffff16167836 */ /* 0x000fe20000000000 */
[----:B------:R-:W-:Y:S06]  /*fb40*/  BRA `(.L_x_366) ;  /* 0x0000000000607947 */ /* 0x000fec0003800000 */
.L_x_365:
[----:B----4-:R-:W-:-:S04]  /*fb50*/  IMAD.WIDE.U32 R12, R2, 0x4, R24 ;  /* 0x00000004020c7825 */ /* 0x010fc800078e0018 */
[----:B------:R-:W-:-:S05]  /*fb60*/  IMAD.MOV.U32 R11, RZ, RZ, -0x1 ;  /* 0xffffffffff0b7424 */ /* 0x000fca00078e00ff */
        /* <DEDUP_REMOVED lines=9> */
[----:B---3--:R-:W1:Y:S01]  /*fc00*/  @P1 ATOMG.E.ADD.STRONG.GPU PT, R15, desc[UR36][R16.64+0x40000], R15 ;  /* 0x8400000f100f19a8 */ /* 0x008e6200081ef124 */
[----:B------:R-:W2:Y:S02]  /*fc10*/  S2R R30, SR_LTMASK ;  /* 0x00000000001e7919 */ /* 0x000ea40000003900 */
[----:B--2---:R-:W-:-:S04]  /*fc20*/  LOP3.LUT R30, R30, UR4, RZ, 0xc0, !PT ;  /* 0x000000041e1e7c12 */ /* 0x004fc8000f8ec0ff */
[----:B------:R-:W2:Y:S01]  /*fc30*/  POPC R11, R30 ;  /* 0x0000001e000b7309 */ /* 0x000ea20000000000 */
[----:B-1----:R-:W2:Y:S02]  /*fc40*/  SHFL.IDX PT, R8, R15, R14, 0x1f ;  /* 0x00001f0e0f087589 */ /* 0x002ea400000e0000 */
[----:B--2---:R-:W-:-:S04]  /*fc50*/  IMAD.IADD R8, R8, 0x1, R11 ;  /* 0x0000000108087824 */ /* 0x004fc800078e020b */
[----:B------:R-:W-:-:S05]  /*fc60*/  IMAD.HI.U32 R11, R8, -0x7fff7fff, RZ ;  /* 0x80008001080b7827 */ /* 0x000fca00078e00ff */
[----:B------:R-:W-:-:S05]  /*fc70*/  SHF.R.U32.HI R11, RZ, 0xf, R11 ;  /* 0x0000000fff0b7819 */ /* 0x000fca000001160b */
[----:B------:R-:W-:-:S04]  /*fc80*/  IMAD R11, R11, -0xffff, R8 ;  /* 0xffff00010b0b7824 */ /* 0x000fc800078e0208 */
[----:B------:R-:W-:-:S05]  /*fc90*/  IMAD.WIDE.U32 R12, R11, 0x4, R16 ;  /* 0x000000040b0c7825 */ /* 0x000fca00078e0010 */
[----:B------:R2:W-:Y:S02]  /*fca0*/  STG.E desc[UR36][R12.64], R2 ;  /* 0x000000020c007986 */ /* 0x0005e4000c101924 */
.L_x_368:
[----:B------:R-:W-:Y:S05]  /*fcb0*/  BSYNC.RECONVERGENT B5 ;  /* 0x0000000000057941 */ /* 0x000fea0003800200 */
.L_x_367:
[----:B------:R3:W5:Y:S02]  /*fcc0*/  ATOMG.E.EXCH.STRONG.GPU PT, RZ, desc[UR36][R6.64], RZ ;  /* 0x800000ff06ff79a8 */ /* 0x000764000c1ef124 */
.L_x_366:
[----:B------:R-:W-:Y:S05]  /*fcd0*/  BSYNC.RECONVERGENT B4 ;  /* 0x0000000000047941 */ /* 0x000fea0003800200 */
.L_x_364:
[----:B------:R-:W-:-:S04]  /*fce0*/  LOP3.LUT P1, RZ, R4, 0x7, RZ, 0xc0, !PT ;  /* 0x0000000704ff7812 */ /* 0x000fc8000782c0ff */
[----:B-12---:R-:W-:Y:S02]  /*fcf0*/  SEL R8, R4, R5, !P1 ;  /* 0x0000000504087207 */ /* 0x006fe40004800000 */
[----:B0-----:R-:W-:Y:S02]  /*fd00*/  SEL R5, R5, R4, !P1 ;  /* 0x0000000405057207 */ /* 0x001fe40004800000 */
[----:B------:R-:W-:-:S13]  /*fd10*/  LOP3.LUT P2, RZ, R8, 0x7, RZ, 0xc0, !PT ;  /* 0x0000000708ff7812 */ /* 0x000fda000784c0ff */
[----:B------:R-:W-:Y:S05]  /*fd20*/  @!P2 BRA `(.L_x_369) ;  /* 0xfffffff80044a947 */ /* 0x000fea000383ffff */
.L_x_347:
[----:B------:R-:W-:Y:S02]  /*fd30*/  IMAD.SHL.U32 R2, R8, 0x8, RZ ;  /* 0x0000000808027824 */ /* 0x000fe400078e00ff */
[----:B---3--:R-:W-:Y:S02]  /*fd40*/  IMAD.MOV.U32 R7, RZ, RZ, -0x4f0f0efe ;  /* 0xb0f0f102ff077424 */ /* 0x008fe400078e00ff */
        /* <DEDUP_REMOVED lines=18> */
[----:B----4-:R-:W-:Y:S02]  /*fe70*/  IMAD.MOV.U32 R12, RZ, RZ, R8 ;  /* 0x000000ffff0c7224 */ /* 0x010fe400078e0008 */
        /* <DEDUP_REMOVED lines=15> */
.L_x_359:
[----:B------:R-:W3:Y:S01]  /*ff70*/  LDL R4, [R1+0x118] ;  /* 0x0001180001047983 */ /* 0x000ee20000100800 */
[----:B01----:R-:W-:Y:S02]  /*ff80*/  IMAD.MOV.U32 R6, RZ, RZ, R8 ;  /* 0x000000ffff067224 */ /* 0x003fe400078e0008 */
[----:B------:R-:W-:Y:S02]  /*ff90*/  IMAD.MOV.U32 R7, RZ, RZ, R5 ;  /* 0x000000ffff077224 */ /* 0x000fe400078e0005 */
[C---:B---3--:R-:W-:Y:S01]  /*ffa0*/  VIADD R2, R4.reuse, 0x1 ;  /* 0x0000000104027836 */ /* 0x048fe20000000000 */
[----:B------:R-:W-:-:S04]  /*ffb0*/  LEA R4, R4, UR40, 0x3 ;  /* 0x0000002804047c11 */ /* 0x000fc8000f8e18ff */
[----:B------:R0:W-:Y:S04]  /*ffc0*/  STL [R1+0x118], R2 ;  /* 0x0001180201007387 */ /* 0x0001e80000100800 */
[----:B------:R0:W-:Y:S02]  /*ffd0*/  STL.64 [R4+0x118], R6 ;  /* 0x0001180604007387 */ /* 0x0001e40000100a00 */
.L_x_363:
[----:B------:R-:W-:Y:S05]  /*ffe0*/  BSYNC B3 ;  /* 0x0000000000037941 */ /* 0x000fea0003800000 */
.L_x_346:
[----:B------:R-:W-:Y:S01]  /*fff0*/  IMAD R3, R3, 0x8, R9 ;  /* 0x0000000803037824 */ /* 0x000fe200078e0209 */
[C---:B------:R-:W-:Y:S01]  /*10000*/  LOP3.LUT P2, RZ, R29.reuse, 0x7, RZ, 0xc0, !PT ;  /* 0x000000071dff7812 */ /* 0x040fe2000784c0ff */
[----:B------:R-:W-:Y:S01]  /*10010*/  BSSY B3, `(.L_x_370) ;  /* 0x00000a1000037945 */ /* 0x000fe20003800000 */
[----:B------:R-:W-:Y:S02]  /*10020*/  VIADD R20, R20, 0x3 ;  /* 0x0000000314147836 */ /* 0x000fe40000000000 */
[----:B0--3--:R-:W-:Y:S02]  /*10030*/  SEL R6, R29, R3, !P2 ;  /* 0x000000031d067207 */ /* 0x009fe40005000000 */
[----:B------:R-:W-:Y:S02]  /*10040*/  SEL R7, R3, R29, !P2 ;  /* 0x0000001d03077207 */ /* 0x000fe40005000000 */
[----:B------:R-:W-:-:S13]  /*10050*/  LOP3.LUT P1, RZ, R6, 0x7, RZ, 0xc0, !PT ;  /* 0x0000000706ff7812 */ /* 0x000fda000782c0ff */
[----:B------:R-:W-:Y:S05]  /*10060*/  @P1 BRA `(.L_x_371) ;  /* 0x0000000400c01947 */ /* 0x000fea0003800000 */
.L_x_393:
[----:B------:R-:W-:Y:S01]  /*10070*/  LOP3.LUT P1, RZ, R7, 0x7, RZ, 0xc0, !PT ;  /* 0x0000000707ff7812 */ /* 0x000fe2000782c0ff */
[----:B------:R-:W-:Y:S05]  /*10080*/  YIELD ;  /* 0x0000000000007946 */ /* 0x000fea0003800000 */
[----:B------:R-:W-:Y:S07]  /*10090*/  BSSY B4, `(.L_x_372) ;  /* 0x0000032000047945 */ /* 0x000fee0003800000 */
[----:B-1--4-:R-:W-:Y:S05]  /*100a0*/  @P1 BRA `(.L_x_373) ;  /* 0x0000000000c01947 */ /* 0x012fea0003800000 */
[----:B------:R-:W-:-:S07]  /*100b0*/  IMAD.MOV.U32 R15, RZ, RZ, -0x1 ;  /* 0xffffffffff0f7424 */ /* 0x000fce00078e00ff */
.L_x_382:
[--C-:B-1----:R-:W-:Y:S01]  /*100c0*/  SHF.R.U32.HI R13, RZ, 0x10, R7.reuse ;  /* 0x00000010ff0d7819 */ /* 0x102fe20000011607 */
[----:B------:R-:W-:Y:S05]  /*100d0*/  YIELD ;  /* 0x0000000000007946 */ /* 0x000fea0003800000 */
[----:B------:R-:W-:Y:S01]  /*100e0*/  ISETP.NE.AND P1, PT, R13, R19, PT ;  /* 0x000000130d00720c */ /* 0x000fe20003f25270 */
[----:B------:R-:W-:Y:S01]  /*100f0*/  BSSY.RECONVERGENT B5, `(.L_x_374) ;  /* 0x0000009000057945 */ /* 0x000fe20003800200 */
[----:B0--3--:R-:W-:-:S05]  /*10100*/  SHF.R.U32.HI R2, RZ, 0x3, R7 ;  /* 0x00000003ff027819 */ /* 0x009fca0000011607 */
[----:B-1----:R-:W-:Y:S02]  /*10110*/  IMAD R5, R19, -0x2000, R2 ;  /* 0xffffe00013057824 */ /* 0x002fe400078e0202 */
[----:B------:R-:W-:-:S04]  /*10120*/  IMAD.WIDE.U32 R2, R2, 0x4, R26 ;  /* 0x0000000402027825 */ /* 0x000fc800078e001a */
[----:B------:R-:W-:Y:S01]  /*10130*/  IMAD R5, R5, 0x4, R0 ;  /* 0x0000000405057824 */ /* 0x000fe200078e0200 */
[----:B------:R-:W-:Y:S06]  /*10140*/  @P1 BRA `(.L_x_375) ;  /* 0x0000000000081947 */ /* 0x000fec0003800000 */
[----:B------:R1:W3:Y:S01]  /*10150*/  ATOMS.EXCH R8, [R5+0x10000], R15 ;  /* 0x0100000f0508738c */ /* 0x0002e20004000000 */
[----:B------:R-:W-:Y:S05]  /*10160*/  BRA `(.L_x_376) ;  /* 0x0000000000047947 */ /* 0x000fea0003800000 */
.L_x_375:
[----:B------:R0:W5:Y:S02]  /*10170*/  ATOMG.E.EXCH.STRONG.GPU PT, R8, desc[UR36][R2.64], R15 ;  /* 0x8000000f020879a8 */ /* 0x000164000c1ef124 */
.L_x_376:
[----:B------:R-:W-:Y:S05]  /*10180*/  BSYNC.RECONVERGENT B5 ;  /* 0x0000000000057941 */ /* 0x000fea0003800200 */
.L_x_374:
[----:B---3-5:R-:W-:-:S13]  /*10190*/  ISETP.NE.AND P2, PT, R8, -0x1, PT ;  /* 0xffffffff0800780c */ /* 0x028fda0003f45270 */
[----:B------:R-:W-:Y:S05]  /*101a0*/  @!P2 BRA `(.L_x_373) ;  /* 0x000000000080a947 */ /* 0x000fea0003800000 */
[----:B------:R-:W-:Y:S04]  /*101b0*/  BSSY.RECONVERGENT B5, `(.L_x_377) ;  /* 0x000001c000057945 */ /* 0x000fe80003800200 */
[----:B------:R-:W-:Y:S05]  /*101c0*/  @P1 BRA `(.L_x_378) ;  /* 0x00000000000c1947 */ /* 0x000fea0003800000 */
[----:B------:R3:W-:Y:S01]  /*101d0*/  ATOMS.EXCH RZ, [R5+0x10000], RZ ;  /* 0x010000ff05ff738c */ /* 0x0007e20004000000 */
[----:B------:R-:W-:Y:S01]  /*101e0*/  VIADD R22, R22, 0xffffffff ;  /* 0xffffffff16167836 */ /* 0x000fe20000000000 */
[----:B------:R-:W-:Y:S06]  /*101f0*/  BRA `(.L_x_379) ;  /* 0x00000000005c7947 */ /* 0x000fec0003800000 */
.L_x_378:
        /* <DEDUP_REMOVED lines=8> */
[----:B------:R-:W4:Y:S01]  /*10280*/  POPC R7, UR4 ;  /* 0x0000000400077d09 */ /* 0x000f220008000000 */
[----:B-1----:R-:W-:-:S13]  /*10290*/  ISETP.EQ.U32.AND P1, PT, R9, R4, PT ;  /* 0x000000040900720c */ /* 0x002fda0003f22070 */
[----:B----4-:R-:W3:Y:S01]  /*102a0*/  @P1 ATOMG.E.ADD.STRONG.GPU PT, R12, desc[UR36][R16.64+0x40000], R7 ;  /* 0x84000007100c19a8 */ /* 0x010ee200081ef124 */
[----:B--2---:R-:W1:Y:S02]  /*102b0*/  S2R R11, SR_LTMASK ;  /* 0x00000000000b7919 */ /* 0x004e640000003900 */
        /* <DEDUP_REMOVED lines=9> */
.L_x_381:
[----:B------:R-:W-:Y:S05]  /*10350*/  BSYNC.RECONVERGENT B7 ;  /* 0x0000000000077941 */ /* 0x000fea0003800200 */
.L_x_380:
[----:B------:R3:W5:Y:S02]  /*10360*/  ATOMG.E.EXCH.STRONG.GPU PT, RZ, desc[UR36][R2.64], RZ ;  /* 0x800000ff02ff79a8 */ /* 0x000764000c1ef124 */
.L_x_379:
[----:B------:R-:W-:Y:S05]  /*10370*/  BSYNC.RECONVERGENT B5 ;  /* 0x0000000000057941 */ /* 0x000fea0003800200 */
.L_x_377:
[----:B------:R-:W-:Y:S01]  /*10380*/  LOP3.LUT P1, RZ, R8, 0x7, RZ, 0xc0, !PT ;  /* 0x0000000708ff7812 */ /* 0x000fe2000782c0ff */
[----:B------:R-:W-:-:S12]  /*10390*/  IMAD.MOV.U32 R7, RZ, RZ, R8 ;  /* 0x000000ffff077224 */ /* 0x000fd800078e0008 */
[----:B------:R-:W-:Y:S05]  /*103a0*/  @!P1 BRA `(.L_x_382) ;  /* 0xfffffffc00449947 */ /* 0x000fea000383ffff */
.L_x_373:
[----:B------:R-:W-:Y:S05]  /*103b0*/  BSYNC B4 ;  /* 0x0000000000047941 */ /* 0x000fea0003800000 */
.L_x_372:
[--C-:B-1----:R-:W-:Y:S02]  /*103c0*/  SHF.R.U32.HI R4, RZ, 0x10, R7.reuse ;  /* 0x00000010ff047819 */ /* 0x102fe40000011607 */
[----:B0--3--:R-:W-:Y:S02]  /*103d0*/  SHF.R.U32.HI R2, RZ, 0x2, R7 ;  /* 0x00000002ff027819 */ /* 0x009fe40000011607 */
[----:B------:R-:W-:Y:S02]  /*103e0*/  LOP3.LUT P1, RZ, R7, 0x3, RZ, 0xc0, !PT ;  /* 0x0000000307ff7812 */ /* 0x000fe4000782c0ff */
[----:B------:R-:W-:Y:S02]  /*103f0*/  ISETP.NE.AND P2, PT, R4, R19, PT ;  /* 0x000000130400720c */ /* 0x000fe40003f45270 */
[----:B------:R-:W-:Y:S02]  /*10400*/  LOP3.LUT R2, R2, 0x1, RZ, 0xc0, !PT ;  /* 0x0000000102027812 */ /* 0x000fe400078ec0ff */
[----:B----4-:R-:W-:-:S02]  /*10410*/  SHF.R.U32.HI R12, RZ, 0x10, R6 ;  /* 0x00000010ff0c7819 */ /* 0x010fc40000011606 */
        /* <DEDUP_REMOVED lines=11> */
[----:B------:R0:W1:Y:S01]  /*104d0*/  ATOMS.EXCH R8, [R4+0x10000], R7 ;  /* 0x010000070408738c */ /* 0x0000620004000000 */
[----:B------:R-:W-:Y:S05]  /*104e0*/  BRA `(.L_x_386) ;  /* 0x0000000000047947 */ /* 0x000fea0003800000 */
.L_x_385:
[----:B------:R3:W5:Y:S02]  /*104f0*/  ATOMG.E.EXCH.STRONG.GPU PT, R8, desc[UR36][R2.64], R7 ;  /* 0x80000007020879a8 */ /* 0x000764000c1ef124 */
.L_x_386:
[----:B------:R-:W-:Y:S05]  /*10500*/  BSYNC.RECONVERGENT B4 ;  /* 0x0000000000047941 */ /* 0x000fea0003800200 */
.L_x_384:
        /* <DEDUP_REMOVED lines=8> */
.L_x_389:
        /* <DEDUP_REMOVED lines=12> */
[----:B--2---:R-:W0:Y:S02]  /*10650*/  S2R R11, SR_LTMASK ;  /* 0x00000000000b7919 */ /* 0x004e240000003900 */
[----:B0-----:R-:W-:-:S06]  /*10660*/  LOP3.LUT R11, R11, UR4, RZ, 0xc0, !PT ;  /* 0x000000040b0b7c12 */ /* 0x001fcc000f8ec0ff */
        /* <DEDUP_REMOVED lines=8> */
.L_x_392:
[----:B------:R-:W-:Y:S05]  /*106f0*/  BSYNC.RECONVERGENT B5 ;  /* 0x0000000000057941 */ /* 0x000fea0003800200 */
.L_x_391:
[----:B------:R4:W5:Y:S02]  /*10700*/  ATOMG.E.EXCH.STRONG.GPU PT, RZ, desc[UR36][R2.64], RZ ;  /* 0x800000ff02ff79a8 */ /* 0x000964000c1ef124 */
.L_x_390:
[----:B------:R-:W-:Y:S05]  /*10710*/  BSYNC.RECONVERGENT B4 ;  /* 0x0000000000047941 */ /* 0x000fea0003800200 */
.L_x_388:
[----:B------:R-:W-:-:S04]  /*10720*/  LOP3.LUT P1, RZ, R8, 0x7, RZ, 0xc0, !PT ;  /* 0x0000000708ff7812 */ /* 0x000fc8000782c0ff */
[----:B------:R-:W-:Y:S02]  /*10730*/  SEL R6, R8, R7, !P1 ;  /* 0x0000000708067207 */ /* 0x000fe40004800000 */
[----:B0--3--:R-:W-:Y:S02]  /*10740*/  SEL R7, R7, R8, !P1 ;  /* 0x0000000807077207 */ /* 0x009fe40004800000 */
[----:B------:R-:W-:-:S13]  /*10750*/  LOP3.LUT P2, RZ, R6, 0x7, RZ, 0xc0, !PT ;  /* 0x0000000706ff7812 */ /* 0x000fda000784c0ff */
[----:B------:R-:W-:Y:S05]  /*10760*/  @!P2 BRA `(.L_x_393) ;  /* 0xfffffff80040a947 */ /* 0x000fea000383ffff */
.L_x_371:
[----:B------:R-:W-:Y:S02]  /*10770*/  IMAD.SHL.U32 R0, R6, 0x8, RZ ;  /* 0x0000000806007824 */ /* 0x000fe400078e00ff */
[----:B----4-:R-:W-:Y:S02]  /*10780*/  IMAD.MOV.U32 R3, RZ, RZ, -0x4f0f0efe ;  /* 0xb0f0f102ff037424 */ /* 0x010fe400078e00ff */
        /* <DEDUP_REMOVED lines=18> */
[----:B------:R-:W-:Y:S02]  /*108b0*/  IMAD.MOV.U32 R8, RZ, RZ, R6 ;  /* 0x000000ffff087224 */ /* 0x000fe400078e0006 */
        /* <DEDUP_REMOVED lines=16> */
.L_x_383:
[----:B------:R-:W3:Y:S01]  /*109c0*/  LDL R2, [R1+0x118] ;  /* 0x0001180001027983 */ /* 0x000ee20000100800 */
[----:B------:R-:W-:Y:S01]  /*109d0*/  PLOP3.LUT P1, PT, PT, PT, PT, 0x8, 0x80 ;  /* 0x000000000080781c */ /* 0x000fe20003f2e170 */
[C---:B---3--:R-:W-:Y:S01]  /*109e0*/  VIADD R0, R2.reuse, 0x1 ;  /* 0x0000000102007836 */ /* 0x048fe20000000000 */
[----:B------:R-:W-:-:S04]  /*109f0*/  LEA R2, R2, UR40, 0x3 ;  /* 0x0000002802027c11 */ /* 0x000fc8000f8e18ff */
[----:B------:R0:W-:Y:S04]  /*10a00*/  STL [R1+0x118], R0 ;  /* 0x0001180001007387 */ /* 0x0001e80000100800 */
[----:B------:R0:W-:Y:S03]  /*10a10*/  STL.64 [R2+0x118], R6 ;  /* 0x0001180602007387 */ /* 0x0001e60000100a00 */
.L_x_387:
[----:B------:R-:W-:Y:S05]  /*10a20*/  BSYNC B3 ;  /* 0x0000000000037941 */ /* 0x000fea0003800000 */
.L_x_370:
[----:B------:R-:W-:Y:S05]  /*10a30*/  BRA `(.L_x_203) ;  /* 0x000000a400907947 */ /* 0x000fea0003800000 */
.L_x_283:
        /* <DEDUP_REMOVED lines=19> */
[----:B------:R1:W2:Y:S01]  /*10b70*/  ATOMS.EXCH.64 R4, [R0], RZ ;  /* 0x000000ff0004738c */ /* 0x0002a20004000400 */
[----:B------:R-:W-:Y:S05]  /*10b80*/  BRA `(.L_x_396) ;  /* 0x0000000000707947 */ /* 0x000fea0003800000 */
.L_x_395:
        /* <DEDUP_REMOVED lines=26> */
.L_x_398:
[----:B------:R-:W-:Y:S05]  /*10d30*/  BSYNC.RECONVERGENT B4 ;  /* 0x0000000000047941 */ /* 0x000fea0003800200 */
.L_x_397:
[----:B------:R-:W5:Y:S02]  /*10d40*/  ATOMG.E.EXCH.64.STRONG.GPU PT, R4, desc[UR36][R4.64+0x8], RZ ;  /* 0x800008ff040479a8 */ /* 0x000f64000c1ef524 */
.L_x_396:
[----:B------:R-:W-:Y:S05]  /*10d50*/  BSYNC.RECONVERGENT B3 ;  /* 0x0000000000037941 */ /* 0x000fea0003800200 */
.L_x_394:
[--C-:B------:R-:W-:Y:S01]  /*10d60*/  SHF.R.U32.HI R13, RZ, 0x10, R12.reuse ;  /* 0x00000010ff0d7819 */ /* 0x100fe2000001160c */
[----:B------:R-:W-:Y:S01]  /*10d70*/  BSSY.RECONVERGENT B3, `(.L_x_399) ;  /* 0x0000029000037945 */ /* 0x000fe20003800200 */
[----:B-1----:R-:W-:Y:S02]  /*10d80*/  SHF.R.U32.HI R0, RZ, 0x3, R12 ;  /* 0x00000003ff007819 */ /* 0x002fe4000001160c */
[----:B------:R-:W-:-:S13]  /*10d90*/  ISETP.NE.AND P1, PT, R13, R19, PT ;  /* 0x000000130d00720c */ /* 0x000fda0003f25270 */
[----:B------:R-:W-:Y:S05]  /*10da0*/  @P1 BRA `(.L_x_400) ;  /* 0x0000000000241947 */ /* 0x000fea0003800000 */
[----:B------:R-:W1:Y:S01]  /*10db0*/  S2UR UR5, SR_CgaCtaId ;  /* 0x00000000000579c3 */ /* 0x000e620000008800 */
[----:B------:R-:W-:Y:S01]  /*10dc0*/  UMOV UR4, 0x400 ;  /* 0x0000040000047882 */ /* 0x000fe20000000000 */
[----:B------:R-:W-:Y:S01]  /*10dd0*/  IMAD R0, R19, -0x2000, R0 ;  /* 0xffffe00013007824 */ /* 0x000fe200078e0200 */
[----:B------:R-:W-:Y:S01]  /*10de0*/  UIADD3 UR4, UPT, UPT, UR4, 0x810, URZ ;  /* 0x0000081004047890 */ /* 0x000fe2000fffe0ff */
[----:B------:R-:W-:-:S03]  /*10df0*/  VIADD R20, R20, 0xffffffff ;  /* 0xffffffff14147836 */ /* 0x000fc60000000000 */
[----:B-1----:R-:W-:-:S06]  /*10e00*/  ULEA UR4, UR5, UR4, 0x18 ;  /* 0x0000000405047291 */ /* 0x002fcc000f8ec0ff */
[----:B------:R-:W-:-:S05]  /*10e10*/  LEA R0, R0, UR4, 0x3 ;  /* 0x0000000400007c11 */ /* 0x000fca000f8e18ff */
[----:B------:R1:W3:Y:S01]  /*10e20*/  ATOMS.EXCH.64 R8, [R0], RZ ;  /* 0x000000ff0008738c */ /* 0x0002e20004000400 */
[----:B------:R-:W-:Y:S05]  /*10e30*/  BRA `(.L_x_401) ;  /* 0x0000000000707947 */ /* 0x000fea0003800000 */
.L_x_400:
[----:B0-----:R-:W-:Y:S01]  /*10e40*/  IMAD.WIDE.U32 R2, R13, 0x4, R24 ;  /* 0x000000040d027825 */ /* 0x001fe200078e0018 */
        /* <DEDUP_REMOVED lines=25> */
.L_x_403:
[----:B------:R-:W-:Y:S05]  /*10fe0*/  BSYNC.RECONVERGENT B4 ;  /* 0x0000000000047941 */ /* 0x000fea0003800200 */
.L_x_402:
[----:B------:R-:W5:Y:S02]  /*10ff0*/  ATOMG.E.EXCH.64.STRONG.GPU PT, R8, desc[UR36][R8.64+0x8], RZ ;  /* 0x800008ff080879a8 */ /* 0x000f64000c1ef524 */
.L_x_401:
[----:B------:R-:W-:Y:S05]  /*11000*/  BSYNC.RECONVERGENT B3 ;  /* 0x0000000000037941 */ /* 0x000fea0003800200 */
.L_x_399:
[C---:B--2--5:R-:W-:Y:S01]  /*11010*/  LOP3.LUT P2, RZ, R4.reuse, 0x7, RZ, 0xc0, !PT ;  /* 0x0000000704ff7812 */ /* 0x064fe2000784c0ff */
[----:B------:R-:W-:Y:S03]  /*11020*/  BSSY B3, `(.L_x_404) ;  /* 0x00000a3000037945 */ /* 0x000fe60003800000 */
[----:B---3--:R-:W-:Y:S02]  /*11030*/  SEL R6, R4, R8, !P2 ;  /* 0x0000000804067207 */ /* 0x008fe40005000000 */
[----:B0-----:R-:W-:Y:S02]  /*11040*/  SEL R11, R8, R4, !P2 ;  /* 0x00000004080b7207 */ /* 0x001fe40005000000 */
[----:B------:R-:W-:-:S13]  /*11050*/  LOP3.LUT P1, RZ, R6, 0x7, RZ, 0xc0, !PT ;  /* 0x0000000706ff7812 */ /* 0x000fda000782c0ff */
[----:B------:R-:W-:Y:S05]  /*11060*/  @P1 BRA `(.L_x_405) ;  /* 0x0000000400dc1947 */ /* 0x000fea0003800000 */
.L_x_427:
[----:B------:R-:W-:Y:S01]  /*11070*/  LOP3.LUT P1, RZ, R11, 0x7, RZ, 0xc0, !PT ;  /* 0x000000070bff7812 */ /* 0x000fe2000782c0ff */
[----:B------:R-:W-:Y:S05]  /*11080*/  YIELD ;  /* 0x0000000000007946 */ /* 0x000fea0003800000 */
[----:B------:R-:W-:Y:S07]  /*11090*/  BSSY B4, `(.L_x_406) ;  /* 0x0000036000047945 */ /* 0x000fee0003800000 */
[----:B--23-5:R-:W-:Y:S05]  /*110a0*/  @P1 BRA `(.L_x_407) ;  /* 0x0000000000d01947 */ /* 0x02cfea0003800000 */
[----:B------:R-:W0:Y:S01]  /*110b0*/  S2R R3, SR_CgaCtaId ;  /* 0x0000000000037919 */ /* 0x000e220000008800 */
[----:B-1----:R-:W-:Y:S01]  /*110c0*/  MOV R0, 0x400 ;  /* 0x0000040000007802 */ /* 0x002fe20000000f00 */
[----:B------:R-:W-:-:S04]  /*110d0*/  IMAD.MOV.U32 R13, RZ, RZ, -0x1 ;  /* 0xffffffffff0d7424 */ /* 0x000fc800078e00ff */
[----:B------:R-:W-:-:S05]  /*110e0*/  VIADD R0, R0, 0x810 ;  /* 0x0000081000007836 */ /* 0x000fca0000000000 */
[----:B0-----:R-:W-:-:S07]  /*110f0*/  LEA R0, R3, R0, 0x18 ;  /* 0x0000000003007211 */ /* 0x001fce00078ec0ff */
.L_x_416:
[--C-:B0-----:R-:W-:Y:S01]  /*11100*/  SHF.R.U32.HI R12, RZ, 0x10, R11.reuse ;  /* 0x00000010ff0c7819 */ /* 0x101fe2000001160b */
[----:B------:R-:W-:Y:S05]  /*11110*/  YIELD ;  /* 0x0000000000007946 */ /* 0x000fea0003800000 */
[----:B------:R-:W-:Y:S01]  /*11120*/  ISETP.NE.AND P1, PT, R12, R19, PT ;  /* 0x000000130c00720c */ /* 0x000fe20003f25270 */
[----:B------:R-:W-:Y:S01]  /*11130*/  BSSY.RECONVERGENT B5, `(.L_x_408) ;  /* 0x0000009000057945 */ /* 0x000fe20003800200 */
[----:B--23--:R-:W-:-:S05]  /*11140*/  SHF.R.U32.HI R2, RZ, 0x3, R11 ;  /* 0x00000003ff027819 */ /* 0x00cfca000001160b */
[----:B------:R-:W-:Y:S02]  /*11150*/  IMAD R15, R19, -0x2000, R2 ;  /* 0xffffe000130f7824 */ /* 0x000fe400078e0202 */
[----:B------:R-:W-:-:S04]  /*11160*/  IMAD.WIDE.U32 R2, R2, 0x4, R26 ;  /* 0x0000000402027825 */ /* 0x000fc800078e001a */
[----:B-1----:R-:W-:Y:S01]  /*11170*/  IMAD R14, R15, 0x4, R0 ;  /* 0x000000040f0e7824 */ /* 0x002fe200078e0200 */
[----:B-----5:R-:W-:Y:S06]  /*11180*/  @P1 BRA `(.L_x_409) ;  /* 0x0000000000081947 */ /* 0x020fec0003800000 */
[----:B------:R0:W1:Y:S01]  /*11190*/  ATOMS.EXCH R28, [R14+0x10000], R13 ;  /* 0x0100000d0e1c738c */ /* 0x0000620004000000 */
[----:B------:R-:W-:Y:S05]  /*111a0*/  BRA `(.L_x_410) ;  /* 0x0000000000047947 */ /* 0x000fea0003800000 */
.L_x_409:
[----:B------:R2:W5:Y:S02]  /*111b0*/  ATOMG.E.EXCH.STRONG.GPU PT, R28, desc[UR36][R2.64], R13 ;  /* 0x8000000d021c79a8 */ /* 0x000564000c1ef124 */
.L_x_410:
[----:B------:R-:W-:Y:S05]  /*111c0*/  BSYNC.RECONVERGENT B5 ;  /* 0x0000000000057941 */ /* 0x000fea0003800200 */
.L_x_408:
[----:B-1---5:R-:W-:-:S13]  /*111d0*/  ISETP.NE.AND P2, PT, R28, -0x1, PT ;  /* 0xffffffff1c00780c */ /* 0x022fda0003f45270 */
[----:B------:R-:W-:Y:S05]  /*111e0*/  @!P2 BRA `(.L_x_407) ;  /* 0x000000000080a947 */ /* 0x000fea0003800000 */
[----:B------:R-:W-:Y:S04]  /*111f0*/  BSSY.RECONVERGENT B5, `(.L_x_411) ;  /* 0x000001c000057945 */ /* 0x000fe80003800200 */
[----:B------:R-:W-:Y:S05]  /*11200*/  @P1 BRA `(.L_x_412) ;  /* 0x00000000000c1947 */ /* 0x000fea0003800000 */
[----:B------:R1:W-:Y:S01]  /*11210*/  ATOMS.EXCH RZ, [R14+0x10000], RZ ;  /* 0x010000ff0eff738c */ /* 0x0003e20004000000 */
[----:B------:R-:W-:Y:S01]  /*11220*/  VIADD R22, R22, 0xffffffff ;  /* 0xffffffff16167836 */ /* 0x000fe20000000000 */
[----:B------:R-:W-:Y:S06]  /*11230*/  BRA `(.L_x_413) ;  /* 0x00000000005c7947 */ /* 0x000fec0003800000 */
.L_x_412:
[----:B0-----:R-:W-:-:S06]  /*11240*/  IMAD.WIDE.U32 R14, R12, 0x4, R24 ;  /* 0x000000040c0e7825 */ /* 0x001fcc00078e0018 */
[----:B------:R-:W3:Y:S01]  /*11250*/  ATOMG.E.ADD.STRONG.GPU PT, R14, desc[UR36][R14.64], R13 ;  /* 0x8000000d0e0e79a8 */ /* 0x000ee200081ef124 */
[----:B------:R-:W-:Y:S01]  /*11260*/  BSSY.RECONVERGENT B7, `(.L_x_414) ;  /* 0x0000013000077945 */ /* 0x000fe20003800200 */
        /* <DEDUP_REMOVED lines=18> */
.L_x_415:
[----:B------:R-:W-:Y:S05]  /*11390*/  BSYNC.RECONVERGENT B7 ;  /* 0x0000000000077941 */ /* 0x000fea0003800200 */
.L_x_414:
[----:B------:R3:W5:Y:S02]  /*113a0*/  ATOMG.E.EXCH.STRONG.GPU PT, RZ, desc[UR36][R2.64], RZ ;  /* 0x800000ff02ff79a8 */ /* 0x000764000c1ef124 */
.L_x_413:
[----:B------:R-:W-:Y:S05]  /*113b0*/  BSYNC.RECONVERGENT B5 ;  /* 0x0000000000057941 */ /* 0x000fea0003800200 */
.L_x_411:
[----:B------:R-:W-:Y:S01]  /*113c0*/  LOP3.LUT P1, RZ, R28, 0x7, RZ, 0xc0, !PT ;  /* 0x000000071cff7812 */ /* 0x000fe2000782c0ff */
[----:B------:R-:W-:-:S12]  /*113d0*/  IMAD.MOV.U32 R11, RZ, RZ, R28 ;  /* 0x000000ffff0b7224 */ /* 0x000fd800078e001c */
[----:B------:R-:W-:Y:S05]  /*113e0*/  @!P1 BRA `(.L_x_416) ;  /* 0xfffffffc00449947 */ /* 0x000fea000383ffff */
.L_x_407:
[----:B------:R-:W-:Y:S05]  /*113f0*/  BSYNC B4 ;  /* 0x0000000000047941 */ /* 0x000fea0003800000 */
.L_x_406:
[--C-:B--23--:R-:W-:Y:S02]  /*11400*/  SHF.R.U32.HI R2, RZ, 0x10, R11.reuse ;  /* 0x00000010ff027819 */ /* 0x10cfe4000001160b */
[----:B-1----:R-:W-:Y:S02]  /*11410*/  SHF.R.U32.HI R0, RZ, 0x2, R11 ;  /* 0x00000002ff007819 */ /* 0x002fe4000001160b */
        /* <DEDUP_REMOVED lines=8> */
[----:B------:R-:W1:Y:S01]  /*114a0*/  S2UR UR5, SR_CgaCtaId ;  /* 0x00000000000579c3 */ /* 0x000e620000008800 */
[----:B------:R-:W-:Y:S01]  /*114b0*/  UMOV UR4, 0x400 ;  /* 0x0000040000047882 */ /* 0x000fe20000000000 */
[----:B------:R-:W-:Y:S01]  /*114c0*/  ISETP.NE.AND P1, PT, R0, R19, PT ;  /* 0x000000130000720c */ /* 0x000fe20003f25270 */
[----:B------:R-:W-:Y:S01]  /*114d0*/  UIADD3 UR4, UPT, UPT, UR4, 0x810, URZ ;  /* 0x0000081004047890 */ /* 0x000fe2000fffe0ff */
[----:B------:R-:W-:Y:S01]  /*114e0*/  SHF.R.U32.HI R2, RZ, 0x3, R6 ;  /* 0x00000003ff027819 */ /* 0x000fe20000011606 */
[----:B------:R-:W-:Y:S04]  /*114f0*/  BSSY.RECONVERGENT B4, `(.L_x_418) ;  /* 0x0000009000047945 */ /* 0x000fe80003800200 */
[----:B------:R-:W-:Y:S02]  /*11500*/  IMAD R6, R19, -0x2000, R2 ;  /* 0xffffe00013067824 */ /* 0x000fe400078e0202 */
[----:B------:R-:W-:Y:S01]  /*11510*/  IMAD.WIDE.U32 R2, R2, 0x4, R26 ;  /* 0x0000000402027825 */ /* 0x000fe200078e001a */
[----:B-1----:R-:W-:-:S06]  /*11520*/  ULEA UR4, UR5, UR4, 0x18 ;  /* 0x0000000405047291 */ /* 0x002fcc000f8ec0ff */
[----:B------:R-:W-:Y:S01]  /*11530*/  LEA R6, R6, UR4, 0x2 ;  /* 0x0000000406067c11 */ /* 0x000fe2000f8e10ff */
[----:B------:R-:W-:Y:S06]  /*11540*/  @P1 BRA `(.L_x_419) ;  /* 0x0000000000081947 */ /* 0x000fec0003800000 */
[----:B0-----:R1:W2:Y:S01]  /*11550*/  ATOMS.EXCH R14, [R6+0x10000], R11 ;  /* 0x0100000b060e738c */ /* 0x0012a20004000000 */
[----:B------:R-:W-:Y:S05]  /*11560*/  BRA `(.L_x_420) ;  /* 0x0000000000047947 */ /* 0x000fea0003800000 */
.L_x_419:
[----:B0-----:R0:W5:Y:S02]  /*11570*/  ATOMG.E.EXCH.STRONG.GPU PT, R14, desc[UR36][R2.64], R11 ;  /* 0x8000000b020e79a8 */ /* 0x001164000c1ef124 */
.L_x_420:
[----:B------:R-:W-:Y:S05]  /*11580*/  BSYNC.RECONVERGENT B4 ;  /* 0x0000000000047941 */ /* 0x000fea0003800200 */
.L_x_418:
[----:B--2--5:R-:W-:-:S13]  /*11590*/  ISETP.NE.AND P2, PT, R14, -0x1, PT ;  /* 0xffffffff0e00780c */ /* 0x024fda0003f45270 */
[----:B------:R-:W-:Y:S05]  /*115a0*/  @!P2 BRA `(.L_x_421) ;  /* 0x000000040028a947 */ /* 0x000fea0003800000 */
[----:B------:R-:W-:Y:S04]  /*115b0*/  BSSY.RECONVERGENT B4, `(.L_x_422) ;  /* 0x000001d000047945 */ /* 0x000fe80003800200 */
[----:B------:R-:W-:Y:S05]  /*115c0*/  @P1 BRA `(.L_x_423) ;  /* 0x00000000000c1947 */ /* 0x000fea0003800000 */
[----:B------:R4:W-:Y:S01]  /*115d0*/  ATOMS.EXCH RZ, [R6+0x10000], RZ ;  /* 0x010000ff06ff738c */ /* 0x0009e20004000000 */
[----:B------:R-:W-:Y:S01]  /*115e0*/  VIADD R22, R22, 0xffffffff ;  /* 0xffffffff16167836 */ /* 0x000fe20000000000 */
[----:B------:R-:W-:Y:S06]  /*115f0*/  BRA `(.L_x_424) ;  /* 0x0000000000607947 */ /* 0x000fec0003800000 */
.L_x_423:
        /* <DEDUP_REMOVED lines=13> */
[----:B--2---:R-:W-:-:S06]  /*116d0*/  LOP3.LUT R29, R29, UR4, RZ, 0xc0, !PT ;  /* 0x000000041d1d7c12 */ /* 0x004fcc000f8ec0ff */
        /* <DEDUP_REMOVED lines=8> */
.L_x_426:
[----:B------:R-:W-:Y:S05]  /*11760*/  BSYNC.RECONVERGENT B5 ;  /* 0x0000000000057941 */ /* 0x000fea0003800200 */
.L_x_425:
[----:B------:R3:W5:Y:S02]  /*11770*/  ATOMG.E.EXCH.STRONG.GPU PT, RZ, desc[UR36][R2.64], RZ ;  /* 0x800000ff02ff79a8 */ /* 0x000764000c1ef124 */
.L_x_424:
[----:B------:R-:W-:Y:S05]  /*11780*/  BSYNC.RECONVERGENT B4 ;  /* 0x0000000000047941 */ /* 0x000fea0003800200 */
.L_x_422:
[----:B------:R-:W-:-:S04]  /*11790*/  LOP3.LUT P1, RZ, R14, 0x7, RZ, 0xc0, !PT ;  /* 0x000000070eff7812 */ /* 0x000fc8000782c0ff */
[----:B-1--4-:R-:W-:Y:S02]  /*117a0*/  SEL R6, R14, R11, !P1 ;  /* 0x0000000b0e067207 */ /* 0x012fe40004800000 */
[----:B0-----:R-:W-:Y:S02]  /*117b0*/  SEL R11, R11, R14, !P1 ;  /* 0x0000000e0b0b7207 */ /* 0x001fe40004800000 */
[----:B------:R-:W-:-:S13]  /*117c0*/  LOP3.LUT P2, RZ, R6, 0x7, RZ, 0xc0, !PT ;  /* 0x0000000706ff7812 */ /* 0x000fda000784c0ff */
[----:B------:R-:W-:Y:S05]  /*117d0*/  @!P2 BRA `(.L_x_427) ;  /* 0xfffffff80024a947 */ /* 0x000fea000383ffff */
.L_x_405:
[----:B-12---:R-:W-:Y:S02]  /*117e0*/  IMAD.SHL.U32 R0, R6, 0x8, RZ ;  /* 0x0000000806007824 */ /* 0x006fe400078e00ff */
        /* <DEDUP_REMOVED lines=32> */
.L_x_417:
[----:B------:R-:W2:Y:S01]  /*119f0*/  LDL R2, [R1+0x118] ;  /* 0x0001180001027983 */ /* 0x000ea20000100800 */
[----:B------:R-:W-:Y:S02]  /*11a00*/  IMAD.MOV.U32 R7, RZ, RZ, R11 ;  /* 0x000000ffff077224 */ /* 0x000fe400078e000b */
[C---:B--2---:R-:W-:Y:S01]  /*11a10*/  VIADD R0, R2.reuse, 0x1 ;  /* 0x0000000102007836 */ /* 0x044fe20000000000 */
[----:B------:R-:W-:-:S04]  /*11a20*/  LEA R2, R2, UR40, 0x3 ;  /* 0x0000002802027c11 */ /* 0x000fc8000f8e18ff */
[----:B------:R1:W-:Y:S04]  /*11a30*/  STL [R1+0x118], R0 ;  /* 0x0001180001007387 */ /* 0x0003e80000100800 */
[----:B------:R1:W-:Y:S02]  /*11a40*/  STL.64 [R2+0x118], R6 ;  /* 0x0001180602007387 */ /* 0x0003e40000100a00 */
.L_x_421:
[----:B------:R-:W-:Y:S05]  /*11a50*/  BSYNC B3 ;  /* 0x0000000000037941 */ /* 0x000fea0003800000 */
.L_x_404:
[C---:B------:R-:W-:Y:S01]  /*11a60*/  LOP3.LUT P2, RZ, R5.reuse, 0x7, RZ, 0xc0, !PT ;  /* 0x0000000705ff7812 */ /* 0x040fe2000784c0ff */
[----:B------:R-:W-:Y:S03]  /*11a70*/  BSSY B3, `(.L_x_428) ;  /* 0x00000a8000037945 */ /* 0x000fe60003800000 */
[----:B-12---:R-:W-:Y:S02]  /*11a80*/  SEL R6, R5, R9, !P2 ;  /* 0x0000000905067207 */ /* 0x006fe40005000000 */
[----:B------:R-:W-:Y:S02]  /*11a90*/  SEL R7, R9, R5, !P2 ;  /* 0x0000000509077207 */ /* 0x000fe40005000000 */
[----:B------:R-:W-:-:S13]  /*11aa0*/  LOP3.LUT P1, RZ, R6, 0x7, RZ, 0xc0, !PT ;  /* 0x0000000706ff7812 */ /* 0x000fda000782c0ff */
[----:B------:R-:W-:Y:S05]  /*11ab0*/  @P1 BRA `(.L_x_429) ;  /* 0x0000000400e01947 */ /* 0x000fea0003800000 */
.L_x_451:
[----:B------:R-:W-:Y:S01]  /*11ac0*/  LOP3.LUT P1, RZ, R7, 0x7, RZ, 0xc0, !PT ;  /* 0x0000000707ff7812 */ /* 0x000fe2000782c0ff */
[----:B------:R-:W-:Y:S05]  /*11ad0*/  YIELD ;  /* 0x0000000000007946 */ /* 0x000fea0003800000 */
[----:B------:R-:W-:Y:S07]  /*11ae0*/  BSSY B4, `(.L_x_430) ;  /* 0x0000036000047945 */ /* 0x000fee0003800000 */
[----:B--23--:R-:W-:Y:S05]  /*11af0*/  @P1 BRA `(.L_x_431) ;  /* 0x0000000000d01947 */ /* 0x00cfea0003800000 */
[----:B0-----:R-:W0:Y:S01]  /*11b00*/  S2R R3, SR_CgaCtaId ;  /* 0x0000000000037919 */ /* 0x001e220000008800 */
[----:B------:R-:W-:Y:S01]  /*11b10*/  MOV R0, 0x400 ;  /* 0x0000040000007802 */ /* 0x000fe20000000f00 */
[----:B------:R-:W-:-:S04]  /*11b20*/  IMAD.MOV.U32 R15, RZ, RZ, -0x1 ;  /* 0xffffffffff0f7424 */ /* 0x000fc800078e00ff */
[----:B------:R-:W-:-:S05]  /*11b30*/  VIADD R0, R0, 0x810 ;  /* 0x0000081000007836 */ /* 0x000fca0000000000 */
[----:B0-----:R-:W-:-:S07]  /*11b40*/  LEA R13, R3, R0, 0x18 ;  /* 0x00000000030d7211 */ /* 0x001fce00078ec0ff */
.L_x_440:
[--C-:B0-----:R-:W-:Y:S01]  /*11b50*/  SHF.R.U32.HI R11, RZ, 0x10, R7.reuse ;  /* 0x00000010ff0b7819 */ /* 0x101fe20000011607 */
[----:B------:R-:W-:Y:S05]  /*11b60*/  YIELD ;  /* 0x0000000000007946 */ /* 0x000fea0003800000 */
[----:B------:R-:W-:Y:S01]  /*11b70*/  ISETP.NE.AND P1, PT, R11, R19, PT ;  /* 0x000000130b00720c */ /* 0x000fe20003f25270 */
[----:B------:R-:W-:Y:S01]  /*11b80*/  BSSY.RECONVERGENT B5, `(.L_x_432) ;  /* 0x0000009000057945 */ /* 0x000fe20003800200 */
[----:B-12---:R-:W-:-:S05]  /*11b90*/  SHF.R.U32.HI R2, RZ, 0x3, R7 ;  /* 0x00000003ff027819 */ /* 0x006fca0000011607 */
[----:B------:R-:W-:Y:S02]  /*11ba0*/  IMAD R0, R19, -0x2000, R2 ;  /* 0xffffe00013007824 */ /* 0x000fe400078e0202 */
[----:B------:R-:W-:-:S04]  /*11bb0*/  IMAD.WIDE.U32 R2, R2, 0x4, R26 ;  /* 0x0000000402027825 */ /* 0x000fc800078e001a */
[----:B---3--:R-:W-:Y:S01]  /*11bc0*/  IMAD R4, R0, 0x4, R13 ;  /* 0x0000000400047824 */ /* 0x008fe200078e020d */
[----:B------:R-:W-:Y:S06]  /*11bd0*/  @P1 BRA `(.L_x_433) ;  /* 0x0000000000081947 */ /* 0x000fec0003800000 */
[----:B------:R0:W1:Y:S01]  /*11be0*/  ATOMS.EXCH R0, [R4+0x10000], R15 ;  /* 0x0100000f0400738c */ /* 0x0000620004000000 */
[----:B------:R-:W-:Y:S05]  /*11bf0*/  BRA `(.L_x_434) ;  /* 0x0000000000047947 */ /* 0x000fea0003800000 */
.L_x_433:
[----:B------:R2:W5:Y:S02]  /*11c00*/  ATOMG.E.EXCH.STRONG.GPU PT, R0, desc[UR36][R2.64], R15 ;  /* 0x8000000f020079a8 */ /* 0x000564000c1ef124 */
.L_x_434:
[----:B------:R-:W-:Y:S05]  /*11c10*/  BSYNC.RECONVERGENT B5 ;  /* 0x0000000000057941 */ /* 0x000fea0003800200 */
.L_x_432:
[----:B-1---5:R-:W-:-:S13]  /*11c20*/  ISETP.NE.AND P2, PT, R0, -0x1, PT ;  /* 0xffffffff0000780c */ /* 0x022fda0003f45270 */
[----:B------:R-:W-:Y:S05]  /*11c30*/  @!P2 BRA `(.L_x_431) ;  /* 0x000000000080a947 */ /* 0x000fea0003800000 */
[----:B------:R-:W-:Y:S04]  /*11c40*/  BSSY.RECONVERGENT B5, `(.L_x_435) ;  /* 0x000001c000057945 */ /* 0x000fe80003800200 */
[----:B------:R-:W-:Y:S05]  /*11c50*/  @P1 BRA `(.L_x_436) ;  /* 0x00000000000c1947 */ /* 0x000fea0003800000 */
[----:B------:R3:W-:Y:S01]  /*11c60*/  ATOMS.EXCH RZ, [R4+0x10000], RZ ;  /* 0x010000ff04ff738c */ /* 0x0007e20004000000 */
[----:B------:R-:W-:Y:S01]  /*11c70*/  VIADD R22, R22, 0xffffffff ;  /* 0xffffffff16167836 */ /* 0x000fe20000000000 */
[----:B------:R-:W-:Y:S06]  /*11c80*/  BRA `(.L_x_437) ;  /* 0x00000000005c7947 */ /* 0x000fec0003800000 */
.L_x_436:
        /* <DEDUP_REMOVED lines=12> */
[----:B0-----:R-:W-:-:S06]  /*11d50*/  LOP3.LUT R9, R9, UR4, RZ, 0xc0, !PT ;  /* 0x0000000409097c12 */ /* 0x001fcc000f8ec0ff */
        /* <DEDUP_REMOVED lines=8> */
.L_x_439:
[----:B------:R-:W-:Y:S05]  /*11de0*/  BSYNC.RECONVERGENT B7 ;  /* 0x0000000000077941 */ /* 0x000fea0003800200 */
.L_x_438:
[----:B------:R1:W5:Y:S02]  /*11df0*/  ATOMG.E.EXCH.STRONG.GPU PT, RZ, desc[UR36][R2.64], RZ ;  /* 0x800000ff02ff79a8 */ /* 0x000364000c1ef124 */
.L_x_437:
[----:B------:R-:W-:Y:S05]  /*11e00*/  BSYNC.RECONVERGENT B5 ;  /* 0x0000000000057941 */ /* 0x000fea0003800200 */
.L_x_435:
[----:B------:R-:W-:Y:S01]  /*11e10*/  LOP3.LUT P1, RZ, R0, 0x7, RZ, 0xc0, !PT ;  /* 0x0000000700ff7812 */ /* 0x000fe2000782c0ff */
[----:B------:R-:W-:-:S12]  /*11e20*/  IMAD.MOV.U32 R7, RZ, RZ, R0 ;  /* 0x000000ffff077224 */ /* 0x000fd800078e0000 */
[----:B------:R-:W-:Y:S05]  /*11e30*/  @!P1 BRA `(.L_x_440) ;  /* 0xfffffffc00449947 */ /* 0x000fea000383ffff */
.L_x_431:
[----:B------:R-:W-:Y:S05]  /*11e40*/  BSYNC B4 ;  /* 0x0000000000047941 */ /* 0x000fea0003800000 */
.L_x_430:
[--C-:B012---:R-:W-:Y:S02]  /*11e50*/  SHF.R.U32.HI R2, RZ, 0x10, R7.reuse ;  /* 0x00000010ff027819 */ /* 0x107fe40000011607 */
        /* <DEDUP_REMOVED lines=18> */
[----:B---3--:R-:W-:Y:S01]  /*11f80*/  LEA R4, R0, UR4, 0x2 ;  /* 0x0000000400047c11 */ /* 0x008fe2000f8e10ff */
[----:B------:R-:W-:Y:S06]  /*11f90*/  @P2 BRA `(.L_x_443) ;  /* 0x0000000000082947 */ /* 0x000fec0003800000 */
[----:B------:R1:W2:Y:S01]  /*11fa0*/  ATOMS.EXCH R0, [R4+0x10000], R7 ;  /* 0x010000070400738c */ /* 0x0002a20004000000 */
[----:B------:R-:W-:Y:S05]  /*11fb0*/  BRA `(.L_x_444) ;  /* 0x0000000000047947 */ /* 0x000fea0003800000 */
.L_x_443:
[----:B------:R0:W5:Y:S02]  /*11fc0*/  ATOMG.E.EXCH.STRONG.GPU PT, R0, desc[UR36][R2.64], R7 ;  /* 0x80000007020079a8 */ /* 0x000164000c1ef124 */
.L_x_444:
[----:B------:R-:W-:Y:S05]  /*11fd0*/  BSYNC.RECONVERGENT B4 ;  /* 0x0000000000047941 */ /* 0x000fea0003800200 */
.L_x_442:
[----:B--2--5:R-:W-:Y:S02]  /*11fe0*/  ISETP.NE.AND P3, PT, R0, -0x1, PT ;  /* 0xffffffff0000780c */ /* 0x024fe40003f65270 */
[----:B------:R-:W-:-:S11]  /*11ff0*/  PLOP3.LUT P1, PT, PT, PT, PT, 0x8, 0x80 ;  /* 0x000000000080781c */ /* 0x000fd60003f2e170 */
[----:B------:R-:W-:Y:S05]  /*12000*/  @!P3 BRA `(.L_x_445) ;  /* 0x000000040038b947 */ /* 0x000fea0003800000 */
[----:B------:R-:W-:Y:S04]  /*12010*/  BSSY.RECONVERGENT B4, `(.L_x_446) ;  /* 0x000001d000047945 */ /* 0x000fe80003800200 */
[----:B------:R-:W-:Y:S05]  /*12020*/  @P2 BRA `(.L_x_447) ;  /* 0x00000000000c2947 */ /* 0x000fea0003800000 */
[----:B------:R3:W-:Y:S01]  /*12030*/  ATOMS.EXCH RZ, [R4+0x10000], RZ ;  /* 0x010000ff04ff738c */ /* 0x0007e20004000000 */
[----:B------:R-:W-:Y:S01]  /*12040*/  VIADD R22, R22, 0xffffffff ;  /* 0xffffffff16167836 */ /* 0x000fe20000000000 */
[----:B------:R-:W-:Y:S06]  /*12050*/  BRA `(.L_x_448) ;  /* 0x0000000000607947 */ /* 0x000fec0003800000 */
.L_x_447:
[----:B-1----:R-:W-:-:S04]  /*12060*/  IMAD.WIDE.U32 R4, R11, 0x4, R24 ;  /* 0x000000040b047825 */ /* 0x002fc800078e0018 */
[----:B------:R-:W-:-:S05]  /*12070*/  IMAD.MOV.U32 R9, RZ, RZ, -0x1 ;  /* 0xffffffffff097424 */ /* 0x000fca00078e00ff */
        /* <DEDUP_REMOVED lines=20> */
.L_x_450:
[----:B------:R-:W-:Y:S05]  /*121c0*/  BSYNC.RECONVERGENT B5 ;  /* 0x0000000000057941 */ /* 0x000fea0003800200 */
.L_x_449:
[----:B------:R2:W5:Y:S02]  /*121d0*/  ATOMG.E.EXCH.STRONG.GPU PT, RZ, desc[UR36][R2.64], RZ ;  /* 0x800000ff02ff79a8 */ /* 0x000564000c1ef124 */
.L_x_448:
[----:B------:R-:W-:Y:S05]  /*121e0*/  BSYNC.RECONVERGENT B4 ;  /* 0x0000000000047941 */ /* 0x000fea0003800200 */
.L_x_446:
[----:B------:R-:W-:-:S04]  /*121f0*/  LOP3.LUT P1, RZ, R0, 0x7, RZ, 0xc0, !PT ;  /* 0x0000000700ff7812 */ /* 0x000fc8000782c0ff */
[----:B------:R-:W-:Y:S02]  /*12200*/  SEL R6, R0, R7, !P1 ;  /* 0x0000000700067207 */ /* 0x000fe40004800000 */
[----:B01----:R-:W-:Y:S02]  /*12210*/  SEL R7, R7, R0, !P1 ;  /* 0x0000000007077207 */ /* 0x003fe40004800000 */
[----:B------:R-:W-:-:S13]  /*12220*/  LOP3.LUT P2, RZ, R6, 0x7, RZ, 0xc0, !PT ;  /* 0x0000000706ff7812 */ /* 0x000fda000784c0ff */
[----:B------:R-:W-:Y:S05]  /*12230*/  @!P2 BRA `(.L_x_451) ;  /* 0xfffffff80020a947 */ /* 0x000fea000383ffff */
.L_x_429:
[----:B------:R-:W-:Y:S02]  /*12240*/  IMAD.SHL.U32 R0, R6, 0x8, RZ ;  /* 0x0000000806007824 */ /* 0x000fe400078e00ff */
[----:B0-2---:R-:W-:Y:S02]  /*12250*/  IMAD.MOV.U32 R3, RZ, RZ, -0x4f0f0efe ;  /* 0xb0f0f102ff037424 */ /* 0x005fe400078e00ff */
        /* <DEDUP_REMOVED lines=21> */
[----:B---3--:R-:W-:Y:S01]  /*123b0*/  @P1 LOP3.LUT R4, R0, 0x7f8, RZ, 0xc0, !PT ;  /* 0x000007f800041812 */ /* 0x008fe200078ec0ff */
        /* <DEDUP_REMOVED lines=13> */
.L_x_441:
[----:B------:R-:W2:Y:S01]  /*12490*/  LDL R2, [R1+0x118] ;  /* 0x0001180001027983 */ /* 0x000ea20000100800 */
[----:B------:R-:W-:Y:S01]  /*124a0*/  PLOP3.LUT P1, PT, PT, PT, PT, 0x8, 0x80 ;  /* 0x000000000080781c */ /* 0x000fe20003f2e170 */
[C---:B--2---:R-:W-:Y:S01]  /*124b0*/  VIADD R0, R2.reuse, 0x1 ;  /* 0x0000000102007836 */ /* 0x044fe20000000000 */
[----:B------:R-:W-:-:S04]  /*124c0*/  LEA R2, R2, UR40, 0x3 ;  /* 0x0000002802027c11 */ /* 0x000fc8000f8e18ff */
[----:B------:R4:W-:Y:S04]  /*124d0*/  STL [R1+0x118], R0 ;  /* 0x0001180001007387 */ /* 0x0009e80000100800 */
[----:B------:R4:W-:Y:S03]  /*124e0*/  STL.64 [R2+0x118], R6 ;  /* 0x0001180602007387 */ /* 0x0009e60000100a00 */
.L_x_445:
[----:B------:R-:W-:Y:S05]  /*124f0*/  BSYNC B3 ;  /* 0x0000000000037941 */ /* 0x000fea0003800000 */
.L_x_428:
[----:B------:R-:W-:Y:S05]  /*12500*/  BRA `(.L_x_203) ;  /* 0x0000008800dc7947 */ /* 0x000fea0003800000 */
.L_x_282:
        /* <DEDUP_REMOVED lines=9> */
[----:B--2---:R-:W-:-:S04]  /*125a0*/  VIADD R8, R15, 0x100 ;  /* 0x000001000f087836 */ /* 0x004fc80000000000 */
[----:B------:R-:W-:Y:S02]  /*125b0*/  IMAD R7, R15, 0x8, R0 ;  /* 0x000000080f077824 */ /* 0x000fe400078e0200 */
[C---:B------:R-:W-:Y:S01]  /*125c0*/  IMAD.SHL.U32 R6, R8.reuse, 0x8, RZ ;  /* 0x0000000808067824 */ /* 0x040fe200078e00ff */
[----:B------:R-:W-:Y:S02]  /*125d0*/  LOP3.LUT R8, R8, 0x1fff, RZ, 0xc0, !PT ;  /* 0x00001fff08087812 */ /* 0x000fe400078ec0ff */
[----:B---3--:R-:W-:Y:S01]  /*125e0*/  IADD3 R4, PT, PT, R4, 0x100, -R5 ;  /* 0x0000010004047810 */ /* 0x008fe20007ffe805 */
[----:B------:R-:W-:Y:S01]  /*125f0*/  IMAD.MOV R5, RZ, RZ, -R30 ;  /* 0x000000ffff057224 */ /* 0x000fe200078e0a1e */
[----:B------:R-:W-:Y:S02]  /*12600*/  LOP3.LUT R13, R6, 0xfff8, RZ, 0xc0, !PT ;  /* 0x0000fff8060d7812 */ /* 0x000fe400078ec0ff */
[----:B------:R-:W0:Y:S02]  /*12610*/  LDS.64 R6, [R7] ;  /* 0x0000000007067984 */ /* 0x000e240000000a00 */
[----:B------:R-:W-:Y:S01]  /*12620*/  VIADDMNMX.U32 R4, R5, 0x100, R4, PT ;  /* 0x0000010005047846 */ /* 0x000fe20003800004 */
[----:B------:R-:W-:-:S05]  /*12630*/  IMAD.IADD R13, R0, 0x1, R13 ;  /* 0x00000001000d7824 */ /* 0x000fca00078e020d */
[----:B------:R-:W1:Y:S01]  /*12640*/  LDS.64 R28, [R13] ;  /* 0x000000000d1c7984 */ /* 0x000e620000000a00 */
[----:B0-----:R-:W-:Y:S01]  /*12650*/  ISETP.NE.U32.AND P1, PT, R6, RZ, PT ;  /* 0x000000ff0600720c */ /* 0x001fe20003f25070 */
[----:B------:R-:W-:-:S03]  /*12660*/  IMAD.MOV.U32 R6, RZ, RZ, RZ ;  /* 0x000000ffff067224 */ /* 0x000fc600078e00ff */
[----:B------:R-:W-:Y:S02]  /*12670*/  ISETP.NE.AND.EX P1, PT, R7, RZ, PT, P1 ;  /* 0x000000ff0700720c */ /* 0x000fe40003f25310 */
[----:B-1----:R-:W-:Y:S02]  /*12680*/  ISETP.NE.U32.AND P2, PT, R28, RZ, PT ;  /* 0x000000ff1c00720c */ /* 0x002fe40003f45070 */
[----:B------:R-:W-:Y:S02]  /*12690*/  LOP3.LUT R28, R15, 0x1fff, RZ, 0xc0, !PT ;  /* 0x00001fff0f1c7812 */ /* 0x000fe400078ec0ff */
[----:B------:R-:W-:Y:S02]  /*126a0*/  ISETP.NE.AND.EX P2, PT, R29, RZ, PT, P2 ;  /* 0x000000ff1d00720c */ /* 0x000fe40003f45320 */
[----:B------:R-:W-:Y:S02]  /*126b0*/  ISETP.EQ.OR P1, PT, R15, RZ, P1 ;  /* 0x000000ff0f00720c */ /* 0x000fe40000f22670 */
[----:B------:R-:W-:-:S11]  /*126c0*/  ISETP.EQ.OR P2, PT, R28, 0x1f00, P2 ;  /* 0x00001f001c00780c */ /* 0x000fd60001742670 */
[----:B------:R-:W-:Y:S02]  /*126d0*/  @!P1 IMAD.MOV.U32 R6, RZ, RZ, 0x1 ;  /* 0x00000001ff069424 */ /* 0x000fe400078e00ff */
[C---:B------:R-:W-:Y:S02]  /*126e0*/  @!P1 IMAD R14, R19.reuse, 0x2000, R15 ;  /* 0x00002000130e9824 */ /* 0x040fe400078e020f */
[C---:B------:R-:W-:Y:S01]  /*126f0*/  @!P2 VIADD R7, R6.reuse, 0x1 ;  /* 0x000000010607a836 */ /* 0x040fe20000000000 */
[----:B------:R-:W-:Y:S01]  /*12700*/  @!P2 LEA R32, R6, UR40, 0x2 ;  /* 0x000000280620ac11 */ /* 0x000fe2000f8e10ff */
[----:B------:R-:W-:Y:S01]  /*12710*/  @!P2 IMAD R13, R19, 0x2000, R8 ;  /* 0x00002000130da824 */ /* 0x000fe200078e0208 */
[----:B------:R0:W-:Y:S01]  /*12720*/  @!P1 STL [R1+0x18], R14 ;  /* 0x0000180e01009387 */ /* 0x0001e20000100800 */
[----:B------:R-:W-:Y:S01]  /*12730*/  @!P2 IMAD.MOV.U32 R6, RZ, RZ, R7 ;  /* 0x000000ffff06a224 */ /* 0x000fe200078e0007 */
[----:B------:R-:W-:Y:S01]  /*12740*/  PLOP3.LUT P1, PT, PT, PT, PT, 0x8, 0x80 ;  /* 0x000000000080781c */ /* 0x000fe20003f2e170 */
[----:B------:R-:W-:Y:S01]  /*12750*/  VIADD R8, R15, 0x200 ;  /* 0x000002000f087836 */ /* 0x000fe20000000000 */
[----:B------:R0:W-:Y:S02]  /*12760*/  @!P2 STL [R32+0x10], R13 ;  /* 0x0000100d2000a387 */ /* 0x0001e40000100800 */
[----:B------:R-:W-:-:S02]  /*12770*/  ISETP.GT.U32.AND P2, PT, R6, 0x1, PT ;  /* 0x000000010600780c */ /* 0x000fc40003f44070 */
[----:B------:R-:W-:-:S11]  /*12780*/  LOP3.LUT R8, R8, 0x1fff, RZ, 0xc0, !PT ;  /* 0x00001fff08087812 */ /* 0x000fd600078ec0ff */
        /* <DEDUP_REMOVED lines=408> */
[----:B------:R-:W0:Y:S02]  /*14110*/  LDS.64 R14, [R14] ;  /* 0x000000000e0e7984 */ /* 0x000e240000000a00 */
[----:B0-----:R-:W-:-:S04]  /*14120*/  ISETP.NE.U32.AND P1, PT, R14, RZ, PT ;  /* 0x000000ff0e00720c */ /* 0x001fc80003f25070 */
[----:B------:R-:W-:-:S04]  /*14130*/  ISETP.NE.AND.EX P1, PT, R15, RZ, PT, P1 ;  /* 0x000000ff0f00720c */ /* 0x000fc80003f25310 */
[----:B------:R-:W-:Y:S02]  /*14140*/  ISETP.EQ.OR P2, PT, R28, 0x100, P1 ;  /* 0x000001001c00780c */ /* 0x000fe40000f42670 */
[----:B------:R-:W-:-:S11]  /*14150*/  PLOP3.LUT P1, PT, PT, PT, PT, 0x80, 0x8 ;  /* 0x000000000008781c */ /* 0x000fd60003f2f070 */
[----:B------:R-:W-:Y:S01]  /*14160*/  @!P2 IMAD R5, R19, 0x2000, R8 ;  /* 0x000020001305a824 */ /* 0x000fe200078e0208 */
[----:B------:R-:W-:Y:S01]  /*14170*/  @!P2 LEA R6, R6, UR40, 0x2 ;  /* 0x000000280606ac11 */ /* 0x000fe2000f8e10ff */
[--C-:B------:R-:W-:Y:S02]  /*14180*/  IMAD.MOV.U32 R8, RZ, RZ, R28.reuse ;  /* 0x000000ffff087224 */ /* 0x100fe400078e001c */
[----:B------:R-:W-:Y:S02]  /*14190*/  @!P2 IMAD.MOV.U32 R8, RZ, RZ, R28 ;  /* 0x000000ffff08a224 */ /* 0x000fe400078e001c */
[----:B------:R0:W-:Y:S05]  /*141a0*/  @!P2 STL [R6+0x10], R5 ;  /* 0x000010050600a387 */ /* 0x0001ea0000100800 */
.L_x_454:
[----:B------:R-:W-:Y:S05]  /*141b0*/  BSYNC.RECONVERGENT B3 ;  /* 0x0000000000037941 */ /* 0x000fea0003800200 */
.L_x_453:
[----:B------:R1:W-:Y:S01]  /*141c0*/  STL [R1+0xc], R8 ;  /* 0x00000c0801007387 */ /* 0x0003e20000100800 */
[----:B------:R-:W-:-:S13]  /*141d0*/  ISETP.EQ.OR P1, PT, R4, RZ, P1 ;  /* 0x000000ff0400720c */ /* 0x000fda0000f22670 */
[----:B------:R-:W-:Y:S05]  /*141e0*/  @P1 BREAK B1 ;  /* 0x0000000000011942 */ /* 0x000fea0003800000 */
[----:B-1----:R-:W-:Y:S05]  /*141f0*/  @P1 BRA `(.L_x_74) ;  /* 0x0000006c00bc1947 */ /* 0x002fea0003800000 */
[--C-:B------:R-:W-:Y:S01]  /*14200*/  SHF.R.U32.HI R11, RZ, 0x10, R12.reuse ;  /* 0x00000010ff0b7819 */ /* 0x100fe2000001160c */
[----:B------:R-:W-:Y:S01]  /*14210*/  BSSY.RECONVERGENT B3, `(.L_x_455) ;  /* 0x0000025000037945 */ /* 0x000fe20003800200 */
[----:B------:R-:W-:Y:S02]  /*14220*/  SHF.R.U32.HI R12, RZ, 0x3, R12 ;  /* 0x00000003ff0c7819 */ /* 0x000fe4000001160c */
[----:B------:R-:W-:-:S13]  /*14230*/  ISETP.NE.AND P1, PT, R11, R19, PT ;  /* 0x000000130b00720c */ /* 0x000fda0003f25270 */
[----:B------:R-:W-:Y:S05]  /*14240*/  @P1 BRA `(.L_x_456) ;  /* 0x0000000000101947 */ /* 0x000fea0003800000 */
[----:B------:R-:W-:-:S04]  /*14250*/  IMAD R3, R19, -0x2000, R12 ;  /* 0xffffe00013037824 */ /* 0x000fc800078e020c */
[----:B------:R-:W-:-:S05]  /*14260*/  IMAD R3, R3, 0x8, R0 ;  /* 0x0000000803037824 */ /* 0x000fca00078e0200 */
[----:B0-----:R1:W2:Y:S01]  /*14270*/  ATOMS.EXCH.64 R6, [R3], RZ ;  /* 0x000000ff0306738c */ /* 0x0012a20004000400 */
[----:B------:R-:W-:Y:S05]  /*14280*/  BRA `(.L_x_457) ;  /* 0x0000000000747947 */ /* 0x000fea0003800000 */
.L_x_456:
        /* <DEDUP_REMOVED lines=26> */
.L_x_459:
[----:B------:R-:W-:Y:S05]  /*14430*/  BSYNC.RECONVERGENT B4 ;  /* 0x0000000000047941 */ /* 0x000fea0003800200 */
.L_x_458:
[----:B------:R-:W5:Y:S01]  /*14440*/  ATOMG.E.EXCH.64.STRONG.GPU PT, R6, desc[UR36][R6.64+0x8], RZ ;  /* 0x800008ff060679a8 */ /* 0x000f62000c1ef524 */
[----:B------:R-:W-:-:S07]  /*14450*/  VIADD R20, R20, 0x1 ;  /* 0x0000000114147836 */ /* 0x000fce0000000000 */
.L_x_457:
[----:B------:R-:W-:Y:S05]  /*14460*/  BSYNC.RECONVERGENT B3 ;  /* 0x0000000000037941 */ /* 0x000fea0003800200 */
.L_x_455:
[----:B------:R-:W-:Y:S01]  /*14470*/  LOP3.LUT P1, RZ, R9, 0x7fffff80, RZ, 0xc0, !PT ;  /* 0x7fffff8009ff7812 */ /* 0x000fe2000782c0ff */
[----:B------:R-:W-:Y:S01]  /*14480*/  BSSY B3, `(.L_x_460) ;  /* 0x0000154000037945 */ /* 0x000fe20003800000 */
[----:B--2--5:R-:W-:-:S11]  /*14490*/  IMAD.MOV.U32 R8, RZ, RZ, R6 ;  /* 0x000000ffff087224 */ /* 0x024fd600078e0006 */
[----:B------:R-:W-:Y:S05]  /*144a0*/  @P1 BRA `(.L_x_461) ;  /* 0x0000000800981947 */ /* 0x000fea0003800000 */
[----:B------:R-:W0:Y:S01]  /*144b0*/  LDL R6, [R1+0x18] ;  /* 0x0000180001067983 */ /* 0x000e220000100800 */
[----:B------:R-:W-:Y:S01]  /*144c0*/  LOP3.LUT P1, RZ, R8, 0x7, RZ, 0xc0, !PT ;  /* 0x0000000708ff7812 */ /* 0x000fe2000782c0ff */
[----:B------:R-:W-:Y:S02]  /*144d0*/  IMAD.MOV.U32 R4, RZ, RZ, R7 ;  /* 0x000000ffff047224 */ /* 0x000fe400078e0007 */
[----:B------:R-:W-:Y:S02]  /*144e0*/  IMAD.MOV.U32 R5, RZ, RZ, 0x2 ;  /* 0x00000002ff057424 */ /* 0x000fe400078e00ff */
[----:B01----:R-:W-:-:S04]  /*144f0*/  IMAD R3, R19, -0x2000, R6 ;  /* 0xffffe00013037824 */ /* 0x003fc800078e0206 */
[----:B------:R-:W-:Y:S01]  /*14500*/  IMAD R2, R3, 0x8, R0 ;  /* 0x0000000803027824 */ /* 0x000fe200078e0200 */
[----:B------:R-:W-:-:S04]  /*14510*/  LEA R3, R6, 0x4, 0x3 ;  /* 0x0000000406037811 */ /* 0x000fc800078e18ff */
[----:B------:R0:W-:Y:S01]  /*14520*/  ATOMS.EXCH.64 RZ, [R2], R4 ;  /* 0x0000000402ff738c */ /* 0x0001e20004000400 */
[----:B------:R-:W-:Y:S05]  /*14530*/  @P1 BRA `(.L_x_462) ;  /* 0x0000000400c01947 */ /* 0x000fea0003800000 */
.L_x_484:
[----:B------:R-:W-:Y:S01]  /*14540*/  LOP3.LUT P1, RZ, R3, 0x7, RZ, 0xc0, !PT ;  /* 0x0000000703ff7812 */ /* 0x000fe2000782c0ff */
[----:B------:R-:W-:Y:S05]  /*14550*/  YIELD ;  /* 0x0000000000007946 */ /* 0x000fea0003800000 */
[----:B------:R-:W-:Y:S07]  /*14560*/  BSSY B4, `(.L_x_463) ;  /* 0x0000032000047945 */ /* 0x000fee0003800000 */
[----:B--23-5:R-:W-:Y:S05]  /*14570*/  @P1 BRA `(.L_x_464) ;  /* 0x0000000000c01947 */ /* 0x02cfea0003800000 */
[----:B------:R-:W-:-:S07]  /*14580*/  IMAD.MOV.U32 R15, RZ, RZ, -0x1 ;  /* 0xffffffffff0f7424 */ /* 0x000fce00078e00ff */
.L_x_473:
[--C-:B------:R-:W-:Y:S01]  /*14590*/  SHF.R.U32.HI R13, RZ, 0x10, R3.reuse ;  /* 0x00000010ff0d7819 */ /* 0x100fe20000011603 */
[----:B------:R-:W-:Y:S05]  /*145a0*/  YIELD ;  /* 0x0000000000007946 */ /* 0x000fea0003800000 */
[----:B------:R-:W-:Y:S01]  /*145b0*/  ISETP.NE.AND P1, PT, R13, R19, PT ;  /* 0x000000130d00720c */ /* 0x000fe20003f25270 */
[----:B------:R-:W-:Y:S01]  /*145c0*/  BSSY.RECONVERGENT B5, `(.L_x_465) ;  /* 0x0000009000057945 */ /* 0x000fe20003800200 */
[----:B0--3--:R-:W-:-:S05]  /*145d0*/  SHF.R.U32.HI R4, RZ, 0x3, R3 ;  /* 0x00000003ff047819 */ /* 0x009fca0000011603 */
[----:B-1--4-:R-:W-:Y:S02]  /*145e0*/  IMAD R7, R19, -0x2000, R4 ;  /* 0xffffe00013077824 */ /* 0x012fe400078e0204 */
[----:B------:R-:W-:-:S04]  /*145f0*/  IMAD.WIDE.U32 R4, R4, 0x4, R26 ;  /* 0x0000000404047825 */ /* 0x000fc800078e001a */
[----:B------:R-:W-:Y:S01]  /*14600*/  IMAD R7, R7, 0x4, R0 ;  /* 0x0000000407077824 */ /* 0x000fe200078e0200 */
[----:B-----5:R-:W-:Y:S06]  /*14610*/  @P1 BRA `(.L_x_466) ;  /* 0x0000000000081947 */ /* 0x020fec0003800000 */
[----:B------:R1:W2:Y:S01]  /*14620*/  ATOMS.EXCH R6, [R7+0x10000], R15 ;  /* 0x0100000f0706738c */ /* 0x0002a20004000000 */
[----:B------:R-:W-:Y:S05]  /*14630*/  BRA `(.L_x_467) ;  /* 0x0000000000047947 */ /* 0x000fea0003800000 */
.L_x_466:
[----:B------:R0:W5:Y:S02]  /*14640*/  ATOMG.E.EXCH.STRONG.GPU PT, R6, desc[UR36][R4.64], R15 ;  /* 0x8000000f040679a8 */ /* 0x000164000c1ef124 */
.L_x_467:
[----:B------:R-:W-:Y:S05]  /*14650*/  BSYNC.RECONVERGENT B5 ;  /* 0x0000000000057941 */ /* 0x000fea0003800200 */
.L_x_465:
[----:B--2--5:R-:W-:-:S13]  /*14660*/  ISETP.NE.AND P2, PT, R6, -0x1, PT ;  /* 0xffffffff0600780c */ /* 0x024fda0003f45270 */
[----:B------:R-:W-:Y:S05]  /*14670*/  @!P2 BRA `(.L_x_464) ;  /* 0x000000000080a947 */ /* 0x000fea0003800000 */
[----:B------:R-:W-:Y:S04]  /*14680*/  BSSY.RECONVERGENT B5, `(.L_x_468) ;  /* 0x000001c000057945 */ /* 0x000fe80003800200 */
[----:B------:R-:W-:Y:S05]  /*14690*/  @P1 BRA `(.L_x_469) ;  /* 0x00000000000c1947 */ /* 0x000fea0003800000 */
[----:B------:R4:W-:Y:S01]  /*146a0*/  ATOMS.EXCH RZ, [R7+0x10000], RZ ;  /* 0x010000ff07ff738c */ /* 0x0009e20004000000 */
[----:B------:R-:W-:Y:S01]  /*146b0*/  VIADD R22, R22, 0xffffffff ;  /* 0xffffffff16167836 */ /* 0x000fe20000000000 */
[----:B------:R-:W-:Y:S06]  /*146c0*/  BRA `(.L_x_470) ;  /* 0x00000000005c7947 */ /* 0x000fec0003800000 */
.L_x_469:
[----:B------:R-:W-:-:S06]  /*146d0*/  IMAD.WIDE.U32 R2, R13, 0x4, R24 ;  /* 0x000000040d027825 */ /* 0x000fcc00078e0018 */
[----:B------:R-:W2:Y:S01]  /*146e0*/  ATOMG.E.ADD.STRONG.GPU PT, R2, desc[UR36][R2.64], R15 ;  /* 0x8000000f020279a8 */ /* 0x000ea200081ef124 */
[----:B------:R-:W-:Y:S01]  /*146f0*/  BSSY.RECONVERGENT B7, `(.L_x_471) ;  /* 0x0000013000077945 */ /* 0x000fe20003800200 */
[----:B--2---:R-:W-:-:S13]  /*14700*/  ISETP.NE.AND P1, PT, R2, 0x1, PT ;  /* 0x000000010200780c */ /* 0x004fda0003f25270 */
[----:B------:R-:W-:Y:S05]  /*14710*/  @P1 BRA `(.L_x_472) ;  /* 0x0000000000401947 */ /* 0x000fea0003800000 */
[----:B------:R-:W2:Y:S01]  /*14720*/  S2R R2, SR_LANEID ;  /* 0x0000000000027919 */ /* 0x000ea20000000000 */
[----:B------:R-:W-:Y:S02]  /*14730*/  VOTEU.ANY UR4, UPT, PT ;  /* 0x0000000000047886 */ /* 0x000fe400038e0100 */
[----:B------:R-:W2:Y:S08]  /*14740*/  FLO.U32 R9, UR4 ;  /* 0x0000000400097d00 */ /* 0x000eb000080e0000 */
[----:B-1----:R-:W1:Y:S01]  /*14750*/  POPC R7, UR4 ;  /* 0x0000000400077d09 */ /* 0x002e620008000000 */
[----:B--2---:R-:W-:-:S13]  /*14760*/  ISETP.EQ.U32.AND P1, PT, R9, R2, PT ;  /* 0x000000020900720c */ /* 0x004fda0003f22070 */
[----:B-1----:R-:W2:Y:S01]  /*14770*/  @P1 ATOMG.E.ADD.STRONG.GPU PT, R12, desc[UR36][R16.64+0x40000], R7 ;  /* 0x84000007100c19a8 */ /* 0x002ea200081ef124 */
        /* <DEDUP_REMOVED lines=10> */
.L_x_472:
[----:B------:R-:W-:Y:S05]  /*14820*/  BSYNC.RECONVERGENT B7 ;  /* 0x0000000000077941 */ /* 0x000fea0003800200 */
.L_x_471:
[----:B------:R3:W5:Y:S02]  /*14830*/  ATOMG.E.EXCH.STRONG.GPU PT, RZ, desc[UR36][R4.64], RZ ;  /* 0x800000ff04ff79a8 */ /* 0x000764000c1ef124 */
.L_x_470:
[----:B------:R-:W-:Y:S05]  /*14840*/  BSYNC.RECONVERGENT B5 ;  /* 0x0000000000057941 */ /* 0x000fea0003800200 */
.L_x_468:
[----:B------:R-:W-:Y:S01]  /*14850*/  LOP3.LUT P1, RZ, R6, 0x7, RZ, 0xc0, !PT ;  /* 0x0000000706ff7812 */ /* 0x000fe2000782c0ff */
[----:B--2---:R-:W-:-:S12]  /*14860*/  IMAD.MOV.U32 R3, RZ, RZ, R6 ;  /* 0x000000ffff037224 */ /* 0x004fd800078e0006 */
[----:B------:R-:W-:Y:S05]  /*14870*/  @!P1 BRA `(.L_x_473) ;  /* 0xfffffffc00449947 */ /* 0x000fea000383ffff */
.L_x_464:
[----:B------:R-:W-:Y:S05]  /*14880*/  BSYNC B4 ;  /* 0x0000000000047941 */ /* 0x000fea0003800000 */
.L_x_463:
[--C-:B0--3--:R-:W-:Y:S02]  /*14890*/  SHF.R.U32.HI R4, RZ, 0x10, R3.reuse ;  /* 0x00000010ff047819 */ /* 0x109fe40000011603 */
        /* <DEDUP_REMOVED lines=12> */
[----:B-1--4-:R-:W-:Y:S02]  /*14960*/  IMAD R7, R19, -0x2000, R4 ;  /* 0xffffe00013077824 */ /* 0x012fe400078e0204 */
[----:B------:R-:W-:-:S04]  /*14970*/  IMAD.WIDE.U32 R4, R4, 0x4, R26 ;  /* 0x0000000404047825 */ /* 0x000fc800078e001a */
[----:B------:R-:W-:Y:S01]  /*14980*/  IMAD R6, R7, 0x4, R0 ;  /* 0x0000000407067824 */ /* 0x000fe200078e0200 */
[----:B------:R-:W-:Y:S06]  /*14990*/  @P2 BRA `(.L_x_476) ;  /* 0x0000000000082947 */ /* 0x000fec0003800000 */
[----:B------:R1:W2:Y:S01]  /*149a0*/  ATOMS.EXCH R2, [R6+0x10000], R3 ;  /* 0x010000030602738c */ /* 0x0002a20004000000 */
[----:B------:R-:W-:Y:S05]  /*149b0*/  BRA `(.L_x_477) ;  /* 0x0000000000047947 */ /* 0x000fea0003800000 */
.L_x_476:
[----:B------:R0:W5:Y:S02]  /*149c0*/  ATOMG.E.EXCH.STRONG.GPU PT, R2, desc[UR36][R4.64], R3 ;  /* 0x80000003040279a8 */ /* 0x000164000c1ef124 */
.L_x_477:
[----:B------:R-:W-:Y:S05]  /*149d0*/  BSYNC.RECONVERGENT B4 ;  /* 0x0000000000047941 */ /* 0x000fea0003800200 */
.L_x_475:
        /* <DEDUP_REMOVED lines=8> */
.L_x_480:
        /* <DEDUP_REMOVED lines=22> */
.L_x_483:
[----:B------:R-:W-:Y:S05]  /*14bc0*/  BSYNC.RECONVERGENT B5 ;  /* 0x0000000000057941 */ /* 0x000fea0003800200 */
.L_x_482:
[----:B------:R2:W5:Y:S02]  /*14bd0*/  ATOMG.E.EXCH.STRONG.GPU PT, RZ, desc[UR36][R4.64], RZ ;  /* 0x800000ff04ff79a8 */ /* 0x000564000c1ef124 */
.L_x_481:
[----:B------:R-:W-:Y:S05]  /*14be0*/  BSYNC.RECONVERGENT B4 ;  /* 0x0000000000047941 */ /* 0x000fea0003800200 */
.L_x_479:
[----:B------:R-:W-:-:S04]  /*14bf0*/  LOP3.LUT P1, RZ, R2, 0x7, RZ, 0xc0, !PT ;  /* 0x0000000702ff7812 */ /* 0x000fc8000782c0ff */
[----:B------:R-:W-:Y:S02]  /*14c00*/  SEL R8, R2, R3, !P1 ;  /* 0x0000000302087207 */ /* 0x000fe40004800000 */
[----:B01----:R-:W-:Y:S02]  /*14c10*/  SEL R3, R3, R2, !P1 ;  /* 0x0000000203037207 */ /* 0x003fe40004800000 */
[----:B------:R-:W-:-:S13]  /*14c20*/  LOP3.LUT P2, RZ, R8, 0x7, RZ, 0xc0, !PT ;  /* 0x0000000708ff7812 */ /* 0x000fda000784c0ff */
[----:B------:R-:W-:Y:S05]  /*14c30*/  @!P2 BRA `(.L_x_484) ;  /* 0xfffffff80040a947 */ /* 0x000fea000383ffff */
.L_x_462:
        /* <DEDUP_REMOVED lines=27> */
[----:B------:R-:W2:Y:S01]  /*14df0*/  @!P2 LDL R2, [R1+0x112c] ;  /* 0x00112c000102a983 */ /* 0x000ea20000100800 */
[----:B------:R-:W-:-:S02]  /*14e00*/  @P2 PLOP3.LUT P1, PT, PT, PT, PT, 0x8, 0x80 ;  /* 0x000000000080281c */ /* 0x000fc40003f2e170 */
[----:B------:R-:W-:Y:S01]  /*14e10*/  @!P2 PLOP3.LUT P1, PT, PT, PT, PT, 0x8, 0x80 ;  /* 0x000000000080a81c */ /* 0x000fe20003f2e170 */
[C---:B--2---:R-:W-:Y:S02]  /*14e20*/  @!P2 IMAD.SHL.U32 R3, R2.reuse, 0x8, RZ ;  /* 0x000000080203a824 */ /* 0x044fe400078e00ff */
[----:B------:R-:W-:-:S03]  /*14e30*/  @!P2 VIADD R2, R2, 0x1 ;  /* 0x000000010202a836 */ /* 0x000fc60000000000 */
[----:B---3--:R-:W-:Y:S02]  /*14e40*/  @!P2 LOP3.LUT R6, R3, 0x7f8, RZ, 0xc0, !PT ;  /* 0x000007f80306a812 */ /* 0x008fe400078ec0ff */
[----:B------:R0:W-:Y:S03]  /*14e50*/  @!P2 STL [R1+0x112c], R2 ;  /* 0x00112c020100a387 */ /* 0x0001e60000100800 */
[----:B------:R-:W-:-:S05]  /*14e60*/  @!P2 IMAD.IADD R3, R1, 0x1, R6 ;  /* 0x000000010103a824 */ /* 0x000fca00078e0206 */
[----:B------:R0:W-:Y:S01]  /*14e70*/  @!P2 STL.64 [R3+0x1130], R8 ;  /* 0x001130080300a387 */ /* 0x0001e20000100a00 */
[----:B------:R-:W-:Y:S05]  /*14e80*/  BRA `(.L_x_478) ;  /* 0x0000000800cc7947 */ /* 0x000fea0003800000 */
.L_x_474:
[----:B------:R-:W2:Y:S01]  /*14e90*/  LDL R2, [R1+0x118] ;  /* 0x0001180001027983 */ /* 0x000ea20000100800 */
[----:B------:R-:W-:Y:S01]  /*14ea0*/  IMAD.MOV.U32 R9, RZ, RZ, R3 ;  /* 0x000000ffff097224 */ /* 0x000fe200078e0003 */
[----:B------:R-:W-:Y:S01]  /*14eb0*/  PLOP3.LUT P1, PT, PT, PT, PT, 0x8, 0x80 ;  /* 0x000000000080781c */ /* 0x000fe20003f2e170 */
[C---:B--2---:R-:W-:Y:S01]  /*14ec0*/  VIADD R0, R2.reuse, 0x1 ;  /* 0x0000000102007836 */ /* 0x044fe20000000000 */
[----:B------:R-:W-:-:S04]  /*14ed0*/  LEA R2, R2, UR40, 0x3 ;  /* 0x0000002802027c11 */ /* 0x000fc8000f8e18ff */
[----:B------:R0:W-:Y:S04]  /*14ee0*/  STL [R1+0x118], R0 ;  /* 0x0001180001007387 */ /* 0x0001e80000100800 */
[----:B------:R0:W-:Y:S01]  /*14ef0*/  STL.64 [R2+0x118], R8 ;  /* 0x0001180802007387 */ /* 0x0001e20000100a00 */
[----:B------:R-:W-:Y:S05]  /*14f00*/  BRA `(.L_x_478) ;  /* 0x0000000800ac7947 */ /* 0x000fea0003800000 */
.L_x_461:
[----:B------:R-:W0:Y:S01]  /*14f10*/  LDL.64 R4, [R1+0x18] ;  /* 0x0000180001047983 */ /* 0x000e220000100a00 */
[----:B------:R-:W-:Y:S01]  /*14f20*/  VIADD R9, R9, 0x7fffff80 ;  /* 0x7fffff8009097836 */ /* 0x000fe20000000000 */
[----:B------:R-:W-:Y:S01]  /*14f30*/  LOP3.LUT P1, RZ, R8, 0x7, RZ, 0xc0, !PT ;  /* 0x0000000708ff7812 */ /* 0x000fe2000782c0ff */
[----:B------:R-:W-:Y:S02]  /*14f40*/  IMAD.MOV.U32 R12, RZ, RZ, 0x2 ;  /* 0x00000002ff0c7424 */ /* 0x000fe400078e00ff */
[----:B------:R-:W-:Y:S01]  /*14f50*/  VIADD R20, R20, 0x1 ;  /* 0x0000000114147836 */ /* 0x000fe20000000000 */
[----:B------:R-:W-:-:S04]  /*14f60*/  LOP3.LUT R9, R9, 0x7fffff80, RZ, 0xc0, !PT ;  /* 0x7fffff8009097812 */ /* 0x000fc800078ec0ff */
[----:B------:R-:W-:Y:S01]  /*14f70*/  LOP3.LUT R6, R9, 0xb, RZ, 0xfc, !PT ;  /* 0x0000000b09067812 */ /* 0x000fe200078efcff */
[----:B0-----:R-:W-:Y:S01]  /*14f80*/  IMAD.SHL.U32 R2, R5, 0x8, RZ ;  /* 0x0000000805027824 */ /* 0x001fe200078e00ff */
[----:B------:R-:W-:Y:S01]  /*14f90*/  LEA R9, R4, 0x4, 0x3 ;  /* 0x0000000404097811 */ /* 0x000fe200078e18ff */
[C---:B-1----:R-:W-:Y:S02]  /*14fa0*/  IMAD R3, R19.reuse, -0x2000, R4 ;  /* 0xffffe00013037824 */ /* 0x042fe400078e0204 */
[----:B------:R-:W-:Y:S01]  /*14fb0*/  IMAD R5, R19, -0x2000, R5 ;  /* 0xffffe00013057824 */ /* 0x000fe200078e0205 */
[----:B------:R-:W-:Y:S01]  /*14fc0*/  LOP3.LUT R13, R2, 0x4, RZ, 0xfc, !PT ;  /* 0x00000004020d7812 */ /* 0x000fe200078efcff */
[--C-:B------:R-:W-:Y:S02]  /*14fd0*/  IMAD R3, R3, 0x8, R0.reuse ;  /* 0x0000000803037824 */ /* 0x100fe400078e0200 */
[----:B------:R-:W-:-:S03]  /*14fe0*/  IMAD R5, R5, 0x8, R0 ;  /* 0x0000000805057824 */ /* 0x000fc600078e0200 */
[----:B------:R0:W-:Y:S04]  /*14ff0*/  ATOMS.EXCH.64 RZ, [R3], R12 ;  /* 0x0000000c03ff738c */ /* 0x0001e80004000400 */
[----:B------:R0:W-:Y:S01]  /*15000*/  ATOMS.EXCH.64 RZ, [R5], R6 ;  /* 0x0000000605ff738c */ /* 0x0001e20004000400 */
[----:B------:R-:W-:Y:S05]  /*15010*/  @P1 BRA `(.L_x_485) ;  /* 0x0000000400c01947 */ /* 0x000fea0003800000 */
.L_x_506:
[----:B------:R-:W-:Y:S01]  /*15020*/  LOP3.LUT P1, RZ, R9, 0x7, RZ, 0xc0, !PT ;  /* 0x0000000709ff7812 */ /* 0x000fe2000782c0ff */
[----:B------:R-:W-:Y:S05]  /*15030*/  YIELD ;  /* 0x0000000000007946 */ /* 0x000fea0003800000 */
[----:B------:R-:W-:Y:S07]  /*15040*/  BSSY B4, `(.L_x_486) ;  /* 0x0000032000047945 */ /* 0x000fee0003800000 */
[----:B-1-3-5:R-:W-:Y:S05]  /*15050*/  @P1 BRA `(.L_x_487) ;  /* 0x0000000000c01947 */ /* 0x02afea0003800000 */
[----:B------:R-:W-:-:S07]  /*15060*/  IMAD.MOV.U32 R15, RZ, RZ, -0x1 ;  /* 0xffffffffff0f7424 */ /* 0x000fce00078e00ff */
.L_x_496:
[--C-:B01----:R-:W-:Y:S01]  /*15070*/  SHF.R.U32.HI R13, RZ, 0x10, R9.reuse ;  /* 0x00000010ff0d7819 */ /* 0x103fe20000011609 */
[----:B------:R-:W-:Y:S05]  /*15080*/  YIELD ;  /* 0x0000000000007946 */ /* 0x000fea0003800000 */
[----:B------:R-:W-:Y:S01]  /*15090*/  ISETP.NE.AND P1, PT, R13, R19, PT ;  /* 0x000000130d00720c */ /* 0x000fe20003f25270 */
[----:B------:R-:W-:Y:S01]  /*150a0*/  BSSY.RECONVERGENT B5, `(.L_x_488) ;  /* 0x0000009000057945 */ /* 0x000fe20003800200 */
[----:B--2---:R-:W-:-:S05]  /*150b0*/  SHF.R.U32.HI R2, RZ, 0x3, R9 ;  /* 0x00000003ff027819 */ /* 0x004fca0000011609 */
[----:B---3--:R-:W-:Y:S02]  /*150c0*/  IMAD R5, R19, -0x2000, R2 ;  /* 0xffffe00013057824 */ /* 0x008fe400078e0202 */
[----:B------:R-:W-:-:S04]  /*150d0*/  IMAD.WIDE.U32 R2, R2, 0x4, R26 ;  /* 0x0000000402027825 */ /* 0x000fc800078e001a */
[----:B------:R-:W-:Y:S01]  /*150e0*/  IMAD R5, R5, 0x4, R0 ;  /* 0x0000000405057824 */ /* 0x000fe200078e0200 */
[----:B-----5:R-:W-:Y:S06]  /*150f0*/  @P1 BRA `(.L_x_489) ;  /* 0x0000000000081947 */ /* 0x020fec0003800000 */
[----:B------:R1:W2:Y:S01]  /*15100*/  ATOMS.EXCH R6, [R5+0x10000], R15 ;  /* 0x0100000f0506738c */ /* 0x0002a20004000000 */
[----:B------:R-:W-:Y:S05]  /*15110*/  BRA `(.L_x_490) ;  /* 0x0000000000047947 */ /* 0x000fea0003800000 */
.L_x_489:
[----:B------:R0:W5:Y:S02]  /*15120*/  ATOMG.E.EXCH.STRONG.GPU PT, R6, desc[UR36][R2.64], R15 ;  /* 0x8000000f020679a8 */ /* 0x000164000c1ef124 */
.L_x_490:
[----:B------:R-:W-:Y:S05]  /*15130*/  BSYNC.RECONVERGENT B5 ;  /* 0x0000000000057941 */ /* 0x000fea0003800200 */
.L_x_488:
[----:B--2--5:R-:W-:-:S13]  /*15140*/  ISETP.NE.AND P2, PT, R6, -0x1, PT ;  /* 0xffffffff0600780c */ /* 0x024fda0003f45270 */
[----:B------:R-:W-:Y:S05]  /*15150*/  @!P2 BRA `(.L_x_487) ;  /* 0x000000000080a947 */ /* 0x000fea0003800000 */
[----:B------:R-:W-:Y:S04]  /*15160*/  BSSY.RECONVERGENT B5, `(.L_x_491) ;  /* 0x000001c000057945 */ /* 0x000fe80003800200 */
[----:B------:R-:W-:Y:S05]  /*15170*/  @P1 BRA `(.L_x_492) ;  /* 0x00000000000c1947 */ /* 0x000fea0003800000 */
[----:B------:R3:W-:Y:S01]  /*15180*/  ATOMS.EXCH RZ, [R5+0x10000], RZ ;  /* 0x010000ff05ff738c */ /* 0x0007e20004000000 */
[----:B------:R-:W-:Y:S01]  /*15190*/  VIADD R22, R22, 0xffffffff ;  /* 0xffffffff16167836 */ /* 0x000fe20000000000 */
[----:B------:R-:W-:Y:S06]  /*151a0*/  BRA `(.L_x_493) ;  /* 0x00000000005c7947 */ /* 0x000fec0003800000 */
.L_x_492:
        /* <DEDUP_REMOVED lines=21> */
.L_x_495:
[----:B------:R-:W-:Y:S05]  /*15300*/  BSYNC.RECONVERGENT B7 ;  /* 0x0000000000077941 */ /* 0x000fea0003800200 */
.L_x_494:
[----:B------:R2:W5:Y:S02]  /*15310*/  ATOMG.E.EXCH.STRONG.GPU PT, RZ, desc[UR36][R2.64], RZ ;  /* 0x800000ff02ff79a8 */ /* 0x000564000c1ef124 */
.L_x_493:
[----:B------:R-:W-:Y:S05]  /*15320*/  BSYNC.RECONVERGENT B5 ;  /* 0x0000000000057941 */ /* 0x000fea0003800200 */
.L_x_491:
[----:B------:R-:W-:Y:S01]  /*15330*/  LOP3.LUT P1, RZ, R6, 0x7, RZ, 0xc0, !PT ;  /* 0x0000000706ff7812 */ /* 0x000fe2000782c0ff */
[----:B------:R-:W-:-:S12]  /*15340*/  IMAD.MOV.U32 R9, RZ, RZ, R6 ;  /* 0x000000ffff097224 */ /* 0x000fd800078e0006 */
[----:B------:R-:W-:Y:S05]  /*15350*/  @!P1 BRA `(.L_x_496) ;  /* 0xfffffffc00449947 */ /* 0x000fea000383ffff */
.L_x_487:
[----:B------:R-:W-:Y:S05]  /*15360*/  BSYNC B4 ;  /* 0x0000000000047941 */ /* 0x000fea0003800000 */
.L_x_486:
[--C-:B-1----:R-:W-:Y:S02]  /*15370*/  SHF.R.U32.HI R4, RZ, 0x10, R9.reuse ;  /* 0x00000010ff047819 */ /* 0x102fe40000011609 */
[----:B0-2---:R-:W-:Y:S02]  /*15380*/  SHF.R.U32.HI R2, RZ, 0x2, R9 ;  /* 0x00000002ff027819 */ /* 0x005fe40000011609 */
        /* <DEDUP_REMOVED lines=11> */
[----:B---3--:R-:W-:Y:S02]  /*15440*/  IMAD R5, R19, -0x2000, R2 ;  /* 0xffffe00013057824 */ /* 0x008fe400078e0202 */
[----:B------:R-:W-:-:S04]  /*15450*/  IMAD.WIDE.U32 R2, R2, 0x4, R26 ;  /* 0x0000000402027825 */ /* 0x000fc800078e001a */
[----:B------:R-:W-:Y:S01]  /*15460*/  IMAD R4, R5, 0x4, R0 ;  /* 0x0000000405047824 */ /* 0x000fe200078e0200 */
[----:B------:R-:W-:Y:S06]  /*15470*/  @P2 BRA `(.L_x_499) ;  /* 0x0000000000082947 */ /* 0x000fec0003800000 */
[----:B------:R0:W1:Y:S01]  /*15480*/  ATOMS.EXCH R6, [R4+0x10000], R9 ;  /* 0x010000090406738c */ /* 0x0000620004000000 */
[----:B------:R-:W-:Y:S05]  /*15490*/  BRA `(.L_x_500) ;  /* 0x0000000000047947 */ /* 0x000fea0003800000 */
.L_x_499:
[----:B------:R2:W5:Y:S02]  /*154a0*/  ATOMG.E.EXCH.STRONG.GPU PT, R6, desc[UR36][R2.64], R9 ;  /* 0x80000009020679a8 */ /* 0x000564000c1ef124 */
.L_x_500:
[----:B------:R-:W-:Y:S05]  /*154b0*/  BSYNC.RECONVERGENT B4 ;  /* 0x0000000000047941 */ /* 0x000fea0003800200 */
.L_x_498:
        /* <DEDUP_REMOVED lines=8> */
.L_x_502:
[----:B0-----:R-:W-:-:S04]  /*15540*/  IMAD.WIDE.U32 R4, R12, 0x4, R24 ;  /* 0x000000040c047825 */ /* 0x001fc800078e0018 */
[----:B------:R-:W-:-:S05]  /*15550*/  IMAD.MOV.U32 R7, RZ, RZ, -0x1 ;  /* 0xffffffffff077424 */ /* 0x000fca00078e00ff */
        /* <DEDUP_REMOVED lines=20> */
.L_x_505:
[----:B------:R-:W-:Y:S05]  /*156a0*/  BSYNC.RECONVERGENT B5 ;  /* 0x0000000000057941 */ /* 0x000fea0003800200 */
.L_x_504:
[----:B------:R1:W5:Y:S02]  /*156b0*/  ATOMG.E.EXCH.STRONG.GPU PT, RZ, desc[UR36][R2.64], RZ ;  /* 0x800000ff02ff79a8 */ /* 0x000364000c1ef124 */
.L_x_503:
[----:B------:R-:W-:Y:S05]  /*156c0*/  BSYNC.RECONVERGENT B4 ;  /* 0x0000000000047941 */ /* 0x000fea0003800200 */
.L_x_501:
[----:B------:R-:W-:-:S04]  /*156d0*/  LOP3.LUT P1, RZ, R6, 0x7, RZ, 0xc0, !PT ;  /* 0x0000000706ff7812 */ /* 0x000fc8000782c0ff */
[----:B------:R-:W-:Y:S02]  /*156e0*/  SEL R8, R6, R9, !P1 ;  /* 0x0000000906087207 */ /* 0x000fe40004800000 */
[----:B0-2---:R-:W-:Y:S02]  /*156f0*/  SEL R9, R9, R6, !P1 ;  /* 0x0000000609097207 */ /* 0x005fe40004800000 */
[----:B------:R-:W-:-:S13]  /*15700*/  LOP3.LUT P2, RZ, R8, 0x7, RZ, 0xc0, !PT ;  /* 0x0000000708ff7812 */ /* 0x000fda000784c0ff */
[----:B------:R-:W-:Y:S05]  /*15710*/  @!P2 BRA `(.L_x_506) ;  /* 0xfffffff80040a947 */ /* 0x000fea000383ffff */
.L_x_485:
[----:B------:R-:W-:Y:S02]  /*15720*/  IMAD.SHL.U32 R0, R8, 0x8, RZ ;  /* 0x0000000808007824 */ /* 0x000fe400078e00ff */
[----:B01----:R-:W-:Y:S02]  /*15730*/  IMAD.MOV.U32 R3, RZ, RZ, -0x4f0f0efe ;  /* 0xb0f0f102ff037424 */ /* 0x003fe400078e00ff */
        /* <DEDUP_REMOVED lines=17> */
[----:B------:R-:W2:Y:S02]  /*15850*/  @P2 LDL R2, [R1+0x920] ;  /* 0x0009200001022983 */ /* 0x000ea40000100800 */
[----:B--2---:R-:W-:-:S05]  /*15860*/  @P2 IMAD.SHL.U32 R0, R2, 0x8, RZ ;  /* 0x0000000802002824 */ /* 0x004fca00078e00ff */
[----:B---3--:R-:W-:Y:S01]  /*15870*/  @P2 LOP3.LUT R4, R0, 0x7f8, RZ, 0xc0, !PT ;  /* 0x000007f800042812 */ /* 0x008fe200078ec0ff */
        /* <DEDUP_REMOVED lines=9> */
[----:B------:R-:W-:Y:S02]  /*15910*/  @!P2 LOP3.LUT R6, R3, 0x7f8, RZ, 0xc0, !PT ;  /* 0x000007f80306a812 */ /* 0x000fe400078ec0ff */
[----:B------:R4:W-:Y:S03]  /*15920*/  @!P2 STL [R1+0x112c], R2 ;  /* 0x00112c020100a387 */ /* 0x0009e60000100800 */
[----:B------:R-:W-:-:S05]  /*15930*/  @!P2 IMAD.IADD R3, R1, 0x1, R6 ;  /* 0x000000010103a824 */ /* 0x000fca00078e0206 */
[----:B------:R4:W-:Y:S01]  /*15940*/  @!P2 STL.64 [R3+0x1130], R8 ;  /* 0x001130080300a387 */ /* 0x0009e20000100a00 */
[----:B------:R-:W-:Y:S05]  /*15950*/  BRA `(.L_x_478) ;  /* 0x0000000000187947 */ /* 0x000fea0003800000 */
.L_x_497:
[----:B------:R-:W2:Y:S01]  /*15960*/  LDL R2, [R1+0x118] ;  /* 0x0001180001027983 */ /* 0x000ea20000100800 */
[----:B------:R-:W-:Y:S01]  /*15970*/  PLOP3.LUT P1, PT, PT, PT, PT, 0x8, 0x80 ;  /* 0x000000000080781c */ /* 0x000fe20003f2e170 */
[C---:B--2---:R-:W-:Y:S01]  /*15980*/  VIADD R0, R2.reuse, 0x1 ;  /* 0x0000000102007836 */ /* 0x044fe20000000000 */
[----:B------:R-:W-:-:S04]  /*15990*/  LEA R2, R2, UR40, 0x3 ;  /* 0x0000002802027c11 */ /* 0x000fc8000f8e18ff */
[----:B------:R1:W-:Y:S04]  /*159a0*/  STL [R1+0x118], R0 ;  /* 0x0001180001007387 */ /* 0x0003e80000100800 */
[----:B------:R1:W-:Y:S03]  /*159b0*/  STL.64 [R2+0x118], R8 ;  /* 0x0001180802007387 */ /* 0x0003e60000100a00 */
.L_x_478:
[----:B------:R-:W-:Y:S05]  /*159c0*/  BSYNC B3 ;  /* 0x0000000000037941 */ /* 0x000fea0003800000 */
.L_x_460:
[----:B------:R-:W-:Y:S05]  /*159d0*/  BRA `(.L_x_203) ;  /* 0x0000005400a87947 */ /* 0x000fea0003800000 */
.L_x_452:
[----:B------:R-:W2:Y:S04]  /*159e0*/  LDL R8, [R1+0xc] ;  /* 0x00000c0001087983 */ /* 0x000ea80000100800 */
[----:B------:R-:W3:Y:S01]  /*159f0*/  LDL.64 R4, [R1+0x1128] ;  /* 0x0011280001047983 */ /* 0x000ee20000100a00 */
[----:B------:R-:W-:Y:S01]  /*15a00*/  MOV R0, 0x400 ;  /* 0x0000040000007802 */ /* 0x000fe20000000f00 */
[----:B------:R-:W-:Y:S01]  /*15a10*/  BSSY.RECONVERGENT B3, `(.L_x_507) ;  /* 0x0000128000037945 */ /* 0x000fe20003800200 */
[----:B------:R-:W-:Y:S01]  /*15a20*/  PLOP3.LUT P1, PT, PT, PT, PT, 0x8, 0x80 ;  /* 0x000000000080781c */ /* 0x000fe20003f2e170 */
[----:B------:R-:W0:Y:S02]  /*15a30*/  S2R R7, SR_CgaCtaId ;  /* 0x0000000000077919 */ /* 0x000e240000008800 */
[----:B------:R-:W-:-:S05]  /*15a40*/  VIADD R0, R0, 0x810 ;  /* 0x0000081000007836 */ /* 0x000fca0000000000 */
[----:B0-----:R-:W-:-:S05]  /*15a50*/  LEA R0, R7, R0, 0x18 ;  /* 0x0000000007007211 */ /* 0x001fca00078ec0ff */
[C---:B--2---:R-:W-:Y:S01]  /*15a60*/  IMAD R7, R8.reuse, 0x8, R0 ;  /* 0x0000000808077824 */ /* 0x044fe200078e0200 */
[C---:B------:R-:W-:Y:S01]  /*15a70*/  ISETP.NE.AND P3, PT, R8.reuse, RZ, PT ;  /* 0x000000ff0800720c */ /* 0x040fe20003f65270 */
[----:B------:R-:W-:Y:S01]  /*15a80*/  VIADD R13, R8, 0x100 ;  /* 0x00000100080d7836 */ /* 0x000fe20000000000 */
[----:B---3--:R-:W-:-:S03]  /*15a90*/  IADD3 R28, PT, PT, R4, 0x100, -R5 ;  /* 0x00000100041c7810 */ /* 0x008fc60007ffe805 */
[----:B------:R-:W0:Y:S01]  /*15aa0*/  LDS.64 R6, [R7] ;  /* 0x0000000007067984 */ /* 0x000e220000000a00 */
[----:B------:R-:W-:Y:S02]  /*15ab0*/  LOP3.LUT R4, R13, 0x1fff, RZ, 0xc0, !PT ;  /* 0x00001fff0d047812 */ /* 0x000fe400078ec0ff */
[----:B0-----:R-:W-:Y:S01]  /*15ac0*/  ISETP.NE.U32.AND P2, PT, R6, RZ, PT ;  /* 0x000000ff0600720c */ /* 0x001fe20003f45070 */
[----:B------:R-:W-:-:S03]  /*15ad0*/  IMAD R6, R19, 0x2000, R8 ;  /* 0x0000200013067824 */ /* 0x000fc600078e0208 */
[----:B------:R-:W-:-:S13]  /*15ae0*/  ISETP.NE.AND.EX P2, PT, R7, RZ, PT, P2 ;  /* 0x000000ff0700720c */ /* 0x000fda0003f45320 */
[----:B------:R-:W-:Y:S05]  /*15af0*/  @!P2 BRA P3, `(.L_x_508) ;  /* 0x000000100064a947 */ /* 0x000fea0001800000 */
[----:B------:R-:W-:Y:S01]  /*15b00*/  IMAD R7, R4, 0x8, R0 ;  /* 0x0000000804077824 */ /* 0x000fe200078e0200 */
[C---:B------:R-:W-:Y:S01]  /*15b10*/  LOP3.LUT R13, R8.reuse, 0x1fff, RZ, 0xc0, !PT ;  /* 0x00001fff080d7812 */ /* 0x040fe200078ec0ff */
[----:B------:R-:W-:-:S03]  /*15b20*/  VIADD R14, R8, 0x200 ;  /* 0x00000200080e7836 */ /* 0x000fc60000000000 */
[----:B------:R-:W-:Y:S01]  /*15b30*/  ISETP.NE.AND P3, PT, R13, 0x1f00, PT ;  /* 0x00001f000d00780c */ /* 0x000fe20003f65270 */
[----:B------:R-:W0:Y:S02]  /*15b40*/  LDS.64 R6, [R7] ;  /* 0x0000000007067984 */ /* 0x000e240000000a00 */
[----:B0-----:R-:W-:Y:S01]  /*15b50*/  ISETP.NE.U32.AND P2, PT, R6, RZ, PT ;  /* 0x000000ff0600720c */ /* 0x001fe20003f45070 */
[----:B------:R-:W-:Y:S01]  /*15b60*/  IMAD R6, R19, 0x2000, R4 ;  /* 0x0000200013067824 */ /* 0x000fe200078e0204 */
[----:B------:R-:W-:Y:S02]  /*15b70*/  LOP3.LUT R4, R14, 0x1fff, RZ, 0xc0, !PT ;  /* 0x00001fff0e047812 */ /* 0x000fe400078ec0ff */
[----:B------:R-:W-:-:S13]  /*15b80*/  ISETP.NE.AND.EX P2, PT, R7, RZ, PT, P2 ;  /* 0x000000ff0700720c */ /* 0x000fda0003f45320 */
[----:B------:R-:W-:Y:S05]  /*15b90*/  @!P2 BRA P3, `(.L_x_508) ;  /* 0x00000010003ca947 */ /* 0x000fea0001800000 */
[----:B------:R-:W-:Y:S01]  /*15ba0*/  IMAD R14, R4, 0x8, R0 ;  /* 0x00000008040e7824 */ /* 0x000fe200078e0200 */
[----:B------:R-:W-:-:S04]  /*15bb0*/  ISETP.NE.AND P3, PT, R13, 0x1e00, PT ;  /* 0x00001e000d00780c */ /* 0x000fc80003f65270 */
[----:B------:R-:W0:Y:S02]  /*15bc0*/  LDS.64 R6, [R14] ;  /* 0x000000000e067984 */ /* 0x000e240000000a00 */
[----:B0-----:R-:W-:Y:S01]  /*15bd0*/  ISETP.NE.U32.AND P2, PT, R6, RZ, PT ;  /* 0x000000ff0600720c */ /* 0x001fe20003f45070 */
[----:B------:R-:W-:-:S03]  /*15be0*/  IMAD R6, R19, 0x2000, R4 ;  /* 0x0000200013067824 */ /* 0x000fc600078e0204 */
[----:B------:R-:W-:Y:S01]  /*15bf0*/  ISETP.NE.AND.EX P2, PT, R7, RZ, PT, P2 ;  /* 0x000000ff0700720c */ /* 0x000fe20003f45320 */
[----:B------:R-:W-:-:S05]  /*15c00*/  VIADD R7, R8, 0x300 ;  /* 0x0000030008077836 */ /* 0x000fca0000000000 */
[----:B------:R-:W-:-:S07]  /*15c10*/  LOP3.LUT R4, R7, 0x1fff, RZ, 0xc0, !PT ;  /* 0x00001fff07047812 */ /* 0x000fce00078ec0ff */
        /* <DEDUP_REMOVED lines=101> */
[----:B------:R-:W-:Y:S01]  /*16270*/  ISETP.NE.AND P3, PT, R13, 0x1200, PT ;  /* 0x000012000d00780c */ /* 0x000fe20003f65270 */
[----:B------:R-:W-:-:S04]  /*16280*/  VIADD R8, R8, 0xf00 ;  /* 0x00000f0008087836 */ /* 0x000fc80000000000 */
        /* <DEDUP_REMOVED lines=11> */
[----:B------:R-:W-:Y:S02]  /*16340*/  ISETP.NE.AND.EX P2, PT, R7, RZ, PT, P2 ;  /* 0x000000ff0700720c */ /* 0x000fe40003f45320 */
[----:B------:R-:W-:-:S05]  /*16350*/  LOP3.LUT R7, R13, 0x1000, RZ, 0x3c, !PT ;  /* 0x000010000d077812 */ /* 0x000fca00078e3cff */
[----:B------:R-:W-:-:S06]  /*16360*/  IMAD.MOV.U32 R4, RZ, RZ, R7 ;  /* 0x000000ffff047224 */ /* 0x000fcc00078e0007 */
[----:B------:R-:W-:Y:S05]  /*16370*/  @!P2 BRA P3, `(.L_x_508) ;  /* 0x000000080044a947 */ /* 0x000fea0001800000 */
[----:B------:R-:W-:Y:S01]  /*16380*/  IMAD R14, R7, 0x8, R0 ;  /* 0x00000008070e7824 */ /* 0x000fe200078e0200 */
[----:B------:R-:W-:Y:S01]  /*16390*/  ISETP.NE.AND P3, PT, R13, 0x1000, PT ;  /* 0x000010000d00780c */ /* 0x000fe20003f65270 */
[----:B------:R-:W-:Y:S02]  /*163a0*/  VIADD R4, R7, 0x100 ;  /* 0x0000010007047836 */ /* 0x000fe40000000000 */
[----:B------:R-:W-:Y:S02]  /*163b0*/  IMAD R6, R19, 0x2000, R7 ;  /* 0x0000200013067824 */ /* 0x000fe400078e0207 */
[----:B------:R-:W0:Y:S01]  /*163c0*/  LDS.64 R14, [R14] ;  /* 0x000000000e0e7984 */ /* 0x000e220000000a00 */
[----:B------:R-:W-:Y:S02]  /*163d0*/  LOP3.LUT R4, R4, 0x1fff, RZ, 0xc0, !PT ;  /* 0x00001fff04047812 */ /* 0x000fe400078ec0ff */
[----:B0-----:R-:W-:-:S04]  /*163e0*/  ISETP.NE.U32.AND P2, PT, R14, RZ, PT ;  /* 0x000000ff0e00720c */ /* 0x001fc80003f45070 */
[----:B------:R-:W-:-:S13]  /*163f0*/  ISETP.NE.AND.EX P2, PT, R15, RZ, PT, P2 ;  /* 0x000000ff0f00720c */ /* 0x000fda0003f45320 */
        /* <DEDUP_REMOVED lines=127> */
[----:B------:R-:W2:Y:S01]  /*16bf0*/  LDL R6, [R1+0x18] ;  /* 0x0000180001067983 */ /* 0x000ea20000100800 */
[----:B------:R-:W-:Y:S01]  /*16c00*/  IMAD R8, R4, 0x8, R0 ;  /* 0x0000000804087824 */ /* 0x000fe200078e0200 */
[----:B------:R-:W-:Y:S01]  /*16c10*/  ISETP.NE.AND P3, PT, R13, 0x100, PT ;  /* 0x000001000d00780c */ /* 0x000fe20003f65270 */
[----:B------:R-:W-:Y:S01]  /*16c20*/  IMAD R7, R19, 0x2000, R4 ;  /* 0x0000200013077824 */ /* 0x000fe200078e0204 */
[----:B------:R-:W-:Y:S01]  /*16c30*/  PLOP3.LUT P1, PT, PT, PT, PT, 0x80, 0x8 ;  /* 0x000000000008781c */ /* 0x000fe20003f2f070 */
[----:B------:R-:W-:Y:S01]  /*16c40*/  IMAD.MOV.U32 R4, RZ, RZ, R13 ;  /* 0x000000ffff047224 */ /* 0x000fe200078e000d */
[----:B------:R-:W0:Y:S02]  /*16c50*/  LDS.64 R14, [R8] ;  /* 0x00000000080e7984 */ /* 0x000e240000000a00 */
[----:B0-----:R-:W-:-:S04]  /*16c60*/  ISETP.NE.U32.AND P2, PT, R14, RZ, PT ;  /* 0x000000ff0e00720c */ /* 0x001fc80003f45070 */
[----:B------:R-:W-:-:S04]  /*16c70*/  ISETP.NE.AND.EX P2, PT, R15, RZ, PT, P2 ;  /* 0x000000ff0f00720c */ /* 0x000fc80003f45320 */
[----:B--2---:R-:W-:-:S09]  /*16c80*/  @P3 SEL R6, R6, R7, P2 ;  /* 0x0000000706063207 */ /* 0x004fd20001000000 */
.L_x_508:
[----:B------:R-:W-:Y:S05]  /*16c90*/  BSYNC.RECONVERGENT B3 ;  /* 0x0000000000037941 */ /* 0x000fea0003800200 */
.L_x_507:
[----:B------:R-:W-:Y:S01]  /*16ca0*/  IMAD.MOV R7, RZ, RZ, -R30 ;  /* 0x000000ffff077224 */ /* 0x000fe200078e0a1e */
[----:B------:R0:W-:Y:S04]  /*16cb0*/  STL [R1+0xc], R4 ;  /* 0x00000c0401007387 */ /* 0x0001e80000100800 */
[----:B------:R0:W-:Y:S01]  /*16cc0*/  STL [R1+0x18], R6 ;  /* 0x0000180601007387 */ /* 0x0001e20000100800 */
[----:B------:R-:W-:-:S04]  /*16cd0*/  VIADDMNMX.U32 R7, R7, 0x100, R28, PT ;  /* 0x0000010007077846 */ /* 0x000fc8000380001c */
[----:B------:R-:W-:-:S13]  /*16ce0*/  ISETP.EQ.OR P1, PT, R7, RZ, P1 ;  /* 0x000000ff0700720c */ /* 0x000fda0000f22670 */
[----:B------:R-:W-:Y:S05]  /*16cf0*/  @P1 BREAK B1 ;  /* 0x0000000000011942 */ /* 0x000fea0003800000 */
[----:B0-----:R-:W-:Y:S05]  /*16d00*/  @P1 BRA `(.L_x_74) ;  /* 0x0000004000f81947 */ /* 0x001fea0003800000 */
[--C-:B------:R-:W-:Y:S01]  /*16d10*/  SHF.R.U32.HI R2, RZ, 0x10, R12.reuse ;  /* 0x00000010ff027819 */ /* 0x100fe2000001160c */
[----:B------:R-:W-:Y:S01]  /*16d20*/  BSSY.RECONVERGENT B3, `(.L_x_509) ;  /* 0x0000026000037945 */ /* 0x000fe20003800200 */
[----:B------:R-:W-:Y:S02]  /*16d30*/  SHF.R.U32.HI R7, RZ, 0x3, R12 ;  /* 0x00000003ff077819 */ /* 0x000fe4000001160c */
[----:B------:R-:W-:Y:S02]  /*16d40*/  ISETP.NE.AND P1, PT, R2, R19, PT ;  /* 0x000000130200720c */ /* 0x000fe40003f25270 */
[----:B------:R-:W-:-:S11]  /*16d50*/  SHF.R.U32.HI R3, RZ, 0x3, R9 ;  /* 0x00000003ff037819 */ /* 0x000fd60000011609 */
[----:B------:R-:W-:Y:S05]  /*16d60*/  @P1 BRA `(.L_x_510) ;  /* 0x0000000000141947 */ /* 0x000fea0003800000 */
[----:B------:R-:W-:Y:S02]  /*16d70*/  IMAD R7, R19, -0x2000, R7 ;  /* 0xffffe00013077824 */ /* 0x000fe400078e0207 */
[----:B------:R-:W-:Y:S02]  /*16d80*/  VIADD R20, R20, 0xffffffff ;  /* 0xffffffff14147836 */ /* 0x000fe40000000000 */
[----:B------:R-:W-:-:S05]  /*16d90*/  IMAD R7, R7, 0x8, R0 ;  /* 0x0000000807077824 */ /* 0x000fca00078e0200 */
[----:B------:R1:W2:Y:S01]  /*16da0*/  ATOMS.EXCH.64 R12, [R7], RZ ;  /* 0x000000ff070c738c */ /* 0x0002a20004000400 */
[----:B------:R-:W-:Y:S05]  /*16db0*/  BRA `(.L_x_511) ;  /* 0x0000000000707947 */ /* 0x000fea0003800000 */
.L_x_510:
        /* <DEDUP_REMOVED lines=26> */
.L_x_513:
[----:B------:R-:W-:Y:S05]  /*16f60*/  BSYNC.RECONVERGENT B4 ;  /* 0x0000000000047941 */ /* 0x000fea0003800200 */
.L_x_512:
[----:B------:R-:W5:Y:S02]  /*16f70*/  ATOMG.E.EXCH.64.STRONG.GPU PT, R12, desc[UR36][R12.64+0x8], RZ ;  /* 0x800008ff0c0c79a8 */ /* 0x000f64000c1ef524 */
.L_x_511:
[----:B------:R-:W-:Y:S05]  /*16f80*/  BSYNC.RECONVERGENT B3 ;  /* 0x0000000000037941 */ /* 0x000fea0003800200 */
.L_x_509:
[----:B0-2--5:R-:W-:Y:S01]  /*16f90*/  LOP3.LUT R2, R12, 0x7, RZ, 0xc0, !PT ;  /* 0x000000070c027812 */ /* 0x025fe200078ec0ff */
[----:B------:R-:W-:Y:S03]  /*16fa0*/  BSSY B7, `(.L_x_203) ;  /* 0x000040d000077945 */ /* 0x000fe60003800000 */
[----:B------:R-:W-:-:S04]  /*16fb0*/  ISETP.NE.U32.AND P1, PT, R2, 0x3, PT ;  /* 0x000000030200780c */ /* 0x000fc80003f25070 */
[----:B------:R-:W-:-:S13]  /*16fc0*/  ISETP.NE.AND.EX P1, PT, RZ, RZ, PT, P1 ;  /* 0x000000ffff00720c */ /* 0x000fda0003f25310 */
[----:B------:R-:W-:Y:S05]  /*16fd0*/  @P1 BRA `(.L_x_514) ;  /* 0x00000034008c1947 */ /* 0x000fea0003800000 */
[----:B------:R-:W-:Y:S01]  /*16fe0*/  SHF.R.U32.HI R6, RZ, 0x3, R12 ;  /* 0x00000003ff067819 */ /* 0x000fe2000001160c */
[----:B------:R-:W-:Y:S01]  /*16ff0*/  BSSY.RECONVERGENT B3, `(.L_x_515) ;  /* 0x00002c1000037945 */ /* 0x000fe20003800200 */
[----:B-1----:R-:W-:Y:S02]  /*17000*/  IMAD.MOV.U32 R7, RZ, RZ, 0x1 ;  /* 0x00000001ff077424 */ /* 0x002fe400078e00ff */
[----:B------:R-:W-:-:S13]  /*17010*/  LOP3.LUT P1, RZ, R6, 0xf, R3, 0xc8, !PT ;  /* 0x0000000f06ff7812 */ /* 0x000fda000782c803 */
[----:B------:R-:W-:Y:S05]  /*17020*/  @!P1 BRA `(.L_x_516) ;  /* 0x0000002800f49947 */ /* 0x000fea0003800000 */
[----:B------:R-:W-:Y:S02]  /*17030*/  LOP3.LUT R2, R6, 0xf, RZ, 0xc0, !PT ;  /* 0x0000000f06027812 */ /* 0x000fe400078ec0ff */
[----:B------:R-:W-:Y:S02]  /*17040*/  LOP3.LUT R4, R3, 0xf, RZ, 0xc0, !PT ;  /* 0x0000000f03047812 */ /* 0x000fe400078ec0ff */
[----:B------:R-:W-:-:S04]  /*17050*/  ISETP.NE.AND P1, PT, R2, RZ, PT ;  /* 0x000000ff0200720c */ /* 0x000fc80003f25270 */
[----:B------:R-:W-:-:S13]  /*17060*/  ISETP.NE.OR P1, PT, R4, RZ, !P1 ;  /* 0x000000ff0400720c */ /* 0x000fda0004f25670 */
[----:B------:R-:W-:Y:S02]  /*17070*/  @!P1 LOP3.LUT R8, R6, 0x1ffffff0, RZ, 0xc0, !PT ;  /* 0x1ffffff006089812 */ /* 0x000fe400078ec0ff */
[----:B------:R-:W-:-:S04]  /*17080*/  @!P1 SHF.R.U32.HI R11, RZ, 0x7, R9 ;  /* 0x00000007ff0b9819 */ /* 0x000fc80000011609 */
[----:B------:R-:W-:Y:S01]  /*17090*/  @!P1 LOP3.LUT R7, R8, 0xf, R11, 0xf8, !PT ;  /* 0x0000000f08079812 */ /* 0x000fe200078ef80b */
[----:B------:R-:W-:Y:S06]  /*170a0*/  @!P1 BRA `(.L_x_516) ;  /* 0x0000002800d49947 */ /* 0x000fec0003800000 */
[----:B------:R-:W-:-:S04]  /*170b0*/  ISETP.NE.AND P1, PT, R2, RZ, PT ;  /* 0x000000ff0200720c */ /* 0x000fc80003f25270 */
[----:B------:R-:W-:-:S13]  /*170c0*/  ISETP.EQ.OR P1, PT, R4, RZ, P1 ;  /* 0x000000ff0400720c */ /* 0x000fda0000f22670 */
[----:B------:R-:W-:-:S04]  /*170d0*/  @!P1 SHF.R.U32.HI R8, RZ, 0x7, R12 ;  /* 0x00000007ff089819 */ /* 0x000fc8000001160c */
[----:B------:R-:W-:-:S04]  /*170e0*/  @!P1 LOP3.LUT R8, R8, 0xf, RZ, 0xc0, !PT ;  /* 0x0000000f08089812 */ /* 0x000fc800078ec0ff */
[----:B------:R-:W-:Y:S01]  /*170f0*/  @!P1 LOP3.LUT R7, R8, 0x1ffffff0, R3, 0xf8, !PT ;  /* 0x1ffffff008079812 */ /* 0x000fe200078ef803 */
[----:B------:R-:W-:Y:S06]  /*17100*/  @!P1 BRA `(.L_x_516) ;  /* 0x0000002800bc9947 */ /* 0x000fec0003800000 */
[CC--:B------:R-:W-:Y:S02]  /*17110*/  VIMNMX.U16x2 R11, PT, PT, R4.reuse, R2.reuse, !PT ;  /* 0x00000002040b7248 */ /* 0x0c0fe40007fe0200 */
[----:B------:R-:W-:Y:S02]  /*17120*/  VIMNMX.U16x2 R8, PT, PT, R4, R2, PT ;  /* 0x0000000204087248 */ /* 0x000fe40003fe0200 */
[----:B------:R-:W-:Y:S02]  /*17130*/  LOP3.LUT R11, R11, 0xffff, RZ, 0xc0, !PT ;  /* 0x0000ffff0b0b7812 */ /* 0x000fe400078ec0ff */
[----:B------:R-:W-:Y:S02]  /*17140*/  LOP3.LUT R8, R8, 0xffff, RZ, 0xc0, !PT ;  /* 0x0000ffff08087812 */ /* 0x000fe400078ec0ff */
[----:B------:R-:W-:-:S04]  /*17150*/  ISETP.GE.U32.AND P1, PT, R11, 0x4, PT ;  /* 0x000000040b00780c */ /* 0x000fc80003f26070 */
[----:B------:R-:W-:-:S13]  /*17160*/  ISETP.GT.U32.OR P1, PT, R8, 0x3, !P1 ;  /* 0x000000030800780c */ /* 0x000fda0004f24470 */
[----:B------:R-:W-:Y:S05]  /*17170*/  @P1 BRA `(.L_x_516) ;  /* 0x0000002800a01947 */ /* 0x000fea0003800000 */
[----:B------:R-:W-:-:S04]  /*17180*/  ISETP.GT.U32.AND P1, PT, R4, 0x3, PT ;  /* 0x000000030400780c */ /* 0x000fc80003f24070 */
[----:B------:R-:W-:Y:S02]  /*17190*/  SEL R8, R2, R4, P1 ;  /* 0x0000000402087207 */ /* 0x000fe40000800000 */
[----:B------:R-:W-:Y:S02]  /*171a0*/  SEL R14, R4, R2, P1 ;  /* 0x00000002040e7207 */ /* 0x000fe40000800000 */
[----:B------:R-:W-:-:S04]  /*171b0*/  PRMT R8, R8, 0x9910, RZ ;  /* 0x0000991008087816 */ /* 0x000fc800000000ff */
[----:B------:R-:W-:-:S13]  /*171c0*/  ISETP.NE.AND P2, PT, R8, 0x3, PT ;  /* 0x000000030800780c */ /* 0x000fda0003f45270 */
[----:B------:R-:W-:Y:S05]  /*171d0*/  @!P2 BRA `(.L_x_517) ;  /* 0x0000000c00e4a947 */ /* 0x000fea0003800000 */
[----:B------:R-:W-:-:S13]  /*171e0*/  ISETP.NE.AND P1, PT, R8, 0x2, PT ;  /* 0x000000020800780c */ /* 0x000fda0003f25270 */
[----:B------:R-:W-:Y:S05]  /*171f0*/  @!P1 BRA `(.L_x_518) ;  /* 0x0000000400e89947 */ /* 0x000fea0003800000 */
[----:B------:R-:W-:-:S13]  /*17200*/  ISETP.NE.AND P1, PT, R8, 0x1, PT ;  /* 0x000000010800780c */ /* 0x000fda0003f25270 */
[----:B------:R-:W-:Y:S05]  /*17210*/  @P1 BRA `(.L_x_516) ;  /* 0x0000002800781947 */ /* 0x000fea0003800000 */
[----:B------:R-:W-:Y:S02]  /*17220*/  PRMT R4, R14, 0x9910, RZ ;  /* 0x000099100e047816 */ /* 0x000fe400000000ff */
[----:B------:R-:W-:Y:S02]  /*17230*/  SHF.R.U32.HI R9, RZ, 0x7, R9 ;  /* 0x00000007ff097819 */ /* 0x000fe40000011609 */
[----:B------:R-:W-:Y:S02]  /*17240*/  ISETP.GT.AND P1, PT, R4, 0x9, PT ;  /* 0x000000090400780c */ /* 0x000fe40003f24270 */
[----:B------:R-:W-:Y:S02]  /*17250*/  SHF.R.U32.HI R6, RZ, 0x7, R12 ;  /* 0x00000007ff067819 */ /* 0x000fe4000001160c */
[----:B------:R-:W-:Y:S02]  /*17260*/  LOP3.LUT R3, R9, 0xffffff, RZ, 0xc0, !PT ;  /* 0x00ffffff09037812 */ /* 0x000fe400078ec0ff */
[----:B------:R-:W-:-:S07]  /*17270*/  LOP3.LUT R2, R6, 0xffffff, RZ, 0xc0, !PT ;  /* 0x00ffffff06027812 */ /* 0x000fce00078ec0ff */
[----:B------:R-:W-:Y:S05]  /*17280*/  @P1 BRA `(.L_x_519) ;  /* 0x0000000400201947 */ /* 0x000fea0003800000 */
[----:B------:R-:W-:-:S13]  /*17290*/  ISETP.GT.AND P1, PT, R4, 0x6, PT ;  /* 0x000000060400780c */ /* 0x000fda0003f24270 */
[----:B------:R-:W-:Y:S05]  /*172a0*/  @P1 BRA `(.L_x_520) ;  /* 0x0000000000541947 */ /* 0x000fea0003800000 */
[----:B------:R-:W-:-:S13]  /*172b0*/  ISETP.NE.AND P1, PT, R4, 0x4, PT ;  /* 0x000000040400780c */ /* 0x000fda0003f25270 */
[----:B------:R-:W-:Y:S05]  /*172c0*/  @!P1 BRA `(.L_x_521) ;  /* 0x0000000000389947 */ /* 0x000fea0003800000 */
[----:B------:R-:W-:-:S13]  /*172d0*/  ISETP.NE.AND P1, PT, R4, 0x5, PT ;  /* 0x000000050400780c */ /* 0x000fda0003f25270 */
[----:B------:R-:W-:Y:S05]  /*172e0*/  @!P1 BRA `(.L_x_522) ;  /* 0x00000000001c9947 */ /* 0x000fea0003800000 */
[----:B------:R-:W-:-:S13]  /*172f0*/  ISETP.NE.AND P1, PT, R4, 0x6, PT ;  /* 0x000000060400780c */ /* 0x000fda0003f25270 */
[----:B------:R-:W-:Y:S05]  /*17300*/  @P1 BRA `(.L_x_516) ;  /* 0x00000028003c1947 */ /* 0x000fea0003800000 */
[----:B------:R-:W-:-:S04]  /*17310*/  IMAD R2, R9, R6, RZ ;  /* 0x0000000609027224 */ /* 0x000fc800078e02ff */
[----:B------:R-:W-:-:S05]  /*17320*/  IMAD.SHL.U32 R2, R2, 0x10, RZ ;  /* 0x0000001002027824 */ /* 0x000fca00078e00ff */
[----:B------:R-:W-:-:S04]  /*17330*/  LOP3.LUT R2, R2, 0xffffff0, RZ, 0xc0, !PT ;  /* 0x0ffffff002027812 */ /* 0x000fc800078ec0ff */
[----:B------:R-:W-:Y:S01]  /*17340*/  LOP3.LUT R7, R2, 0x1, RZ, 0xfc, !PT ;  /* 0x0000000102077812 */ /* 0x000fe200078efcff */
[----:B------:R-:W-:Y:S06]  /*17350*/  BRA `(.L_x_516) ;  /* 0x0000002800287947 */ /* 0x000fec0003800000 */
.L_x_522:
[----:B------:R-:W-:-:S04]  /*17360*/  IMAD.IADD R2, R3, 0x1, -R2 ;  /* 0x0000000103027824 */ /* 0x000fc800078e0a02 */
[----:B------:R-:W-:-:S05]  /*17370*/  IMAD.SHL.U32 R2, R2, 0x10, RZ ;  /* 0x0000001002027824 */ /* 0x000fca00078e00ff */
[----:B------:R-:W-:-:S04]  /*17380*/  LOP3.LUT R2, R2, 0xffffff0, RZ, 0xc0, !PT ;  /* 0x0ffffff002027812 */ /* 0x000fc800078ec0ff */
[----:B------:R-:W-:Y:S01]  /*17390*/  LOP3.LUT R7, R2, 0x1, RZ, 0xfc, !PT ;  /* 0x0000000102077812 */ /* 0x000fe200078efcff */
[----:B------:R-:W-:Y:S06]  /*173a0*/  BRA `(.L_x_516) ;  /* 0x0000002800147947 */ /* 0x000fec0003800000 */
.L_x_521:
[----:B------:R-:W-:-:S04]  /*173b0*/  IMAD.IADD R2, R3, 0x1, R2 ;  /* 0x0000000103027824 */ /* 0x000fc800078e0202 */
[----:B------:R-:W-:-:S05]  /*173c0*/  IMAD.SHL.U32 R2, R2, 0x10, RZ ;  /* 0x0000001002027824 */ /* 0x000fca00078e00ff */
[----:B------:R-:W-:-:S04]  /*173d0*/  LOP3.LUT R2, R2, 0xffffff0, RZ, 0xc0, !PT ;  /* 0x0ffffff002027812 */ /* 0x000fc800078ec0ff */
[----:B------:R-:W-:Y:S01]  /*173e0*/  LOP3.LUT R7, R2, 0x1, RZ, 0xfc, !PT ;  /* 0x0000000102077812 */ /* 0x000fe200078efcff */
[----:B------:R-:W-:Y:S06]  /*173f0*/  BRA `(.L_x_516) ;  /* 0x0000002800007947 */ /* 0x000fec0003800000 */
.L_x_520:
[----:B------:R-:W-:-:S13]  /*17400*/  ISETP.NE.AND P1, PT, R4, 0x7, PT ;  /* 0x000000070400780c */ /* 0x000fda0003f25270 */
[----:B------:R-:W-:Y:S05]  /*17410*/  @!P1 BRA `(.L_x_523) ;  /* 0x00000000006c9947 */ /* 0x000fea0003800000 */
[----:B------:R-:W-:-:S13]  /*17420*/  ISETP.NE.AND P1, PT, R4, 0x8, PT ;  /* 0x000000080400780c */ /* 0x000fda0003f25270 */
[----:B------:R-:W-:Y:S05]  /*17430*/  @!P1 BRA `(.L_x_524) ;  /* 0x0000000000189947 */ /* 0x000fea0003800000 */
[----:B------:R-:W-:-:S13]  /*17440*/  ISETP.NE.AND P1, PT, R4, 0x9, PT ;  /* 0x000000090400780c */ /* 0x000fda0003f25270 */
[----:B------:R-:W-:Y:S05]  /*17450*/  @P1 BRA `(.L_x_516) ;  /* 0x0000002400e81947 */ /* 0x000fea0003800000 */
[----:B------:R-:W-:Y:S01]  /*17460*/  IMAD.MOV.U32 R7, RZ, RZ, 0x1 ;  /* 0x00000001ff077424 */ /* 0x000fe200078e00ff */
[----:B------:R-:W-:-:S04]  /*17470*/  ISETP.NE.AND P1, PT, R3, R2, PT ;  /* 0x000000020300720c */ /* 0x000fc80003f25270 */
[----:B------:R-:W-:Y:S01]  /*17480*/  SEL R7, R7, 0x11, P1 ;  /* 0x0000001107077807 */ /* 0x000fe20000800000 */
[----:B------:R-:W-:Y:S08]  /*17490*/  BRA `(.L_x_516) ;  /* 0x0000002400d87947 */ /* 0x000ff00003800000 */
.L_x_524:
[----:B------:R-:W0:Y:S01]  /*174a0*/  I2F.U32.RP R4, R2 ;  /* 0x0000000200047306 */ /* 0x000e220000209000 */
[----:B------:R-:W-:Y:S01]  /*174b0*/  IMAD.MOV R9, RZ, RZ, -R2 ;  /* 0x000000ffff097224 */ /* 0x000fe200078e0a02 */
[----:B------:R-:W-:-:S06]  /*174c0*/  ISETP.NE.U32.AND P2, PT, R2, RZ, PT ;  /* 0x000000ff0200720c */ /* 0x000fcc0003f45070 */
[----:B0-----:R-:W0:Y:S02]  /*174d0*/  MUFU.RCP R4, R4 ;  /* 0x0000000400047308 */ /* 0x001e240000001000 */
[----:B0-----:R-:W-:-:S06]  /*174e0*/  VIADD R6, R4, 0xffffffe ;  /* 0x0ffffffe04067836 */ /* 0x001fcc0000000000 */
[----:B------:R0:W1:Y:S02]  /*174f0*/  F2I.FTZ.U32.TRUNC.NTZ R7, R6 ;  /* 0x0000000600077305 */ /* 0x000064000021f000 */
[----:B0-----:R-:W-:Y:S02]  /*17500*/  IMAD.MOV.U32 R6, RZ, RZ, RZ ;  /* 0x000000ffff067224 */ /* 0x001fe400078e00ff */
[----:B-1----:R-:W-:-:S04]  /*17510*/  IMAD R9, R9, R7, RZ ;  /* 0x0000000709097224 */ /* 0x002fc800078e02ff */
[----:B------:R-:W-:-:S06]  /*17520*/  IMAD.HI.U32 R8, R7, R9, R6 ;  /* 0x0000000907087227 */ /* 0x000fcc00078e0006 */
[----:B------:R-:W-:-:S04]  /*17530*/  IMAD.HI.U32 R8, R8, R3, RZ ;  /* 0x0000000308087227 */ /* 0x000fc800078e00ff */
[----:B------:R-:W-:-:S04]  /*17540*/  IMAD.MOV R8, RZ, RZ, -R8 ;  /* 0x000000ffff087224 */ /* 0x000fc800078e0a08 */
[----:B------:R-:W-:-:S05]  /*17550*/  IMAD R3, R2, R8, R3 ;  /* 0x0000000802037224 */ /* 0x000fca00078e0203 */
[----:B------:R-:W-:-:S13]  /*17560*/  ISETP.GE.U32.AND P1, PT, R3, R2, PT ;  /* 0x000000020300720c */ /* 0x000fda0003f26070 */
[----:B------:R-:W-:-:S05]  /*17570*/  @P1 IMAD.IADD R3, R3, 0x1, -R2 ;  /* 0x0000000103031824 */ /* 0x000fca00078e0a02 */
[----:B------:R-:W-:-:S13]  /*17580*/  ISETP.GE.U32.AND P1, PT, R3, R2, PT ;  /* 0x000000020300720c */ /* 0x000fda0003f26070 */
[----:B------:R-:W-:Y:S01]  /*17590*/  @P1 IMAD.IADD R3, R3, 0x1, -R2 ;  /* 0x0000000103031824 */ /* 0x000fe200078e0a02 */
[----:B------:R-:W-:-:S04]  /*175a0*/  @!P2 LOP3.LUT R3, RZ, R2, RZ, 0x33, !PT ;  /* 0x00000002ff03a212 */ /* 0x000fc800078e33ff */
[----:B------:R-:W-:Y:S01]  /*175b0*/  LEA R7, R3, 0x1, 0x4 ;  /* 0x0000000103077811 */ /* 0x000fe200078e20ff */
[----:B------:R-:W-:Y:S06]  /*175c0*/  BRA `(.L_x_516) ;  /* 0x00000024008c7947 */ /* 0x000fec0003800000 */
.L_x_523:
        /* <DEDUP_REMOVED lines=13> */
[----:B------:R-:W-:Y:S02]  /*176a0*/  @P1 IMAD.IADD R3, R3, 0x1, -R2 ;  /* 0x0000000103031824 */ /* 0x000fe400078e0a02 */
[----:B------:R-:W-:-:S03]  /*176b0*/  @P1 VIADD R7, R7, 0x1 ;  /* 0x0000000107071836 */ /* 0x000fc60000000000 */
[----:B------:R-:W-:-:S13]  /*176c0*/  ISETP.GE.U32.AND P2, PT, R3, R2, PT ;  /* 0x000000020300720c */ /* 0x000fda0003f46070 */
[----:B------:R-:W-:Y:S01]  /*176d0*/  @P2 VIADD R7, R7, 0x1 ;  /* 0x0000000107072836 */ /* 0x000fe20000000000 */
[----:B------:R-:W-:-:S04]  /*176e0*/  @!P3 LOP3.LUT R7, RZ, R2, RZ, 0x33, !PT ;  /* 0x00000002ff07b212 */ /* 0x000fc800078e33ff */
[----:B------:R-:W-:Y:S01]  /*176f0*/  LEA R7, R7, 0x1, 0x4 ;  /* 0x0000000107077811 */ /* 0x000fe200078e20ff */
[----:B------:R-:W-:Y:S06]  /*17700*/  BRA `(.L_x_516) ;  /* 0x00000024003c7947 */ /* 0x000fec0003800000 */
.L_x_519:
        /* <DEDUP_REMOVED lines=8> */
[----:B------:R-:W-:Y:S01]  /*17790*/  IMAD.MOV.U32 R7, RZ, RZ, 0x1 ;  /* 0x00000001ff077424 */ /* 0x000fe200078e00ff */
[----:B------:R-:W-:-:S04]  /*177a0*/  ISETP.GT.U32.AND P1, PT, R3, R2, PT ;  /* 0x000000020300720c */ /* 0x000fc80003f24070 */
[----:B------:R-:W-:Y:S01]  /*177b0*/  SEL R7, R7, 0x11, !P1 ;  /* 0x0000001107077807 */ /* 0x000fe20004800000 */
[----:B------:R-:W-:Y:S08]  /*177c0*/  BRA `(.L_x_516) ;  /* 0x00000024000c7947 */ /* 0x000ff00003800000 */
.L_x_527:
[----:B------:R-:W-:Y:S01]  /*177d0*/  IMAD.MOV.U32 R7, RZ, RZ, 0x1 ;  /* 0x00000001ff077424 */ /* 0x000fe200078e00ff */
[----:B------:R-:W-:-:S04]  /*177e0*/  ISETP.GE.U32.AND P1, PT, R3, R2, PT ;  /* 0x000000020300720c */ /* 0x000fc80003f26070 */
[----:B------:R-:W-:Y:S01]  /*177f0*/  SEL R7, R7, 0x11, P1 ;  /* 0x0000001107077807 */ /* 0x000fe20000800000 */
[----:B------:R-:W-:Y:S08]  /*17800*/  BRA `(.L_x_516) ;  /* 0x0000002000fc7947 */ /* 0x000ff00003800000 */
.L_x_526:
[----:B------:R-:W-:Y:S01]  /*17810*/  IMAD.MOV.U32 R7, RZ, RZ, 0x1 ;  /* 0x00000001ff077424 */ /* 0x000fe200078e00ff */
[----:B------:R-:W-:-:S04]  /*17820*/  ISETP.NE.AND P1, PT, R3, R2, PT ;  /* 0x000000020300720c */ /* 0x000fc80003f25270 */
[----:B------:R-:W-:Y:S01]  /*17830*/  SEL R7, R7, 0x11, !P1 ;  /* 0x0000001107077807 */ /* 0x000fe20004800000 */
[----:B------:R-:W-:Y:S08]  /*17840*/  BRA `(.L_x_516) ;  /* 0x0000002000ec7947 */ /* 0x000ff00003800000 */
.L_x_525:
[----:B------:R-:W-:-:S13]  /*17850*/  ISETP.NE.AND P1, PT, R4, 0xd, PT ;  /* 0x0000000d0400780c */ /* 0x000fda0003f25270 */
[----:B------:R-:W-:Y:S05]  /*17860*/  @!P1 BRA `(.L_x_528) ;  /* 0x0000000000389947 */ /* 0x000fea0003800000 */
[----:B------:R-:W-:-:S13]  /*17870*/  ISETP.NE.AND P1, PT, R4, 0xe, PT ;  /* 0x0000000e0400780c */ /* 0x000fda0003f25270 */
[----:B------:R-:W-:Y:S05]  /*17880*/  @!P1 BRA `(.L_x_529) ;  /* 0x00000000001c9947 */ /* 0x000fea0003800000 */
[----:B------:R-:W-:-:S13]  /*17890*/  ISETP.NE.AND P1, PT, R4, 0xf, PT ;  /* 0x0000000f0400780c */ /* 0x000fda0003f25270 */
[----:B------:R-:W-:Y:S05]  /*178a0*/  @P1 BRA `(.L_x_516) ;  /* 0x0000002000d41947 */ /* 0x000fea0003800000 */
[----:B------:R-:W-:-:S05]  /*178b0*/  LOP3.LUT R2, R6, R9, RZ, 0x3c, !PT ;  /* 0x0000000906027212 */ /* 0x000fca00078e3cff */
[----:B------:R-:W-:-:S05]  /*178c0*/  IMAD.SHL.U32 R2, R2, 0x10, RZ ;  /* 0x0000001002027824 */ /* 0x000fca00078e00ff */
[----:B------:R-:W-:-:S04]  /*178d0*/  LOP3.LUT R2, R2, 0xffffff0, RZ, 0xc0, !PT ;  /* 0x0ffffff002027812 */ /* 0x000fc800078ec0ff */
[----:B------:R-:W-:Y:S01]  /*178e0*/  LOP3.LUT R7, R2, 0x1, RZ, 0xfc, !PT ;  /* 0x0000000102077812 */ /* 0x000fe200078efcff */
[----:B------:R-:W-:Y:S06]  /*178f0*/  BRA `(.L_x_516) ;  /* 0x0000002000c07947 */ /* 0x000fec0003800000 */
.L_x_529:
[----:B------:R-:W-:-:S05]  /*17900*/  LOP3.LUT R2, R6, R9, RZ, 0xfc, !PT ;  /* 0x0000000906027212 */ /* 0x000fca00078efcff */
[----:B------:R-:W-:-:S05]  /*17910*/  IMAD.SHL.U32 R2, R2, 0x10, RZ ;  /* 0x0000001002027824 */ /* 0x000fca00078e00ff */
[----:B------:R-:W-:-:S04]  /*17920*/  LOP3.LUT R2, R2, 0xffffff0, RZ, 0xc0, !PT ;  /* 0x0ffffff002027812 */ /* 0x000fc800078ec0ff */
[----:B------:R-:W-:Y:S01]  /*17930*/  LOP3.LUT R7, R2, 0x1, RZ, 0xfc, !PT ;  /* 0x0000000102077812 */ /* 0x000fe200078efcff */
[----:B------:R-:W-:Y:S06]  /*17940*/  BRA `(.L_x_516) ;  /* 0x0000002000ac7947 */ /* 0x000fec0003800000 */
.L_x_528:
[----:B------:R-:W-:-:S05]  /*17950*/  LOP3.LUT R2, R6, R9, RZ, 0xc0, !PT ;  /* 0x0000000906027212 */ /* 0x000fca00078ec0ff */
[----:B------:R-:W-:-:S05]  /*17960*/  IMAD.SHL.U32 R2, R2, 0x10, RZ ;  /* 0x0000001002027824 */ /* 0x000fca00078e00ff */
[----:B------:R-:W-:-:S04]  /*17970*/  LOP3.LUT R2, R2, 0xffffff0, RZ, 0xc0, !PT ;  /* 0x0ffffff002027812 */ /* 0x000fc800078ec0ff */
[----:B------:R-:W-:Y:S01]  /*17980*/  LOP3.LUT R7, R2, 0x1, RZ, 0xfc, !PT ;  /* 0x0000000102077812 */ /* 0x000fe200078efcff */
[----:B------:R-:W-:Y:S06]  /*17990*/  BRA `(.L_x_516) ;  /* 0x0000002000987947 */ /* 0x000fec0003800000 */
.L_x_518:
[----:B------:R-:W-:Y:S01]  /*179a0*/  PRMT R6, R14, 0x9910, RZ ;  /* 0x000099100e067816 */ /* 0x000fe200000000ff */
[----:B------:R-:W-:Y:S01]  /*179b0*/  IMAD.MOV.U32 R7, RZ, RZ, 0x2 ;  /* 0x00000002ff077424 */ /* 0x000fe200078e00ff */
        /* <DEDUP_REMOVED lines=19> */
.L_x_533:
[----:B------:R-:W-:-:S04]  /*17af0*/  IMAD.IADD R2, R3, 0x1, -R2 ;  /* 0x0000000103027824 */ /* 0x000fc800078e0a02 */
[----:B------:R-:W-:-:S05]  /*17b00*/  IMAD.SHL.U32 R2, R2, 0x10, RZ ;  /* 0x0000001002027824 */ /* 0x000fca00078e00ff */
[----:B------:R-:W-:-:S04]  /*17b10*/  LOP3.LUT R2, R2, 0xfffff0, RZ, 0xc0, !PT ;  /* 0x00fffff002027812 */ /* 0x000fc800078ec0ff */
[----:B------:R-:W-:Y:S01]  /*17b20*/  LOP3.LUT R7, R2, 0x2, RZ, 0xfc, !PT ;  /* 0x0000000202077812 */ /* 0x000fe200078efcff */
[----:B------:R-:W-:Y:S06]  /*17b30*/  BRA `(.L_x_516) ;  /* 0x0000002000307947 */ /* 0x000fec0003800000 */
.L_x_532:
[----:B------:R-:W-:-:S04]  /*17b40*/  IMAD.IADD R2, R3, 0x1, R2 ;  /* 0x0000000103027824 */ /* 0x000fc800078e0202 */
[----:B------:R-:W-:-:S05]  /*17b50*/  IMAD.SHL.U32 R2, R2, 0x10, RZ ;  /* 0x0000001002027824 */ /* 0x000fca00078e00ff */
[----:B------:R-:W-:-:S04]  /*17b60*/  LOP3.LUT R2, R2, 0xfffff0, RZ, 0xc0, !PT ;  /* 0x00fffff002027812 */ /* 0x000fc800078ec0ff */
[----:B------:R-:W-:Y:S01]  /*17b70*/  LOP3.LUT R7, R2, 0x2, RZ, 0xfc, !PT ;  /* 0x0000000202077812 */ /* 0x000fe200078efcff */
[----:B------:R-:W-:Y:S06]  /*17b80*/  BRA `(.L_x_516) ;  /* 0x00000020001c7947 */ /* 0x000fec0003800000 */
.L_x_531:
        /* <DEDUP_REMOVED lines=10> */
.L_x_535:
        /* <DEDUP_REMOVED lines=16> */
[----:B------:R-:W-:-:S05]  /*17d30*/  @!P2 LOP3.LUT R3, RZ, R2, RZ, 0x33, !PT ;  /* 0x00000002ff03a212 */ /* 0x000fca00078e33ff */
[----:B------:R-:W-:-:S05]  /*17d40*/  IMAD.SHL.U32 R3, R3, 0x10, RZ ;  /* 0x0000001003037824 */ /* 0x000fca00078e00ff */
[----:B------:R-:W-:-:S04]  /*17d50*/  LOP3.LUT R3, R3, 0xfffff0, RZ, 0xc0, !PT ;  /* 0x00fffff003037812 */ /* 0x000fc800078ec0ff */
[----:B------:R-:W-:Y:S01]  /*17d60*/  LOP3.LUT R7, R3, 0x2, RZ, 0xfc, !PT ;  /* 0x0000000203077812 */ /* 0x000fe200078efcff */
[----:B------:R-:W-:Y:S06]  /*17d70*/  BRA `(.L_x_516) ;  /* 0x0000001c00a07947 */ /* 0x000fec0003800000 */
.L_x_534:
        /* <DEDUP_REMOVED lines=17> */
[----:B------:R-:W-:-:S05]  /*17e90*/  @!P3 LOP3.LUT R8, RZ, R2, RZ, 0x33, !PT ;  /* 0x00000002ff08b212 */ /* 0x000fca00078e33ff */
[----:B------:R-:W-:-:S05]  /*17ea0*/  IMAD.SHL.U32 R2, R8, 0x10, RZ ;  /* 0x0000001008027824 */ /* 0x000fca00078e00ff */
[----:B------:R-:W-:-:S04]  /*17eb0*/  LOP3.LUT R2, R2, 0xfffff0, RZ, 0xc0, !PT ;  /* 0x00fffff002027812 */ /* 0x000fc800078ec0ff */
[----:B------:R-:W-:Y:S01]  /*17ec0*/  LOP3.LUT R7, R2, 0x2, RZ, 0xfc, !PT ;  /* 0x0000000202077812 */ /* 0x000fe200078efcff */
[----:B------:R-:W-:Y:S06]  /*17ed0*/  BRA `(.L_x_516) ;  /* 0x0000001c00487947 */ /* 0x000fec0003800000 */
.L_x_530:
        /* <DEDUP_REMOVED lines=12> */
.L_x_538:
[----:B------:R-:W-:Y:S01]  /*17fa0*/  IMAD.MOV.U32 R7, RZ, RZ, 0x2 ;  /* 0x00000002ff077424 */ /* 0x000fe200078e00ff */
[----:B------:R-:W-:-:S04]  /*17fb0*/  ISETP.GE.U32.AND P1, PT, R3, R2, PT ;  /* 0x000000020300720c */ /* 0x000fc80003f26070 */
[----:B------:R-:W-:Y:S01]  /*17fc0*/  SEL R7, R7, 0x12, P1 ;  /* 0x0000001207077807 */ /* 0x000fe20000800000 */
[----:B------:R-:W-:Y:S08]  /*17fd0*/  BRA `(.L_x_516) ;  /* 0x0000001c00087947 */ /* 0x000ff00003800000 */
.L_x_537:
[----:B------:R-:W-:Y:S01]  /*17fe0*/  IMAD.MOV.U32 R7, RZ, RZ, 0x2 ;  /* 0x00000002ff077424 */ /* 0x000fe200078e00ff */
[----:B------:R-:W-:-:S04]  /*17ff0*/  ISETP.NE.AND P1, PT, R3, R2, PT ;  /* 0x000000020300720c */ /* 0x000fc80003f25270 */
[----:B------:R-:W-:Y:S01]  /*18000*/  SEL R7, R7, 0x12, !P1 ;  /* 0x0000001207077807 */ /* 0x000fe20004800000 */
[----:B------:R-:W-:Y:S08]  /*18010*/  BRA `(.L_x_516) ;  /* 0x0000001800f87947 */ /* 0x000ff00003800000 */
.L_x_536:
        /* <DEDUP_REMOVED lines=11> */
.L_x_540:
[----:B------:R-:W-:-:S05]  /*180d0*/  LOP3.LUT R2, R4, R9, RZ, 0xfc, !PT ;  /* 0x0000000904027212 */ /* 0x000fca00078efcff */
[----:B------:R-:W-:-:S05]  /*180e0*/  IMAD.SHL.U32 R2, R2, 0x10, RZ ;  /* 0x0000001002027824 */ /* 0x000fca00078e00ff */
[----:B------:R-:W-:-:S04]  /*180f0*/  LOP3.LUT R2, R2, 0xfffff0, RZ, 0xc0, !PT ;  /* 0x00fffff002027812 */ /* 0x000fc800078ec0ff */
[----:B------:R-:W-:Y:S01]  /*18100*/  LOP3.LUT R7, R2, 0x2, RZ, 0xfc, !PT ;  /* 0x0000000202077812 */ /* 0x000fe200078efcff */
[----:B------:R-:W-:Y:S06]  /*18110*/  BRA `(.L_x_516) ;  /* 0x0000001800b87947 */ /* 0x000fec0003800000 */
.L_x_539:
[----:B------:R-:W-:-:S05]  /*18120*/  LOP3.LUT R2, R4, R9, RZ, 0xc0, !PT ;  /* 0x0000000904027212 */ /* 0x000fca00078ec0ff */
[----:B------:R-:W-:-:S05]  /*18130*/  IMAD.SHL.U32 R2, R2, 0x10, RZ ;  /* 0x0000001002027824 */ /* 0x000fca00078e00ff */
[----:B------:R-:W-:-:S04]  /*18140*/  LOP3.LUT R2, R2, 0xfffff0, RZ, 0xc0, !PT ;  /* 0x00fffff002027812 */ /* 0x000fc800078ec0ff */
[----:B------:R-:W-:Y:S01]  /*18150*/  LOP3.LUT R7, R2, 0x2, RZ, 0xfc, !PT ;  /* 0x0000000202077812 */ /* 0x000fe200078efcff */
[----:B------:R-:W-:Y:S06]  /*18160*/  BRA `(.L_x_516) ;  /* 0x0000001800a47947 */ /* 0x000fec0003800000 */
.L_x_517:
[--C-:B------:R-:W-:Y:S01]  /*18170*/  SHF.R.U32.HI R11, RZ, 0x7, R12.reuse ;  /* 0x00000007ff0b7819 */ /* 0x100fe2000001160c */
[----:B------:R-:W-:Y:S01]  /*18180*/  IMAD.SHL.U32 R6, R6, 0x10, RZ ;  /* 0x0000001006067824 */ /* 0x000fe200078e00ff */
[----:B------:R-:W-:Y:S02]  /*18190*/  SHF.R.U32.HI R4, RZ, 0x17, R12 ;  /* 0x00000017ff047819 */ /* 0x000fe4000001160c */
[----:B------:R-:W-:Y:S02]  /*181a0*/  LOP3.LUT R11, R11, 0xffff, RZ, 0xc0, !PT ;  /* 0x0000ffff0b0b7812 */ /* 0x000fe400078ec0ff */
[----:B------:R-:W-:Y:S02]  /*181b0*/  PRMT R8, R14, 0x9910, RZ ;  /* 0x000099100e087816 */ /* 0x000fe400000000ff */
[--C-:B------:R-:W-:Y:S02]  /*181c0*/  SHF.R.U32.HI R7, RZ, 0x7, R9.reuse ;  /* 0x00000007ff077819 */ /* 0x100fe40000011609 */
[----:B------:R-:W-:-:S02]  /*181d0*/  SHF.R.U32.HI R2, RZ, 0x17, R9 ;  /* 0x00000017ff027819 */ /* 0x000fc40000011609 */
[----:B------:R-:W-:Y:S02]  /*181e0*/  LOP3.LUT R9, R9, 0x3fffff80, RZ, 0xc0, !PT ;  /* 0x3fffff8009097812 */ /* 0x000fe400078ec0ff */
[----:B------:R-:W-:Y:S02]  /*181f0*/  LOP3.LUT P2, RZ, R11, 0x7f, R4, 0xf8, !PT ;  /* 0x0000007f0bff7812 */ /* 0x000fe4000784f804 */
[----:B------:R-:W-:Y:S01]  /*18200*/  ISETP.GT.AND P3, PT, R8, 0x9, PT ;  /* 0x000000090800780c */ /* 0x000fe20003f64270 */
[----:B------:R-:W-:Y:S01]  /*18210*/  VIADD R9, R9, 0x20000000 ;  /* 0x2000000009097836 */ /* 0x000fe20000000000 */
[----:B------:R-:W-:Y:S02]  /*18220*/  LOP3.LUT R4, R12, 0x3fffff80, RZ, 0xc0, !PT ;  /* 0x3fffff800c047812 */ /* 0x000fe400078ec0ff */
[----:B------:R-:W-:-:S03]  /*18230*/  LOP3.LUT R7, R7, 0xffff, RZ, 0xc0, !PT ;  /* 0x0000ffff07077812 */ /* 0x000fc600078ec0ff */
[----:B------:R-:W-:Y:S01]  /*18240*/  VIADD R4, R4, 0x20000000 ;  /* 0x2000000004047836 */ /* 0x000fe20000000000 */
[----:B------:R-:W-:Y:S01]  /*18250*/  LOP3.LUT P1, RZ, R7, 0x7f, R2, 0xf8, !PT ;  /* 0x0000007f07ff7812 */ /* 0x000fe2000782f802 */
[----:B------:R-:W-:Y:S02]  /*18260*/  IMAD.SHL.U32 R2, R3, 0x10, RZ ;  /* 0x0000001003027824 */ /* 0x000fe400078e00ff */
[----:B------:R-:W-:Y:S01]  /*18270*/  IMAD.MOV.U32 R7, RZ, RZ, -0x3fffffd ;  /* 0xfc000003ff077424 */ /* 0x000fe200078e00ff */
[----:B------:R-:W-:Y:S02]  /*18280*/  SEL R9, R9, RZ, P1 ;  /* 0x000000ff09097207 */ /* 0x000fe40000800000 */
[----:B------:R-:W-:Y:S02]  /*18290*/  SEL R3, R4, RZ, P2 ;  /* 0x000000ff04037207 */ /* 0x000fe40001000000 */
[----:B------:R-:W-:Y:S02]  /*182a0*/  LOP3.LUT R2, R9, 0x80000000, R2, 0xf8, !PT ;  /* 0x8000000009027812 */ /* 0x000fe400078ef802 */
[----:B------:R-:W-:Y:S01]  /*182b0*/  LOP3.LUT R9, R3, 0x80000000, R6, 0xf8, !PT ;  /* 0x8000000003097812 */ /* 0x000fe200078ef806 */
[----:B------:R-:W-:Y:S06]  /*182c0*/  @P3 BRA `(.L_x_541) ;  /* 0x0000000800483947 */ /* 0x000fec0003800000 */
        /* <DEDUP_REMOVED lines=8> */
[----:B------:R-:W-:-:S05]  /*18350*/  FMUL R2, R2, R9 ;  /* 0x0000000902027220 */ /* 0x000fca0000400000 */
[--C-:B------:R-:W-:Y:S02]  /*18360*/  SHF.R.U32.HI R3, RZ, 0x7, R2.reuse ;  /* 0x00000007ff037819 */ /* 0x100fe40000011602 */
[----:B------:R-:W-:Y:S02]  /*18370*/  SHF.R.U32.HI R2, RZ, 0x8, R2 ;  /* 0x00000008ff027819 */ /* 0x000fe40000011602 */
[----:B------:R-:W-:-:S05]  /*18380*/  LOP3.LUT R4, R3, 0xff0000, RZ, 0xc0, !PT ;  /* 0x00ff000003047812 */ /* 0x000fca00078ec0ff */
[----:B------:R-:W-:-:S05]  /*18390*/  VIADD R7, R4, 0xfc00000 ;  /* 0x0fc0000004077836 */ /* 0x000fca0000000000 */
[----:B------:R-:W-:-:S04]  /*183a0*/  LOP3.LUT R2, R7, 0x800000, R2, 0xf8, !PT ;  /* 0x0080000007027812 */ /* 0x000fc800078ef802 */
[----:B------:R-:W-:-:S04]  /*183b0*/  LOP3.LUT R2, R2, 0xffff, R3, 0xf8, !PT ;  /* 0x0000ffff02027812 */ /* 0x000fc800078ef803 */
[----:B------:R-:W-:Y:S01]  /*183c0*/  LEA R7, R2, 0x3, 0x4 ;  /* 0x0000000302077811 */ /* 0x000fe200078e20ff */
[----:B------:R-:W-:Y:S06]  /*183d0*/  BRA `(.L_x_516) ;  /* 0x0000001800087947 */ /* 0x000fec0003800000 */
.L_x_544:
[----:B------:R-:W-:-:S05]  /*183e0*/  FADD R2, R2, -R9 ;  /* 0x8000000902027221 */ /* 0x000fca0000000000 */
        /* <DEDUP_REMOVED lines=8> */
.L_x_543:
[----:B------:R-:W-:-:S05]  /*18470*/  FADD R2, R2, R9 ;  /* 0x0000000902027221 */ /* 0x000fca0000000000 */
        /* <DEDUP_REMOVED lines=8> */
.L_x_542:
[----:B------:R-:W-:-:S13]  /*18500*/  ISETP.NE.AND P1, PT, R8, 0x7, PT ;  /* 0x000000070800780c */ /* 0x000fda0003f25270 */
[----:B------:R-:W-:Y:S05]  /*18510*/  @!P1 BRA `(.L_x_545) ;  /* 0x00000004005c9947 */ /* 0x000fea0003800000 */
[----:B------:R-:W-:-:S13]  /*18520*/  ISETP.NE.AND P1, PT, R8, 0x8, PT ;  /* 0x000000080800780c */ /* 0x000fda0003f25270 */
[----:B------:R-:W-:Y:S05]  /*18530*/  @!P1 BRA `(.L_x_546) ;  /* 0x0000000000189947 */ /* 0x000fea0003800000 */
[----:B------:R-:W-:-:S13]  /*18540*/  ISETP.NE.AND P1, PT, R8, 0x9, PT ;  /* 0x000000090800780c */ /* 0x000fda0003f25270 */
[----:B------:R-:W-:Y:S05]  /*18550*/  @P1 BRA `(.L_x_516) ;  /* 0x0000001400a81947 */ /* 0x000fea0003800000 */
[----:B------:R-:W-:Y:S01]  /*18560*/  IMAD.MOV.U32 R7, RZ, RZ, 0x1 ;  /* 0x00000001ff077424 */ /* 0x000fe200078e00ff */
[----:B------:R-:W-:-:S04]  /*18570*/  FSETP.NEU.AND P1, PT, R2, R9, PT ;  /* 0x000000090200720b */ /* 0x000fc80003f2d000 */
[----:B------:R-:W-:Y:S01]  /*18580*/  SEL R7, R7, 0x11, P1 ;  /* 0x0000001107077807 */ /* 0x000fe20000800000 */
[----:B------:R-:W-:Y:S08]  /*18590*/  BRA `(.L_x_516) ;  /* 0x0000001400987947 */ /* 0x000ff00003800000 */
.L_x_546:
[C---:B------:R-:W-:Y:S01]  /*185a0*/  FSETP.GEU.AND P1, PT, |R2|.reuse, |R9|, PT ;  /* 0x400000090200720b */ /* 0x040fe20003f2e200 */
[----:B------:R-:W-:Y:S01]  /*185b0*/  BSSY.RECONVERGENT B4, `(.L_x_547) ;  /* 0x0000042000047945 */ /* 0x000fe20003800200 */
[----:B------:R-:W-:-:S11]  /*185c0*/  FADD R4, |R2|, -RZ ;  /* 0x800000ff02047221 */ /* 0x000fd60000000200 */
[----:B------:R-:W-:Y:S05]  /*185d0*/  @!P1 BRA `(.L_x_548) ;  /* 0x0000000000fc9947 */ /* 0x000fea0003800000 */
[----:B------:R-:W-:-:S05]  /*185e0*/  FMUL R7, |R9|, 8388608 ;  /* 0x4b00000009077820 */ /* 0x000fca0000400200 */
[----:B------:R-:W-:-:S13]  /*185f0*/  FSETP.GTU.AND P1, PT, R4, R7, PT ;  /* 0x000000070400720b */ /* 0x000fda0003f2c000 */
[----:B------:R-:W-:Y:S05]  /*18600*/  @P1 BRA `(.L_x_549) ;  /* 0x0000000000781947 */ /* 0x000fea0003800000 */
[C---:B------:R-:W-:Y:S01]  /*18610*/  FMUL R6, |R9|.reuse, 16777216 ;  /* 0x4b80000009067820 */ /* 0x040fe20000400200 */
[C---:B------:R-:W-:Y:S01]  /*18620*/  FSETP.GEU.AND P1, PT, |R9|.reuse, 1.175494350822287508e-38, PT ;  /* 0x008000000900780b */ /* 0x040fe20003f2e200 */
[----:B------:R-:W-:Y:S01]  /*18630*/  FMUL R3, R4, 16777216 ;  /* 0x4b80000004037820 */ /* 0x000fe20000400000 */
[----:B------:R-:W-:Y:S01]  /*18640*/  FADD R7, |R9|, -RZ ;  /* 0x800000ff09077221 */ /* 0x000fe20000000200 */
[----:B------:R-:W-:Y:S01]  /*18650*/  BSSY.RECONVERGENT B5, `(.L_x_550) ;  /* 0x0000017000057945 */ /* 0x000fe20003800200 */
[----:B------:R-:W-:Y:S02]  /*18660*/  FSEL R6, R6, |R9|, !P1 ;  /* 0x4000000906067208 */ /* 0x000fe40004800000 */
[----:B------:R-:W-:-:S04]  /*18670*/  FSEL R3, R3, R4, !P1 ;  /* 0x0000000403037208 */ /* 0x000fc80004800000 */
[----:B------:R-:W0:Y:S02]  /*18680*/  MUFU.RCP R6, R6 ;  /* 0x0000000600067308 */ /* 0x000e240000001000 */
[----:B0-----:R-:W-:-:S06]  /*18690*/  FMUL R3, R6, R3 ;  /* 0x0000000306037220 */ /* 0x001fcc0000400000 */
[----:B------:R-:W0:Y:S02]  /*186a0*/  FRND.TRUNC R3, R3 ;  /* 0x0000000300037307 */ /* 0x000e24000020d000 */
[----:B0-----:R-:W-:-:S05]  /*186b0*/  FFMA R8, -|R9|, R3, R4 ;  /* 0x0000000309087223 */ /* 0x001fca0000000304 */
[----:B------:R-:W-:-:S13]  /*186c0*/  ISETP.GE.U32.AND P1, PT, R8, R7, PT ;  /* 0x000000070800720c */ /* 0x000fda0003f26070 */
[----:B------:R-:W-:Y:S05]  /*186d0*/  @!P1 BRA `(.L_x_551) ;  /* 0x0000000000389947 */ /* 0x000fea0003800000 */
[----:B------:R-:W-:-:S04]  /*186e0*/  ISETP.GE.U32.AND P1, PT, R8, -0x7fffffff, PT ;  /* 0x800000010800780c */ /* 0x000fc80003f26070 */
[----:B------:R-:W-:-:S09]  /*186f0*/  FSETP.GEU.OR P2, PT, R8, -|R9|, !P1 ;  /* 0xc00000090800720b */ /* 0x000fd20004f4e400 */
[----:B------:R-:W-:-:S04]  /*18700*/  @P1 FADD R6, R3, -1 ;  /* 0xbf80000003061421 */ /* 0x000fc80000000000 */
[----:B------:R-:W-:-:S04]  /*18710*/  @!P2 FADD R6, R6, -1 ;  /* 0xbf8000000606a421 */ /* 0x000fc80000000000 */
[----:B------:R-:W-:Y:S01]  /*18720*/  @P1 IMAD.MOV.U32 R3, RZ, RZ, R6 ;  /* 0x000000ffff031224 */ /* 0x000fe200078e0006 */
[----:B------:R-:W-:Y:S06]  /*18730*/  @P1 BRA `(.L_x_551) ;  /* 0x0000000000201947 */ /* 0x000fec0003800000 */
[----:B------:R-:W-:Y:S01]  /*18740*/  FADD R6, |R9|, |R9| ;  /* 0x4000000909067221 */ /* 0x000fe20000000200 */
[----:B------:R-:W-:-:S04]  /*18750*/  FADD R3, R3, 1 ;  /* 0x3f80000003037421 */ /* 0x000fc80000000000 */
[----:B------:R-:W-:-:S13]  /*18760*/  FSETP.GE.AND P1, PT, R8, R6, PT ;  /* 0x000000060800720b */ /* 0x000fda0003f26000 */
[----:B------:R-:W-:-:S05]  /*18770*/  @P1 FFMA R6, |R9|, -3, R8 ;  /* 0xc040000009061823 */ /* 0x000fca0000000208 */
[----:B------:R-:W-:Y:S01]  /*18780*/  FSETP.GE.AND P2, PT, R6, RZ, P1 ;  /* 0x000000ff0600720b */ /* 0x000fe20000f46000 */
[----:B------:R-:W-:-:S12]  /*18790*/  @P1 FADD R6, R3, 1 ;  /* 0x3f80000003061421 */ /* 0x000fd80000000000 */
[----:B------:R-:W-:-:S04]  /*187a0*/  @P2 FADD R6, R6, 1 ;  /* 0x3f80000006062421 */ /* 0x000fc80000000000 */
[----:B------:R-:W-:-:S07]  /*187b0*/  @P1 IMAD.MOV.U32 R3, RZ, RZ, R6 ;  /* 0x000000ffff031224 */ /* 0x000fce00078e0006 */
.L_x_551:
[----:B------:R-:W-:Y:S05]  /*187c0*/  BSYNC.RECONVERGENT B5 ;  /* 0x0000000000057941 */ /* 0x000fea0003800200 */
.L_x_550:
[----:B------:R-:W-:Y:S01]  /*187d0*/  FFMA R4, -|R9|, R3, R4 ;  /* 0x0000000309047223 */ /* 0x000fe20000000304 */
[----:B------:R-:W-:Y:S06]  /*187e0*/  BRA `(.L_x_548) ;  /* 0x0000000000787947 */ /* 0x000fec0003800000 */
.L_x_549:
[----:B------:R-:W-:Y:S01]  /*187f0*/  LOP3.LUT R11, R7, 0xff800000, RZ, 0xc0, !PT ;  /* 0xff800000070b7812 */ /* 0x000fe200078ec0ff */
[----:B------:R-:W-:Y:S01]  /*18800*/  BSSY.RECONVERGENT B5, `(.L_x_552) ;  /* 0x000001a000057945 */ /* 0x000fe20003800200 */
[----:B------:R-:W-:Y:S02]  /*18810*/  FSETP.GT.AND P3, PT, |R9|, RZ, PT ;  /* 0x000000ff0900720b */ /* 0x000fe40003f64200 */
[C---:B------:R-:W-:Y:S02]  /*18820*/  IADD3 R6, PT, PT, R4.reuse, 0xb800000, -R11 ;  /* 0x0b80000004067810 */ /* 0x040fe40007ffe80b */
[----:B------:R-:W-:Y:S02]  /*18830*/  LOP3.LUT R3, R4, 0x7fffff, RZ, 0xc0, !PT ;  /* 0x007fffff04037812 */ /* 0x000fe400078ec0ff */
[----:B------:R-:W-:Y:S02]  /*18840*/  LOP3.LUT P2, R6, R6, 0xff800000, RZ, 0xc0, !PT ;  /* 0xff80000006067812 */ /* 0x000fe4000784c0ff */
[----:B------:R-:W-:-:S02]  /*18850*/  ISETP.GT.U32.AND P1, PT, R4, 0x7f7fffff, PT ;  /* 0x7f7fffff0400780c */ /* 0x000fc40003f24070 */
[----:B------:R-:W-:Y:S02]  /*18860*/  FSEL R4, R11, +QNAN , P3 ;  /* 0x7fffffff0b047808 */ /* 0x000fe40001800000 */
[----:B------:R-:W-:Y:S02]  /*18870*/  LOP3.LUT R3, R3, 0x3f800000, RZ, 0xfc, !PT ;  /* 0x3f80000003037812 */ /* 0x000fe400078efcff */
[----:B------:R-:W-:-:S05]  /*18880*/  FSEL R9, R4, +QNAN , !P1 ;  /* 0x7fffffff04097808 */ /* 0x000fca0004800000 */
[----:B------:R-:W-:Y:S05]  /*18890*/  @!P2 BRA `(.L_x_553) ;  /* 0x000000000040a947 */ /* 0x000fea0003800000 */
[----:B------:R-:W-:-:S04]  /*188a0*/  LOP3.LUT R4, R7, 0x7fffff, RZ, 0xc0, !PT ;  /* 0x007fffff07047812 */ /* 0x000fc800078ec0ff */
[----:B------:R-:W-:-:S04]  /*188b0*/  LOP3.LUT R14, R4, 0x3f800000, RZ, 0xfc, !PT ;  /* 0x3f800000040e7812 */ /* 0x000fc800078efcff */
[----:B------:R0:W1:Y:S03]  /*188c0*/  MUFU.RCP R11, R14 ;  /* 0x0000000e000b7308 */ /* 0x0000660000001000 */
.L_x_554:
[----:B------:R-:W-:-:S05]  /*188d0*/  VIMNMX.U32 R4, PT, PT, R6, 0xb800000, PT ;  /* 0x0b80000006047848 */ /* 0x000fca0003fe0000 */
[----:B------:R-:W-:Y:S02]  /*188e0*/  IMAD.IADD R3, R4, 0x1, R3 ;  /* 0x0000000104037824 */ /* 0x000fe400078e0203 */
[----:B------:R-:W-:Y:S02]  /*188f0*/  IMAD.IADD R6, R6, 0x1, -R4 ;  /* 0x0000000106067824 */ /* 0x000fe400078e0a04 */
[----:B-1----:R-:W-:-:S03]  /*18900*/  FMUL R8, R11, R3 ;  /* 0x000000030b087220 */ /* 0x002fc60000400000 */
[----:B------:R-:W-:Y:S01]  /*18910*/  ISETP.NE.AND P2, PT, R6, RZ, PT ;  /* 0x000000ff0600720c */ /* 0x000fe20003f45270 */
[----:B------:R-:W-:-:S04]  /*18920*/  FFMA R7, -R14, R8, R3 ;  /* 0x000000080e077223 */ /* 0x000fc80000000103 */
[----:B------:R-:W-:-:S04]  /*18930*/  FFMA R8, R11, R7, R8 ;  /* 0x000000070b087223 */ /* 0x000fc80000000008 */
[----:B------:R-:W-:-:S04]  /*18940*/  FFMA R7, -R14, R8, R3 ;  /* 0x000000080e077223 */ /* 0x000fc80000000103 */
[----:B------:R-:W-:-:S04]  /*18950*/  FFMA.RZ R7, R11, R7, R8 ;  /* 0x000000070b077223 */ /* 0x000fc8000000c008 */
[----:B------:R-:W1:Y:S02]  /*18960*/  FRND.TRUNC R8, R7 ;  /* 0x0000000700087307 */ /* 0x000e64000020d000 */
[----:B-1----:R-:W-:-:S05]  /*18970*/  FFMA R3, -R14, R8, R3 ;  /* 0x000000080e037223 */ /* 0x002fca0000000103 */
[----:B------:R-:W-:-:S13]  /*18980*/  ISETP.NE.AND P1, PT, R3, RZ, PT ;  /* 0x000000ff0300720c */ /* 0x000fda0003f25270 */
[----:B------:R-:W-:Y:S05]  /*18990*/  @P1 BRA P2, `(.L_x_554) ;  /* 0xfffffffc00cc1947 */ /* 0x000fea000103ffff */
.L_x_553:
[----:B------:R-:W-:Y:S05]  /*189a0*/  BSYNC.RECONVERGENT B5 ;  /* 0x0000000000057941 */ /* 0x000fea0003800200 */
.L_x_552:
[----:B------:R-:W-:-:S04]  /*189b0*/  FMUL R4, R3, 1.1920928955078125e-07 ;  /* 0x3400000003047820 */ /* 0x000fc80000400000 */
[----:B------:R-:W-:-:S07]  /*189c0*/  FMUL R4, R9, R4 ;  /* 0x0000000409047220 */ /* 0x000fce0000400000 */
.L_x_548:
[----:B------:R-:W-:Y:S05]  /*189d0*/  BSYNC.RECONVERGENT B4 ;  /* 0x0000000000047941 */ /* 0x000fea0003800200 */
.L_x_547:
[C---:B------:R-:W-:Y:S02]  /*189e0*/  FSETP.NAN.AND P1, PT, |R4|.reuse, |R4|, PT ;  /* 0x400000040400720b */ /* 0x040fe40003f28200 */
[----:B------:R-:W-:-:S04]  /*189f0*/  LOP3.LUT R3, R4, 0x80000000, R2, 0xb8, !PT ;  /* 0x8000000004037812 */ /* 0x000fc800078eb802 */
[----:B------:R-:W-:-:S04]  /*18a00*/  FSEL R3, R4, R3, P1 ;  /* 0x0000000304037208 */ /* 0x000fc80000800000 */
        /* <DEDUP_REMOVED lines=8> */
.L_x_545:
[----:B------:R-:W0:Y:S01]  /*18a90*/  MUFU.RCP R4, R9 ;  /* 0x0000000900047308 */ /* 0x000e220000001000 */
[----:B------:R-:W-:Y:S07]  /*18aa0*/  BSSY.RECONVERGENT B8, `(.L_x_555) ;  /* 0x000000c000087945 */ /* 0x000fee0003800200 */
[----:B------:R-:W1:Y:S01]  /*18ab0*/  FCHK P1, R2, R9 ;  /* 0x0000000902007302 */ /* 0x000e620000020000 */
[----:B0-----:R-:W-:-:S04]  /*18ac0*/  FFMA R3, -R9, R4, 1 ;  /* 0x3f80000009037423 */ /* 0x001fc80000000104 */
[----:B------:R-:W-:-:S04]  /*18ad0*/  FFMA R3, R4, R3, R4 ;  /* 0x0000000304037223 */ /* 0x000fc80000000004 */
[----:B------:R-:W-:-:S04]  /*18ae0*/  FFMA R4, R2, R3, RZ ;  /* 0x0000000302047223 */ /* 0x000fc800000000ff */
[----:B------:R-:W-:-:S04]  /*18af0*/  FFMA R6, -R9, R4, R2 ;  /* 0x0000000409067223 */ /* 0x000fc80000000102 */
[----:B------:R-:W-:Y:S01]  /*18b00*/  FFMA R3, R3, R6, R4 ;  /* 0x0000000603037223 */ /* 0x000fe20000000004 */
[----:B-1----:R-:W-:Y:S06]  /*18b10*/  @!P1 BRA `(.L_x_556) ;  /* 0x0000000000109947 */ /* 0x002fec0003800000 */
[----:B------:R-:W-:Y:S01]  /*18b20*/  IMAD.MOV.U32 R3, RZ, RZ, R2 ;  /* 0x000000ffff037224 */ /* 0x000fe200078e0002 */
[----:B------:R-:W-:Y:S01]  /*18b30*/  MOV R14, 0x18b60 ;  /* 0x00018b60000e7802 */ /* 0x000fe20000000f00 */
[----:B------:R-:W-:-:S07]  /*18b40*/  IMAD.MOV.U32 R4, RZ, RZ, R9 ;  /* 0x000000ffff047224 */ /* 0x000fce00078e0009 */
[----:B------:R-:W-:Y:S05]  /*18b50*/  CALL.REL.NOINC `($__internal_0_$__cuda_sm3x_div_rn_noftz_f32_slowpath) ;  /* 0x0000022400e07944 */ /* 0x000fea0003c00000 */
.L_x_556:
[----:B------:R-:W-:Y:S05]  /*18b60*/  BSYNC.RECONVERGENT B8 ;  /* 0x0000000000087941 */ /* 0x000fea0003800200 */
.L_x_555:
        /* <DEDUP_REMOVED lines=8> */
.L_x_541:
        /* <DEDUP_REMOVED lines=9> */
[----:B------:R-:W-:-:S04]  /*18c80*/  FSETP.GT.AND P1, PT, R2, R9, PT ;  /* 0x000000090200720b */ /* 0x000fc80003f24000 */
[----:B------:R-:W-:Y:S01]  /*18c90*/  SEL R7, R7, 0x11, !P1 ;  /* 0x0000001107077807 */ /* 0x000fe20004800000 */
[----:B------:R-:W-:Y:S08]  /*18ca0*/  BRA `(.L_x_516) ;  /* 0x0000000c00d47947 */ /* 0x000ff00003800000 */
.L_x_559:
[----:B------:R-:W-:Y:S01]  /*18cb0*/  IMAD.MOV.U32 R7, RZ, RZ, 0x1 ;  /* 0x00000001ff077424 */ /* 0x000fe200078e00ff */
[----:B------:R-:W-:-:S04]  /*18cc0*/  FSETP.GEU.AND P1, PT, R2, R9, PT ;  /* 0x000000090200720b */ /* 0x000fc80003f2e000 */
[----:B------:R-:W-:Y:S01]  /*18cd0*/  SEL R7, R7, 0x11, P1 ;  /* 0x0000001107077807 */ /* 0x000fe20000800000 */
[----:B------:R-:W-:Y:S08]  /*18ce0*/  BRA `(.L_x_516) ;  /* 0x0000000c00c47947 */ /* 0x000ff00003800000 */
.L_x_558:
[----:B------:R-:W-:Y:S01]  /*18cf0*/  IMAD.MOV.U32 R7, RZ, RZ, 0x1 ;  /* 0x00000001ff077424 */ /* 0x000fe200078e00ff */
[----:B------:R-:W-:-:S04]  /*18d00*/  FSETP.NEU.AND P1, PT, R2, R9, PT ;  /* 0x000000090200720b */ /* 0x000fc80003f2d000 */
[----:B------:R-:W-:Y:S01]  /*18d10*/  SEL R7, R7, 0x11, !P1 ;  /* 0x0000001107077807 */ /* 0x000fe20004800000 */
[----:B------:R-:W-:Y:S08]  /*18d20*/  BRA `(.L_x_516) ;  /* 0x0000000c00b47947 */ /* 0x000ff00003800000 */
.L_x_557:
[----:B------:R-:W-:-:S13]  /*18d30*/  ISETP.NE.AND P1, PT, R8, 0xd, PT ;  /* 0x0000000d0800780c */ /* 0x000fda0003f25270 */
[----:B------:R-:W-:Y:S05]  /*18d40*/  @!P1 BRA `(.L_x_560) ;  /* 0x0000000800c49947 */ /* 0x000fea0003800000 */
[----:B------:R-:W-:-:S13]  /*18d50*/  ISETP.NE.AND P1, PT, R8, 0xe, PT ;  /* 0x0000000e0800780c */ /* 0x000fda0003f25270 */
[----:B------:R-:W-:Y:S05]  /*18d60*/  @!P1 BRA `(.L_x_561) ;  /* 0x0000000400949947 */ /* 0x000fea0003800000 */
[----:B------:R-:W-:-:S13]  /*18d70*/  ISETP.NE.AND P1, PT, R8, 0xf, PT ;  /* 0x0000000f0800780c */ /* 0x000fda0003f25270 */
[----:B------:R-:W-:Y:S05]  /*18d80*/  @P1 BRA `(.L_x_516) ;  /* 0x0000000c009c1947 */ /* 0x000fea0003800000 */
[C---:B------:R-:W-:Y:S01]  /*18d90*/  FMUL R3, |R2|.reuse, 16777216 ;  /* 0x4b80000002037820 */ /* 0x040fe20000400200 */
[----:B------:R-:W-:Y:S01]  /*18da0*/  FSETP.GEU.AND P1, PT, |R2|, 1.175494350822287508e-38, PT ;  /* 0x008000000200780b */ /* 0x000fe20003f2e200 */
[----:B------:R-:W-:Y:S01]  /*18db0*/  IMAD.MOV.U32 R15, RZ, RZ, 0x3a2c32e4 ;  /* 0x3a2c32e4ff0f7424 */ /* 0x000fe200078e00ff */
[----:B------:R-:W-:Y:S02]  /*18dc0*/  BSSY.RECONVERGENT B4, `(.L_x_562) ;  /* 0x0000057000047945 */ /* 0x000fe40003800200 */
[----:B------:R-:W-:-:S05]  /*18dd0*/  FSEL R3, R3, |R2|, !P1 ;  /* 0x4000000203037208 */ /* 0x000fca0004800000 */
[----:B------:R-:W-:-:S05]  /*18de0*/  VIADD R4, R3, 0xc0cafb0d ;  /* 0xc0cafb0d03047836 */ /* 0x000fca0000000000 */
[----:B------:R-:W-:-:S05]  /*18df0*/  LOP3.LUT R4, R4, 0xff800000, RZ, 0xc0, !PT ;  /* 0xff80000004047812 */ /* 0x000fca00078ec0ff */
[----:B------:R-:W-:Y:S01]  /*18e00*/  IMAD.IADD R3, R3, 0x1, -R4 ;  /* 0x0000000103037824 */ /* 0x000fe200078e0a04 */
[----:B------:R-:W-:-:S03]  /*18e10*/  I2FP.F32.S32 R4, R4 ;  /* 0x0000000400047245 */ /* 0x000fc60000201400 */
[C---:B------:R-:W-:Y:S01]  /*18e20*/  FADD R7, R3.reuse, 1 ;  /* 0x3f80000003077421 */ /* 0x040fe20000000000 */
[----:B------:R-:W-:Y:S01]  /*18e30*/  FADD R6, R3, -1 ;  /* 0xbf80000003067421 */ /* 0x000fe20000000000 */
[----:B------:R-:W-:-:S03]  /*18e40*/  FSEL R3, RZ, -24, P1 ;  /* 0xc1c00000ff037808 */ /* 0x000fc60000800000 */
[----:B------:R-:W-:Y:S01]  /*18e50*/  FADD R8, R6, R6 ;  /* 0x0000000606087221 */ /* 0x000fe20000000000 */
[----:B------:R-:W0:Y:S01]  /*18e60*/  MUFU.RCP R7, R7 ;  /* 0x0000000700077308 */ /* 0x000e220000001000 */
[----:B------:R-:W-:Y:S02]  /*18e70*/  FFMA R3, R4, 1.1920928955078125e-07, R3 ;  /* 0x3400000004037823 */ /* 0x000fe40000000003 */
[----:B0-----:R-:W-:-:S04]  /*18e80*/  FMUL R8, R7, R8 ;  /* 0x0000000807087220 */ /* 0x001fc80000400000 */
[----:B------:R-:W-:Y:S01]  /*18e90*/  FADD R11, R6, -R8 ;  /* 0x80000008060b7221 */ /* 0x000fe20000000000 */
[CC--:B------:R-:W-:Y:S01]  /*18ea0*/  FMUL R4, R8.reuse, R8.reuse ;  /* 0x0000000808047220 */ /* 0x0c0fe20000400000 */
[----:B------:R-:W-:Y:S02]  /*18eb0*/  FFMA R14, R8, 1.4426950216293334961, R3 ;  /* 0x3fb8aa3b080e7823 */ /* 0x000fe40000000003 */
[----:B------:R-:W-:Y:S01]  /*18ec0*/  FADD R11, R11, R11 ;  /* 0x0000000b0b0b7221 */ /* 0x000fe20000000000 */
[----:B------:R-:W-:Y:S01]  /*18ed0*/  FFMA R15, R4, R15, 0.0032181653659790754318 ;  /* 0x3b52e7db040f7423 */ /* 0x000fe2000000000f */
[----:B------:R-:W-:Y:S02]  /*18ee0*/  FADD R3, R3, -R14 ;  /* 0x8000000e03037221 */ /* 0x000fe40000000000 */
[----:B------:R-:W-:Y:S01]  /*18ef0*/  FFMA R6, R6, -R8, R11 ;  /* 0x8000000806067223 */ /* 0x000fe2000000000b */
[----:B------:R-:W-:Y:S01]  /*18f00*/  FFMA R15, R4, R15, 0.018033718690276145935 ;  /* 0x3c93bb73040f7423 */ /* 0x000fe2000000000f */
[----:B------:R-:W-:-:S02]  /*18f10*/  FFMA R3, R8, 1.4426950216293334961, R3 ;  /* 0x3fb8aa3b08037823 */ /* 0x000fc40000000003 */
[----:B------:R-:W-:Y:S01]  /*18f20*/  FMUL R6, R7, R6 ;  /* 0x0000000607067220 */ /* 0x000fe20000400000 */
[----:B------:R-:W-:-:S03]  /*18f30*/  FFMA R15, R4, R15, 0.12022458761930465698 ;  /* 0x3df6384f040f7423 */ /* 0x000fc6000000000f */
[----:B------:R-:W-:Y:S01]  /*18f40*/  FFMA R3, R6, 1.4426950216293334961, R3 ;  /* 0x3fb8aa3b06037823 */ /* 0x000fe20000000003 */
[----:B------:R-:W-:-:S03]  /*18f50*/  FMUL R15, R4, R15 ;  /* 0x0000000f040f7220 */ /* 0x000fc60000400000 */
[----:B------:R-:W-:Y:S01]  /*18f60*/  FFMA R3, R8, 1.9251366722983220825e-08, R3 ;  /* 0x32a55e3408037823 */ /* 0x000fe20000000003 */
[----:B------:R-:W-:-:S04]  /*18f70*/  FMUL R4, R15, 3 ;  /* 0x404000000f047820 */ /* 0x000fc80000400000 */
[----:B------:R-:W-:-:S04]  /*18f80*/  FFMA R4, R6, R4, R3 ;  /* 0x0000000406047223 */ /* 0x000fc80000000003 */
[----:B------:R-:W-:Y:S01]  /*18f90*/  FFMA R15, R8, R15, R4 ;  /* 0x0000000f080f7223 */ /* 0x000fe20000000004 */
[----:B------:R-:W-:-:S03]  /*18fa0*/  IMAD.MOV.U32 R8, RZ, RZ, 0x391fcb8e ;  /* 0x391fcb8eff087424 */ /* 0x000fc600078e00ff */
[----:B------:R-:W-:-:S04]  /*18fb0*/  FADD R4, R14, R15 ;  /* 0x0000000f0e047221 */ /* 0x000fc80000000000 */
[----:B------:R-:W-:Y:S01]  /*18fc0*/  FMUL R6, R9, R4 ;  /* 0x0000000409067220 */ /* 0x000fe20000400000 */
[----:B------:R-:W-:-:S03]  /*18fd0*/  FADD R14, -R14, R4 ;  /* 0x000000040e0e7221 */ /* 0x000fc60000000100 */
[----:B------:R-:W0:Y:S01]  /*18fe0*/  FRND R7, R6 ;  /* 0x0000000600077307 */ /* 0x000e220000201000 */
[----:B------:R-:W-:Y:S01]  /*18ff0*/  FADD R14, R15, -R14 ;  /* 0x8000000e0f0e7221 */ /* 0x000fe20000000000 */
[C---:B------:R-:W-:Y:S01]  /*19000*/  FFMA R3, R9.reuse, R4, -R6 ;  /* 0x0000000409037223 */ /* 0x040fe20000000806 */
[C---:B------:R-:W-:Y:S02]  /*19010*/  FSETP.GT.AND P2, PT, |R6|.reuse, 152, PT ;  /* 0x431800000600780b */ /* 0x040fe40003f44200 */
[C---:B------:R-:W-:Y:S01]  /*19020*/  FSETP.GEU.AND P3, PT, R6.reuse, RZ, PT ;  /* 0x000000ff0600720b */ /* 0x040fe20003f6e000 */
[----:B------:R-:W-:Y:S02]  /*19030*/  FFMA R3, R9, R14, R3 ;  /* 0x0000000e09037223 */ /* 0x000fe40000000003 */
[----:B------:R-:W1:Y:S01]  /*19040*/  F2I.NTZ R11, R6 ;  /* 0x00000006000b7305 */ /* 0x000e620000203100 */
[----:B0-----:R-:W-:Y:S01]  /*19050*/  FADD R4, R6, -R7 ;  /* 0x8000000706047221 */ /* 0x001fe20000000000 */
[----:B------:R-:W-:-:S03]  /*19060*/  FSETP.GT.AND P1, PT, R7, RZ, PT ;  /* 0x000000ff0700720b */ /* 0x000fc60003f24000 */
[----:B------:R-:W-:Y:S01]  /*19070*/  FADD R3, R3, R4 ;  /* 0x0000000403037221 */ /* 0x000fe20000000000 */
[----:B------:R-:W-:Y:S02]  /*19080*/  SEL R14, RZ, 0x83000000, P1 ;  /* 0x83000000ff0e7807 */ /* 0x000fe40000800000 */
[----:B------:R-:W-:Y:S01]  /*19090*/  FSETP.NEU.AND P1, PT, R9, RZ, PT ;  /* 0x000000ff0900720b */ /* 0x000fe20003f2d000 */
[----:B------:R-:W-:-:S03]  /*190a0*/  FFMA R4, R3, R8, 0.0013391353422775864601 ;  /* 0x3aaf85ed03047423 */ /* 0x000fc60000000008 */
[----:B------:R-:W-:Y:S01]  /*190b0*/  FSETP.EQ.OR P1, PT, R2, 1, !P1 ;  /* 0x3f8000000200780b */ /* 0x000fe20004f22400 */
[----:B------:R-:W-:-:S04]  /*190c0*/  FFMA R4, R3, R4, 0.0096188392490148544312 ;  /* 0x3c1d985603047423 */ /* 0x000fc80000000004 */
[----:B------:R-:W-:-:S04]  /*190d0*/  FFMA R4, R3, R4, 0.055503588169813156128 ;  /* 0x3d6357bb03047423 */ /* 0x000fc80000000004 */
[----:B------:R-:W-:Y:S01]  /*190e0*/  FFMA R8, R3, R4, 0.24022644758224487305 ;  /* 0x3e75fdec03087423 */ /* 0x000fe20000000004 */
[----:B------:R-:W-:-:S03]  /*190f0*/  FMUL R4, R9, 0.5 ;  /* 0x3f00000009047820 */ /* 0x000fc60000400000 */
[----:B------:R-:W-:-:S03]  /*19100*/  FFMA R8, R3, R8, 0.69314718246459960938 ;  /* 0x3f31721803087423 */ /* 0x000fc60000000008 */
[----:B------:R-:W0:Y:S01]  /*19110*/  FRND.TRUNC R4, R4 ;  /* 0x0000000400047307 */ /* 0x000e22000020d000 */
[----:B------:R-:W-:Y:S01]  /*19120*/  FFMA R8, R3, R8, 1 ;  /* 0x3f80000003087423 */ /* 0x000fe20000000008 */
[----:B------:R-:W-:Y:S02]  /*19130*/  VIADD R3, R14, 0x7f000000 ;  /* 0x7f0000000e037836 */ /* 0x000fe40000000000 */
[----:B-1----:R-:W-:Y:S02]  /*19140*/  IMAD R14, R11, 0x800000, -R14 ;  /* 0x008000000b0e7824 */ /* 0x002fe400078e0a0e */
[----:B------:R-:W-:-:S04]  /*19150*/  FMUL R3, R8, R3 ;  /* 0x0000000308037220 */ /* 0x000fc80000400000 */
[----:B------:R-:W-:Y:S01]  /*19160*/  FMUL R14, R3, R14 ;  /* 0x0000000e030e7220 */ /* 0x000fe20000400000 */
[----:B------:R-:W-:Y:S01]  /*19170*/  IMAD.MOV.U32 R3, RZ, RZ, 0x3f800000 ;  /* 0x3f800000ff037424 */ /* 0x000fe200078e00ff */
[----:B------:R-:W-:Y:S01]  /*19180*/  @P2 FSEL R14, RZ, +INF , !P3 ;  /* 0x7f800000ff0e2808 */ /* 0x000fe20005800000 */
[----:B0-----:R-:W-:Y:S01]  /*19190*/  FADD R4, R4, R4 ;  /* 0x0000000404047221 */ /* 0x001fe20000000000 */
[----:B------:R-:W-:Y:S06]  /*191a0*/  @P1 BRA `(.L_x_563) ;  /* 0x0000000000601947 */ /* 0x000fec0003800000 */
[----:B------:R-:W-:-:S04]  /*191b0*/  FSETP.NAN.AND P1, PT, |R9|, |R9|, PT ;  /* 0x400000090900720b */ /* 0x000fc80003f28200 */
[----:B------:R-:W-:-:S13]  /*191c0*/  FSETP.NUM.AND P1, PT, |R2|, |R2|, !P1 ;  /* 0x400000020200720b */ /* 0x000fda0004f27200 */
[----:B------:R-:W-:Y:S01]  /*191d0*/  @!P1 FADD R3, R2, R9 ;  /* 0x0000000902039221 */ /* 0x000fe20000000000 */
[----:B------:R-:W-:Y:S06]  /*191e0*/  @!P1 BRA `(.L_x_563) ;  /* 0x0000000000509947 */ /* 0x000fec0003800000 */
[----:B------:R-:W-:Y:S01]  /*191f0*/  FSETP.NEU.AND P1, PT, |R2|, +INF , PT ;  /* 0x7f8000000200780b */ /* 0x000fe20003f2d200 */
[----:B------:R-:W-:-:S03]  /*19200*/  FADD R4, R9, -R4 ;  /* 0x8000000409047221 */ /* 0x000fc60000000000 */
[----:B------:R-:W-:-:S04]  /*19210*/  FSETP.NEU.AND P1, PT, R2, RZ, P1 ;  /* 0x000000ff0200720b */ /* 0x000fc80000f2d000 */
[----:B------:R-:W-:Y:S02]  /*19220*/  FSETP.GEU.OR P2, PT, R9, RZ, P1 ;  /* 0x000000ff0900720b */ /* 0x000fe40000f4e400 */
[----:B------:R-:W-:-:S07]  /*19230*/  FSETP.NEU.AND P3, PT, |R4|, 1, !P1 ;  /* 0x3f8000000400780b */ /* 0x000fce0004f6d200 */
[----:B------:R-:W-:-:S05]  /*19240*/  @!P1 FADD R6, R2, R2 ;  /* 0x0000000202069221 */ /* 0x000fca0000000000 */
[----:B------:R-:W-:-:S04]  /*19250*/  @!P2 LOP3.LUT R6, R6, 0x7f800000, RZ, 0x3c, !PT ;  /* 0x7f8000000606a812 */ /* 0x000fc800078e3cff */
[----:B------:R-:W-:-:S05]  /*19260*/  @P3 LOP3.LUT R6, R6, 0x7fffffff, RZ, 0xc0, !PT ;  /* 0x7fffffff06063812 */ /* 0x000fca00078ec0ff */
[----:B------:R-:W-:Y:S01]  /*19270*/  @!P1 IMAD.MOV.U32 R3, RZ, RZ, R6 ;  /* 0x000000ffff039224 */ /* 0x000fe200078e0006 */
[----:B------:R-:W-:Y:S06]  /*19280*/  @!P1 BRA `(.L_x_563) ;  /* 0x0000000000289947 */ /* 0x000fec0003800000 */
[----:B------:R-:W-:Y:S02]  /*19290*/  FSETP.NEU.AND P1, PT, |R9|, +INF , PT ;  /* 0x7f8000000900780b */ /* 0x000fe40003f2d200 */
[----:B------:R-:W-:-:S13]  /*192a0*/  FSETP.EQ.AND P2, PT, R2, -1, PT ;  /* 0xbf8000000200780b */ /* 0x000fda0003f42000 */
[----:B------:R-:W-:Y:S05]  /*192b0*/  @!P1 BRA P2, `(.L_x_563) ;  /* 0x00000000001c9947 */ /* 0x000fea0001000000 */
[----:B------:R-:W-:Y:S01]  /*192c0*/  FSETP.GEU.AND P2, PT, R2, RZ, PT ;  /* 0x000000ff0200720b */ /* 0x000fe20003f4e000 */
[----:B------:R-:W-:-:S12]  /*192d0*/  IMAD.MOV.U32 R3, RZ, RZ, R14 ;  /* 0x000000ffff037224 */ /* 0x000fd800078e000e */
[----:B------:R-:W0:Y:S01]  /*192e0*/  @!P2 FRND.FLOOR R2, R9 ;  /* 0x000000090002a307 */ /* 0x000e220000205000 */
[----:B------:R-:W-:Y:S02]  /*192f0*/  @!P2 FSETP.NEU.AND P3, PT, |R4|, 1, PT ;  /* 0x3f8000000400a80b */ /* 0x000fe40003f6d200 */
[----:B0-----:R-:W-:Y:S02]  /*19300*/  @!P2 FSETP.NEU.AND P1, PT, R2, R9, PT ;  /* 0x000000090200a20b */ /* 0x001fe40003f2d000 */
[----:B------:R-:W-:-:S04]  /*19310*/  @!P2 FSEL R2, R14, -R14, P3 ;  /* 0x8000000e0e02a208 */ /* 0x000fc80001800000 */
[----:B------:R-:W-:-:S07]  /*19320*/  @!P2 FSEL R3, R2, +QNAN , !P1 ;  /* 0x7fffffff0203a808 */ /* 0x000fce0004800000 */
.L_x_563:
[----:B------:R-:W-:Y:S05]  /*19330*/  BSYNC.RECONVERGENT B4 ;  /* 0x0000000000047941 */ /* 0x000fea0003800200 */
.L_x_562:
        /* <DEDUP_REMOVED lines=8> */
.L_x_561:
[C---:B------:R-:W-:Y:S01]  /*193c0*/  FMUL R3, R2.reuse, 8388608 ;  /* 0x4b00000002037820 */ /* 0x040fe20000400000 */
[----:B------:R-:W-:Y:S01]  /*193d0*/  FSETP.GEU.AND P1, PT, R2, 1.175494350822287508e-38, PT ;  /* 0x008000000200780b */ /* 0x000fe20003f2e000 */
[C---:B------:R-:W-:Y:S01]  /*193e0*/  FMUL R4, R9.reuse, 8388608 ;  /* 0x4b00000009047820 */ /* 0x040fe20000400000 */
[----:B------:R-:W-:Y:S01]  /*193f0*/  FSETP.GEU.AND P2, PT, R9, 1.175494350822287508e-38, PT ;  /* 0x008000000900780b */ /* 0x000fe20003f4e000 */
[----:B------:R-:W-:Y:S01]  /*19400*/  IMAD.MOV.U32 R6, RZ, RZ, 0x3e055027 ;  /* 0x3e055027ff067424 */ /* 0x000fe200078e00ff */
[----:B------:R-:W-:Y:S01]  /*19410*/  FSEL R2, R3, R2, !P1 ;  /* 0x0000000203027208 */ /* 0x000fe20004800000 */
[----:B------:R-:W-:Y:S01]  /*19420*/  BSSY.RECONVERGENT B8, `(.L_x_564) ;  /* 0x000003b000087945 */ /* 0x000fe20003800200 */
[----:B------:R-:W-:-:S03]  /*19430*/  FSEL R9, R4, R9, !P2 ;  /* 0x0000000904097208 */ /* 0x000fc60005000000 */
[----:B------:R-:W-:Y:S02]  /*19440*/  VIADD R3, R2, 0xc0d55555 ;  /* 0xc0d5555502037836 */ /* 0x000fe40000000000 */
[----:B------:R-:W-:-:S03]  /*19450*/  VIADD R4, R9, 0xc0d55555 ;  /* 0xc0d5555509047836 */ /* 0x000fc60000000000 */
[----:B------:R-:W-:Y:S02]  /*19460*/  LOP3.LUT R11, R3, 0xff800000, RZ, 0xc0, !PT ;  /* 0xff800000030b7812 */ /* 0x000fe400078ec0ff */
[----:B------:R-:W-:Y:S02]  /*19470*/  LOP3.LUT R4, R4, 0xff800000, RZ, 0xc0, !PT ;  /* 0xff80000004047812 */ /* 0x000fe400078ec0ff */
[----:B------:R-:W-:Y:S01]  /*19480*/  I2FP.F32.S32 R8, R11 ;  /* 0x0000000b00087245 */ /* 0x000fe20000201400 */
[----:B------:R-:W-:Y:S02]  /*19490*/  IMAD.IADD R3, R2, 0x1, -R11 ;  /* 0x0000000102037824 */ /* 0x000fe400078e0a0b */
[----:B------:R-:W-:Y:S02]  /*194a0*/  IMAD.MOV.U32 R11, RZ, RZ, 0x7f800000 ;  /* 0x7f800000ff0b7424 */ /* 0x000fe400078e00ff */
[----:B------:R-:W-:-:S04]  /*194b0*/  FADD R14, R3, -1 ;  /* 0xbf800000030e7421 */ /* 0x000fc80000000000 */
[----:B------:R-:W-:-:S04]  /*194c0*/  FFMA R3, R14, -R6, 0.14084610342979431152 ;  /* 0x3e1039f60e037423 */ /* 0x000fc80000000806 */
[----:B------:R-:W-:-:S04]  /*194d0*/  FFMA R3, R14, R3, -0.12148627638816833496 ;  /* 0xbdf8cdcc0e037423 */ /* 0x000fc80000000003 */
[----:B------:R-:W-:-:S04]  /*194e0*/  FFMA R3, R14, R3, 0.13980610668659210205 ;  /* 0x3e0f29550e037423 */ /* 0x000fc80000000003 */
[----:B------:R-:W-:Y:S01]  /*194f0*/  FFMA R7, R14, R3, -0.16684235632419586182 ;  /* 0xbe2ad8b90e077423 */ /* 0x000fe20000000003 */
[----:B------:R-:W-:-:S03]  /*19500*/  IMAD.IADD R3, R9, 0x1, -R4 ;  /* 0x0000000109037824 */ /* 0x000fc600078e0a04 */
[----:B------:R-:W-:Y:S01]  /*19510*/  FFMA R7, R14, R7, 0.20012299716472625732 ;  /* 0x3e4ced0b0e077423 */ /* 0x000fe20000000007 */
[----:B------:R-:W-:-:S03]  /*19520*/  FADD R3, R3, -1 ;  /* 0xbf80000003037421 */ /* 0x000fc60000000000 */
[----:B------:R-:W-:Y:S01]  /*19530*/  FFMA R7, R14, R7, -0.24999669194221496582 ;  /* 0xbe7fff220e077423 */ /* 0x000fe20000000007 */
[----:B------:R-:W-:-:S03]  /*19540*/  FFMA R6, R3, -R6, 0.14084610342979431152 ;  /* 0x3e1039f603067423 */ /* 0x000fc60000000806 */
[C---:B------:R-:W-:Y:S01]  /*19550*/  FFMA R15, R14.reuse, R7, 0.33333182334899902344 ;  /* 0x3eaaaa780e0f7423 */ /* 0x040fe20000000007 */
[C---:B------:R-:W-:Y:S01]  /*19560*/  FFMA R6, R3.reuse, R6, -0.12148627638816833496 ;  /* 0xbdf8cdcc03067423 */ /* 0x040fe20000000006 */
[----:B------:R-:W-:Y:S02]  /*19570*/  FSEL R7, RZ, -23, P1 ;  /* 0xc1b80000ff077808 */ /* 0x000fe40000800000 */
[----:B------:R-:W-:Y:S01]  /*19580*/  FFMA R15, R14, R15, -0.5 ;  /* 0xbf0000000e0f7423 */ /* 0x000fe2000000000f */
[C---:B------:R-:W-:Y:S01]  /*19590*/  FFMA R6, R3.reuse, R6, 0.13980610668659210205 ;  /* 0x3e0f295503067423 */ /* 0x040fe20000000006 */
[----:B------:R-:W-:Y:S01]  /*195a0*/  ISETP.GT.U32.AND P1, PT, R2, 0x7f7fffff, PT ;  /* 0x7f7fffff0200780c */ /* 0x000fe20003f24070 */
[----:B------:R-:W-:Y:S01]  /*195b0*/  FFMA R7, R8, 1.1920928955078125e-07, R7 ;  /* 0x3400000008077823 */ /* 0x000fe20000000007 */
[----:B------:R-:W-:Y:S01]  /*195c0*/  FMUL R15, R14, R15 ;  /* 0x0000000f0e0f7220 */ /* 0x000fe20000400000 */
[----:B------:R-:W-:-:S03]  /*195d0*/  FFMA R6, R3, R6, -0.16684235632419586182 ;  /* 0xbe2ad8b903067423 */ /* 0x000fc60000000006 */
[----:B------:R-:W-:Y:S01]  /*195e0*/  FFMA R14, R14, R15, R14 ;  /* 0x0000000f0e0e7223 */ /* 0x000fe2000000000e */
[----:B------:R-:W-:-:S03]  /*195f0*/  FFMA R6, R3, R6, 0.20012299716472625732 ;  /* 0x3e4ced0b03067423 */ /* 0x000fc60000000006 */
[----:B------:R-:W-:Y:S01]  /*19600*/  FFMA R7, R7, 0.69314718246459960938, R14 ;  /* 0x3f31721807077823 */ /* 0x000fe2000000000e */
[C---:B------:R-:W-:Y:S02]  /*19610*/  FFMA R6, R3.reuse, R6, -0.24999669194221496582 ;  /* 0xbe7fff2203067423 */ /* 0x040fe40000000006 */
[C---:B------:R-:W-:Y:S01]  /*19620*/  @P1 FFMA R7, R2.reuse, R11, +INF ;  /* 0x7f80000002071423 */ /* 0x040fe2000000000b */
[----:B------:R-:W-:Y:S01]  /*19630*/  FSETP.NEU.AND P1, PT, R2, RZ, PT ;  /* 0x000000ff0200720b */ /* 0x000fe20003f2d000 */
[----:B------:R-:W-:Y:S01]  /*19640*/  FFMA R6, R3, R6, 0.33333182334899902344 ;  /* 0x3eaaaa7803067423 */ /* 0x000fe20000000006 */
[----:B------:R-:W-:Y:S02]  /*19650*/  FSEL R2, RZ, -23, P2 ;  /* 0xc1b80000ff027808 */ /* 0x000fe40001000000 */
[----:B------:R-:W-:Y:S01]  /*19660*/  FSEL R14, R7, -INF , P1 ;  /* 0xff800000070e7808 */ /* 0x000fe20000800000 */
[----:B------:R-:W-:Y:S01]  /*19670*/  FFMA R6, R3, R6, -0.5 ;  /* 0xbf00000003067423 */ /* 0x000fe20000000006 */
[----:B------:R-:W-:-:S02]  /*19680*/  ISETP.GT.U32.AND P1, PT, R9, 0x7f7fffff, PT ;  /* 0x7f7fffff0900780c */ /* 0x000fc40003f24070 */
[----:B------:R-:W-:Y:S01]  /*19690*/  I2FP.F32.S32 R7, R4 ;  /* 0x0000000400077245 */ /* 0x000fe20000201400 */
[----:B------:R-:W-:Y:S01]  /*196a0*/  FMUL R6, R3, R6 ;  /* 0x0000000603067220 */ /* 0x000fe20000400000 */
[----:B------:R-:W0:Y:S03]  /*196b0*/  MUFU.RCP R8, R14 ;  /* 0x0000000e00087308 */ /* 0x000e260000001000 */
[----:B------:R-:W-:Y:S01]  /*196c0*/  FFMA R2, R7, 1.1920928955078125e-07, R2 ;  /* 0x3400000007027823 */ /* 0x000fe20000000002 */
[----:B------:R-:W-:-:S04]  /*196d0*/  FFMA R3, R3, R6, R3 ;  /* 0x0000000603037223 */ /* 0x000fc80000000003 */
[----:B------:R-:W-:Y:S01]  /*196e0*/  FFMA R3, R2, 0.69314718246459960938, R3 ;  /* 0x3f31721802037823 */ /* 0x000fe20000000003 */
[C---:B------:R-:W-:Y:S01]  /*196f0*/  @P1 FFMA R3, R9.reuse, R11, +INF ;  /* 0x7f80000009031423 */ /* 0x040fe2000000000b */
[----:B------:R-:W-:-:S04]  /*19700*/  FSETP.NEU.AND P1, PT, R9, RZ, PT ;  /* 0x000000ff0900720b */ /* 0x000fc80003f2d000 */
[----:B------:R-:W-:Y:S01]  /*19710*/  FSEL R3, R3, -INF , P1 ;  /* 0xff80000003037808 */ /* 0x000fe20000800000 */
[----:B0-----:R-:W-:-:S04]  /*19720*/  FFMA R7, -R14, R8, 1 ;  /* 0x3f8000000e077423 */ /* 0x001fc80000000108 */
[----:B------:R-:W-:-:S03]  /*19730*/  FFMA R8, R8, R7, R8 ;  /* 0x0000000708087223 */ /* 0x000fc60000000008 */
[----:B------:R-:W0:Y:S01]  /*19740*/  FCHK P1, R3, R14 ;  /* 0x0000000e03007302 */ /* 0x000e220000020000 */
[----:B------:R-:W-:-:S04]  /*19750*/  FFMA R7, R3, R8, RZ ;  /* 0x0000000803077223 */ /* 0x000fc800000000ff */
[----:B------:R-:W-:-:S04]  /*19760*/  FFMA R2, -R14, R7, R3 ;  /* 0x000000070e027223 */ /* 0x000fc80000000103 */
[----:B------:R-:W-:Y:S01]  /*19770*/  FFMA R2, R8, R2, R7 ;  /* 0x0000000208027223 */ /* 0x000fe20000000007 */
[----:B0-----:R-:W-:Y:S06]  /*19780*/  @!P1 BRA `(.L_x_565) ;  /* 0x0000000000109947 */ /* 0x001fec0003800000 */
[----:B------:R-:W-:Y:S01]  /*19790*/  IMAD.MOV.U32 R4, RZ, RZ, R14 ;  /* 0x000000ffff047224 */ /* 0x000fe200078e000e */
[----:B------:R-:W-:-:S07]  /*197a0*/  MOV R14, 0x197c0 ;  /* 0x000197c0000e7802 */ /* 0x000fce0000000f00 */
[----:B------:R-:W-:Y:S05]  /*197b0*/  CALL.REL.NOINC `($__internal_0_$__cuda_sm3x_div_rn_noftz_f32_slowpath) ;  /* 0x0000021800c87944 */ /* 0x000fea0003c00000 */
[----:B------:R-:W-:-:S07]  /*197c0*/  IMAD.MOV.U32 R2, RZ, RZ, R3 ;  /* 0x000000ffff027224 */ /* 0x000fce00078e0003 */
.L_x_565:
[----:B------:R-:W-:Y:S05]  /*197d0*/  BSYNC.RECONVERGENT B8 ;  /* 0x0000000000087941 */ /* 0x000fea0003800200 */
.L_x_564:
        /* <DEDUP_REMOVED lines=8> */
.L_x_560:
[CC--:B------:R-:W-:Y:S01]  /*19860*/  FSETP.GT.AND P4, PT, |R2|.reuse, |R9|.reuse, PT ;  /* 0x400000090200720b */ /* 0x0c0fe20003f84200 */
[----:B------:R-:W-:Y:S03]  /*19870*/  BSSY.RECONVERGENT B8, `(.L_x_566) ;  /* 0x000000e000087945 */ /* 0x000fe60003800200 */
[----:B------:R-:W-:Y:S02]  /*19880*/  FSEL R4, |R2|, |R9|, P4 ;  /* 0x4000000902047208 */ /* 0x000fe40002000200 */
[----:B------:R-:W-:Y:S02]  /*19890*/  FSEL R3, |R9|, |R2|, P4 ;  /* 0x4000000209037208 */ /* 0x000fe40002000200 */
[----:B------:R-:W0:Y:S08]  /*198a0*/  MUFU.RCP R7, R4 ;  /* 0x0000000400077308 */ /* 0x000e300000001000 */
[----:B------:R-:W1:Y:S01]  /*198b0*/  FCHK P1, R3, R4 ;  /* 0x0000000403007302 */ /* 0x000e620000020000 */
[----:B0-----:R-:W-:-:S04]  /*198c0*/  FFMA R8, -R4, R7, 1 ;  /* 0x3f80000004087423 */ /* 0x001fc80000000107 */
[----:B------:R-:W-:-:S04]  /*198d0*/  FFMA R8, R7, R8, R7 ;  /* 0x0000000807087223 */ /* 0x000fc80000000007 */
[----:B------:R-:W-:-:S04]  /*198e0*/  FFMA R7, R3, R8, RZ ;  /* 0x0000000803077223 */ /* 0x000fc800000000ff */
[----:B------:R-:W-:-:S04]  /*198f0*/  FFMA R11, -R4, R7, R3 ;  /* 0x00000007040b7223 */ /* 0x000fc80000000103 */
[----:B------:R-:W-:Y:S01]  /*19900*/  FFMA R7, R8, R11, R7 ;  /* 0x0000000b08077223 */ /* 0x000fe20000000007 */
[----:B-1----:R-:W-:Y:S06]  /*19910*/  @!P1 BRA `(.L_x_567) ;  /* 0x00000000000c9947 */ /* 0x002fec0003800000 */
[----:B------:R-:W-:-:S07]  /*19920*/  MOV R14, 0x19940 ;  /* 0x00019940000e7802 */ /* 0x000fce0000000f00 */
[----:B------:R-:W-:Y:S05]  /*19930*/  CALL.REL.NOINC `($__internal_0_$__cuda_sm3x_div_rn_noftz_f32_slowpath) ;  /* 0x0000021800687944 */ /* 0x000fea0003c00000 */
[----:B------:R-:W-:-:S07]  /*19940*/  IMAD.MOV.U32 R7, RZ, RZ, R3 ;  /* 0x000000ffff077224 */ /* 0x000fce00078e0003 */
.L_x_567:
[----:B------:R-:W-:Y:S05]  /*19950*/  BSYNC.RECONVERGENT B8 ;  /* 0x0000000000087941 */ /* 0x000fea0003800200 */
.L_x_566:
[----:B------:R-:W-:Y:S02]  /*19960*/  IMAD.MOV.U32 R8, RZ, RZ, 0x3b33710b ;  /* 0x3b33710bff087424 */ /* 0x000fe400078e00ff */
[----:B------:R-:W-:Y:S01]  /*19970*/  FMUL R3, R7, R7 ;  /* 0x0000000707037220 */ /* 0x000fe20000400000 */
[----:B------:R-:W-:Y:S01]  /*19980*/  ISETP.GE.AND P1, PT, R6, RZ, PT ;  /* 0x000000ff0600720c */ /* 0x000fe20003f26270 */
[----:B------:R-:W-:Y:S01]  /*19990*/  @P4 IMAD.MOV.U32 R6, RZ, RZ, 0x3f6ee581 ;  /* 0x3f6ee581ff064424 */ /* 0x000fe200078e00ff */
[----:B------:R-:W-:Y:S01]  /*199a0*/  PLOP3.LUT P2, PT, PT, PT, PT, 0x80, 0x8 ;  /* 0x000000000008781c */ /* 0x000fe20003f4f070 */
[C---:B------:R-:W-:Y:S01]  /*199b0*/  FFMA R8, R3.reuse, R8, -0.015681877732276916504 ;  /* 0xbc80774803087423 */ /* 0x040fe20000000008 */
[----:B------:R-:W-:Y:S02]  /*199c0*/  @P4 PLOP3.LUT P3, PT, P1, PT, PT, 0x80, 0x8 ;  /* 0x000000000008481c */ /* 0x000fe40000f6f070 */
[----:B------:R-:W-:Y:S01]  /*199d0*/  FSETP.NEU.AND P5, PT, R4, RZ, PT ;  /* 0x000000ff0400720b */ /* 0x000fe20003fad000 */
[C---:B------:R-:W-:Y:S01]  /*199e0*/  FFMA R8, R3.reuse, R8, 0.042200751602649688721 ;  /* 0x3d2cdab203087423 */ /* 0x040fe20000000008 */
[----:B------:R-:W-:Y:S01]  /*199f0*/  @P4 PLOP3.LUT P2, PT, P3, PT, PT, 0x80, 0x8 ;  /* 0x000000000008481c */ /* 0x000fe20001f4f070 */
[----:B------:R-:W-:Y:S01]  /*19a00*/  @!P4 IMAD.MOV.U32 R4, RZ, RZ, 0x3feee581 ;  /* 0x3feee581ff04c424 */ /* 0x000fe200078e00ff */
[----:B------:R-:W-:Y:S01]  /*19a10*/  @!P4 PLOP3.LUT P3, PT, P1, PT, PT, 0x80, 0x8 ;  /* 0x000000000008c81c */ /* 0x000fe20000f6f070 */
[----:B------:R-:W-:Y:S01]  /*19a20*/  FFMA R8, R3, R8, -0.074792981147766113281 ;  /* 0xbd992d1003087423 */ /* 0x000fe20000000008 */
[----:B------:R-:W-:-:S02]  /*19a30*/  PLOP3.LUT P1, PT, PT, PT, PT, 0x80, 0x8 ;  /* 0x000000000008781c */ /* 0x000fc40003f2f070 */
[----:B------:R-:W-:Y:S01]  /*19a40*/  @!P4 PLOP3.LUT P1, PT, P3, PT, PT, 0x80, 0x8 ;  /* 0x000000000008c81c */ /* 0x000fe20001f2f070 */
[----:B------:R-:W-:-:S04]  /*19a50*/  FFMA R8, R3, R8, 0.10640415549278259277 ;  /* 0x3dd9ea6c03087423 */ /* 0x000fc80000000008 */
[----:B------:R-:W-:-:S04]  /*19a60*/  FFMA R8, R3, R8, -0.14207722246646881104 ;  /* 0xbe117cb103087423 */ /* 0x000fc80000000008 */
[----:B------:R-:W-:-:S04]  /*19a70*/  FFMA R8, R3, R8, 0.19993925094604492188 ;  /* 0x3e4cbce003087423 */ /* 0x000fc80000000008 */
[----:B------:R-:W-:-:S04]  /*19a80*/  FFMA R8, R3, R8, -0.33333197236061096191 ;  /* 0xbeaaaa7d03087423 */ /* 0x000fc80000000008 */
[----:B------:R-:W-:-:S04]  /*19a90*/  FMUL R8, R3, R8 ;  /* 0x0000000803087220 */ /* 0x000fc80000400000 */
[----:B------:R-:W-:-:S04]  /*19aa0*/  FFMA R7, R8, R7, R7 ;  /* 0x0000000708077223 */ /* 0x000fc80000000007 */
[C-C-:B------:R-:W-:Y:S01]  /*19ab0*/  @P4 FFMA R3, R6.reuse, 1.6832555532455444336, -R7.reuse ;  /* 0x3fd774eb06034823 */ /* 0x140fe20000000807 */
[--C-:B------:R-:W-:Y:S01]  /*19ac0*/  @!P2 FFMA R3, R6, 1.6832555532455444336, R7.reuse ;  /* 0x3fd774eb0603a823 */ /* 0x100fe20000000007 */
[----:B------:R-:W-:Y:S01]  /*19ad0*/  FSETP.NEU.OR P2, PT, |R9|, |R2|, !P5 ;  /* 0x400000020900720b */ /* 0x000fe20006f4d600 */
[----:B------:R-:W-:Y:S01]  /*19ae0*/  @!P1 FFMA R7, R4, 1.6832555532455444336, -R7 ;  /* 0x3fd774eb04079823 */ /* 0x000fe20000000807 */
[----:B------:R-:W-:Y:S02]  /*19af0*/  @P5 IMAD.MOV.U32 R6, RZ, RZ, 0x4016cbe4 ;  /* 0x4016cbe4ff065424 */ /* 0x000fe400078e00ff */
[----:B------:R-:W-:Y:S01]  /*19b00*/  FADD R9, |R2|, |R9| ;  /* 0x4000000902097221 */ /* 0x000fe20000000200 */
[----:B------:R-:W-:Y:S01]  /*19b10*/  @P4 IMAD.MOV.U32 R4, RZ, RZ, R3 ;  /* 0x000000ffff044224 */ /* 0x000fe200078e0003 */
[----:B------:R-:W-:Y:S01]  /*19b20*/  @!P5 FSEL R3, RZ, 3.1415927410125732422, P3 ;  /* 0x40490fdbff03d808 */ /* 0x000fe20001800000 */
[----:B------:R-:W-:Y:S02]  /*19b30*/  @!P4 IMAD.MOV.U32 R4, RZ, RZ, R7 ;  /* 0x000000ffff04c224 */ /* 0x000fe400078e0007 */
[----:B------:R-:W-:-:S04]  /*19b40*/  FSETP.NAN.AND P1, PT, R9, R9, PT ;  /* 0x000000090900720b */ /* 0x000fc80003f28000 */
[----:B------:R-:W-:-:S05]  /*19b50*/  @!P2 FSEL R4, R6, 0.78539818525314331055, !P3 ;  /* 0x3f490fdb0604a808 */ /* 0x000fca0005800000 */
[----:B------:R-:W-:-:S05]  /*19b60*/  @P5 IMAD.MOV.U32 R3, RZ, RZ, R4 ;  /* 0x000000ffff035224 */ /* 0x000fca00078e0004 */
        /* <DEDUP_REMOVED lines=8> */
[----:B------:R-:W-:-:S07]  /*19bf0*/  LEA R7, R2, 0x3, 0x4 ;  /* 0x0000000302077811 */ /* 0x000fce00078e20ff */
.L_x_516:
[----:B------:R-:W-:Y:S05]  /*19c00*/  BSYNC.RECONVERGENT B3 ;  /* 0x0000000000037941 */ /* 0x000fea0003800200 */
.L_x_515:
[----:B------:R-:W-:Y:S02]  /*19c10*/  LEA R7, R7, 0x3, 0x3 ;  /* 0x0000000307077811 */ /* 0x000fe400078e18ff */
[----:B------:R-:W-:-:S04]  /*19c20*/  LOP3.LUT P2, RZ, R13, 0x7, RZ, 0xc0, !PT ;  /* 0x000000070dff7812 */ /* 0x000fc8000784c0ff */
[----:B------:R-:W-:Y:S02]  /*19c30*/  SEL R4, R13, R7, !P2 ;  /* 0x000000070d047207 */ /* 0x000fe40005000000 */
[----:B------:R-:W-:Y:S02]  /*19c40*/  SEL R13, R7, R13, !P2 ;  /* 0x0000000d070d7207 */ /* 0x000fe40005000000 */
[----:B------:R-:W-:-:S13]  /*19c50*/  LOP3.LUT P1, RZ, R4, 0x7, RZ, 0xc0, !PT ;  /* 0x0000000704ff7812 */ /* 0x000fda000782c0ff */
[----:B------:R-:W-:Y:S05]  /*19c60*/  @P1 BRA `(.L_x_568) ;  /* 0x0000000400c01947 */ /* 0x000fea0003800000 */
.L_x_590:
[----:B------:R-:W-:Y:S01]  /*19c70*/  LOP3.LUT P1, RZ, R13, 0x7, RZ, 0xc0, !PT ;  /* 0x000000070dff7812 */ /* 0x000fe2000782c0ff */
[----:B------:R-:W-:Y:S05]  /*19c80*/  YIELD ;  /* 0x0000000000007946 */ /* 0x000fea0003800000 */
[----:B------:R-:W-:Y:S07]  /*19c90*/  BSSY B3, `(.L_x_569) ;  /* 0x0000032000037945 */ /* 0x000fee0003800000 */
[----:B----45:R-:W-:Y:S05]  /*19ca0*/  @P1 BRA `(.L_x_570) ;  /* 0x0000000000c01947 */ /* 0x030fea0003800000 */
[----:B------:R-:W-:-:S07]  /*19cb0*/  IMAD.MOV.U32 R29, RZ, RZ, -0x1 ;  /* 0xffffffffff1d7424 */ /* 0x000fce00078e00ff */
.L_x_579:
[--C-:B-1----:R-:W-:Y:S01]  /*19cc0*/  SHF.R.U32.HI R15, RZ, 0x10, R13.reuse ;  /* 0x00000010ff0f7819 */ /* 0x102fe2000001160d */
[----:B------:R-:W-:Y:S05]  /*19cd0*/  YIELD ;  /* 0x0000000000007946 */ /* 0x000fea0003800000 */
[----:B------:R-:W-:Y:S01]  /*19ce0*/  ISETP.NE.AND P1, PT, R15, R19, PT ;  /* 0x000000130f00720c */ /* 0x000fe20003f25270 */
[----:B------:R-:W-:Y:S01]  /*19cf0*/  BSSY.RECONVERGENT B4, `(.L_x_571) ;  /* 0x0000009000047945 */ /* 0x000fe20003800200 */
[----:B--23--:R-:W-:-:S05]  /*19d00*/  SHF.R.U32.HI R2, RZ, 0x3, R13 ;  /* 0x00000003ff027819 */ /* 0x00cfca000001160d */
[----:B----4-:R-:W-:Y:S02]  /*19d10*/  IMAD R7, R19, -0x2000, R2 ;  /* 0xffffe00013077824 */ /* 0x010fe400078e0202 */
[----:B------:R-:W-:-:S04]  /*19d20*/  IMAD.WIDE.U32 R2, R2, 0x4, R26 ;  /* 0x0000000402027825 */ /* 0x000fc800078e001a */
[----:B------:R-:W-:Y:S01]  /*19d30*/  IMAD R7, R7, 0x4, R0 ;  /* 0x0000000407077824 */ /* 0x000fe200078e0200 */
[----:B-----5:R-:W-:Y:S06]  /*19d40*/  @P1 BRA `(.L_x_572) ;  /* 0x0000000000081947 */ /* 0x020fec0003800000 */
[----:B------:R1:W2:Y:S01]  /*19d50*/  ATOMS.EXCH R8, [R7+0x10000], R29 ;  /* 0x0100001d0708738c */ /* 0x0002a20004000000 */
[----:B------:R-:W-:Y:S05]  /*19d60*/  BRA `(.L_x_573) ;  /* 0x0000000000047947 */ /* 0x000fea0003800000 */
.L_x_572:
[----:B------:R3:W5:Y:S02]  /*19d70*/  ATOMG.E.EXCH.STRONG.GPU PT, R8, desc[UR36][R2.64], R29 ;  /* 0x8000001d020879a8 */ /* 0x000764000c1ef124 */
.L_x_573:
[----:B------:R-:W-:Y:S05]  /*19d80*/  BSYNC.RECONVERGENT B4 ;  /* 0x0000000000047941 */ /* 0x000fea0003800200 */
.L_x_571:
[----:B--2--5:R-:W-:-:S13]  /*19d90*/  ISETP.NE.AND P2, PT, R8, -0x1, PT ;  /* 0xffffffff0800780c */ /* 0x024fda0003f45270 */
[----:B------:R-:W-:Y:S05]  /*19da0*/  @!P2 BRA `(.L_x_570) ;  /* 0x000000000080a947 */ /* 0x000fea0003800000 */
[----:B------:R-:W-:Y:S04]  /*19db0*/  BSSY.RECONVERGENT B4, `(.L_x_574) ;  /* 0x000001c000047945 */ /* 0x000fe80003800200 */
[----:B------:R-:W-:Y:S05]  /*19dc0*/  @P1 BRA `(.L_x_575) ;  /* 0x00000000000c1947 */ /* 0x000fea0003800000 */
[----:B------:R4:W-:Y:S01]  /*19dd0*/  ATOMS.EXCH RZ, [R7+0x10000], RZ ;  /* 0x010000ff07ff738c */ /* 0x0009e20004000000 */
[----:B------:R-:W-:Y:S01]  /*19de0*/  VIADD R22, R22, 0xffffffff ;  /* 0xffffffff16167836 */ /* 0x000fe20000000000 */
[----:B------:R-:W-:Y:S06]  /*19df0*/  BRA `(.L_x_576) ;  /* 0x00000000005c7947 */ /* 0x000fec0003800000 */
.L_x_575:
        /* <DEDUP_REMOVED lines=21> */
.L_x_578:
[----:B------:R-:W-:Y:S05]  /*19f50*/  BSYNC.RECONVERGENT B5 ;  /* 0x0000000000057941 */ /* 0x000fea0003800200 */
.L_x_577:
[----:B------:R2:W5:Y:S02]  /*19f60*/  ATOMG.E.EXCH.STRONG.GPU PT, RZ, desc[UR36][R2.64], RZ ;  /* 0x800000ff02ff79a8 */ /* 0x000564000c1ef124 */
.L_x_576:
[----:B------:R-:W-:Y:S05]  /*19f70*/  BSYNC.RECONVERGENT B4 ;  /* 0x0000000000047941 */ /* 0x000fea0003800200 */
.L_x_574:
[----:B------:R-:W-:Y:S01]  /*19f80*/  LOP3.LUT P1, RZ, R8, 0x7, RZ, 0xc0, !PT ;  /* 0x0000000708ff7812 */ /* 0x000fe2000782c0ff */
[----:B------:R-:W-:-:S12]  /*19f90*/  IMAD.MOV.U32 R13, RZ, RZ, R8 ;  /* 0x000000ffff0d7224 */ /* 0x000fd800078e0008 */
[----:B------:R-:W-:Y:S05]  /*19fa0*/  @!P1 BRA `(.L_x_579) ;  /* 0xfffffffc00449947 */ /* 0x000fea000383ffff */
.L_x_570:
[----:B------:R-:W-:Y:S05]  /*19fb0*/  BSYNC B3 ;  /* 0x0000000000037941 */ /* 0x000fea0003800000 */
.L_x_569:
[--C-:B-1----:R-:W-:Y:S02]  /*19fc0*/  SHF.R.U32.HI R6, RZ, 0x10, R13.reuse ;  /* 0x00000010ff067819 */ /* 0x102fe4000001160d */
[----:B--23--:R-:W-:Y:S02]  /*19fd0*/  SHF.R.U32.HI R2, RZ, 0x2, R13 ;  /* 0x00000002ff027819 */ /* 0x00cfe4000001160d */
        /* <DEDUP_REMOVED lines=11> */
[----:B----4-:R-:W-:Y:S02]  /*1a090*/  IMAD R7, R19, -0x2000, R2 ;  /* 0xffffe00013077824 */ /* 0x010fe400078e0202 */
[----:B------:R-:W-:-:S04]  /*1a0a0*/  IMAD.WIDE.U32 R2, R2, 0x4, R26 ;  /* 0x0000000402027825 */ /* 0x000fc800078e001a */
[----:B------:R-:W-:Y:S01]  /*1a0b0*/  IMAD R4, R7, 0x4, R0 ;  /* 0x0000000407047824 */ /* 0x000fe200078e0200 */
[----:B------:R-:W-:Y:S06]  /*1a0c0*/  @P2 BRA `(.L_x_582) ;  /* 0x0000000000082947 */ /* 0x000fec0003800000 */
[----:B------:R2:W3:Y:S01]  /*1a0d0*/  ATOMS.EXCH R8, [R4+0x10000], R13 ;  /* 0x0100000d0408738c */ /* 0x0004e20004000000 */
[----:B------:R-:W-:Y:S05]  /*1a0e0*/  BRA `(.L_x_583) ;  /* 0x0000000000047947 */ /* 0x000fea0003800000 */
.L_x_582:
[----:B------:R1:W5:Y:S02]  /*1a0f0*/  ATOMG.E.EXCH.STRONG.GPU PT, R8, desc[UR36][R2.64], R13 ;  /* 0x8000000d020879a8 */ /* 0x000364000c1ef124 */
.L_x_583:
[----:B------:R-:W-:Y:S05]  /*1a100*/  BSYNC.RECONVERGENT B3 ;  /* 0x0000000000037941 */ /* 0x000fea0003800200 */
.L_x_581:
        /* <DEDUP_REMOVED lines=8> */
.L_x_586:
[----:B------:R-:W-:-:S04]  /*1a190*/  IMAD.WIDE.U32 R6, R15, 0x4, R24 ;  /* 0x000000040f067825 */ /* 0x000fc800078e0018 */
[----:B------:R-:W-:-:S05]  /*1a1a0*/  IMAD.MOV.U32 R9, RZ, RZ, -0x1 ;  /* 0xffffffffff097424 */ /* 0x000fca00078e00ff */
[----:B------:R-:W3:Y:S01]  /*1a1b0*/  ATOMG.E.ADD.STRONG.GPU PT, R6, desc[UR36][R6.64], R9 ;  /* 0x80000009060679a8 */ /* 0x000ee200081ef124 */
[----:B------:R-:W-:Y:S01]  /*1a1c0*/  BSSY.RECONVERGENT B4, `(.L_x_588) ;  /* 0x0000013000047945 */ /* 0x000fe20003800200 */
[----:B---3--:R-:W-:-:S13]  /*1a1d0*/  ISETP.NE.AND P1, PT, R6, 0x1, PT ;  /* 0x000000010600780c */ /* 0x008fda0003f25270 */
[----:B------:R-:W-:Y:S05]  /*1a1e0*/  @P1 BRA `(.L_x_589) ;  /* 0x0000000000401947 */ /* 0x000fea0003800000 */
[----:B--2---:R-:W2:Y:S01]  /*1a1f0*/  S2R R4, SR_LANEID ;  /* 0x0000000000047919 */ /* 0x004ea20000000000 */
        /* <DEDUP_REMOVED lines=15> */
.L_x_589:
[----:B------:R-:W-:Y:S05]  /*1a2f0*/  BSYNC.RECONVERGENT B4 ;  /* 0x0000000000047941 */ /* 0x000fea0003800200 */
.L_x_588:
[----:B------:R4:W5:Y:S02]  /*1a300*/  ATOMG.E.EXCH.STRONG.GPU PT, RZ, desc[UR36][R2.64], RZ ;  /* 0x800000ff02ff79a8 */ /* 0x000964000c1ef124 */
.L_x_587:
[----:B------:R-:W-:Y:S05]  /*1a310*/  BSYNC.RECONVERGENT B3 ;  /* 0x0000000000037941 */ /* 0x000fea0003800200 */
.L_x_585:
[----:B------:R-:W-:-:S04]  /*1a320*/  LOP3.LUT P1, RZ, R8, 0x7, RZ, 0xc0, !PT ;  /* 0x0000000708ff7812 */ /* 0x000fc8000782c0ff */
[----:B--23--:R-:W-:Y:S02]  /*1a330*/  SEL R4, R8, R13, !P1 ;  /* 0x0000000d08047207 */ /* 0x00cfe40004800000 */
[----:B-1----:R-:W-:Y:S02]  /*1a340*/  SEL R13, R13, R8, !P1 ;  /* 0x000000080d0d7207 */ /* 0x002fe40004800000 */
[----:B------:R-:W-:-:S13]  /*1a350*/  LOP3.LUT P2, RZ, R4, 0x7, RZ, 0xc0, !PT ;  /* 0x0000000704ff7812 */ /* 0x000fda000784c0ff */
[----:B------:R-:W-:Y:S05]  /*1a360*/  @!P2 BRA `(.L_x_590) ;  /* 0xfffffff80040a947 */ /* 0x000fea000383ffff */
.L_x_568:
        /* <DEDUP_REMOVED lines=32> */
[----:B------:R-:W-:Y:S01]  /*1a570*/  PLOP3.LUT P1, PT, PT, PT, PT, 0x8, 0x80 ;  /* 0x000000000080781c */ /* 0x000fe20003f2e170 */
[----:B------:R-:W-:-:S12]  /*1a580*/  BRA `(.L_x_584) ;  /* 0x0000000800b87947 */ /* 0x000fd80003800000 */
.L_x_580:
        /* <DEDUP_REMOVED lines=8> */
.L_x_514:
[----:B------:R-:W-:Y:S01]  /*1a610*/  IMAD R3, R19, -0x2000, R6 ;  /* 0xffffe00013037824 */ /* 0x000fe200078e0206 */
[----:B------:R-:W-:Y:S01]  /*1a620*/  LOP3.LUT P2, RZ, R12, 0x7, RZ, 0xc0, !PT ;  /* 0x000000070cff7812 */ /* 0x000fe2000784c0ff */
[----:B------:R-:W-:Y:S01]  /*1a630*/  VIADD R20, R20, 0x1 ;  /* 0x0000000114147836 */ /* 0x000fe20000000000 */
[----:B------:R-:W-:Y:S01]  /*1a640*/  LOP3.LUT R2, R9, 0x80000000, RZ, 0x3c, !PT ;  /* 0x8000000009027812 */ /* 0x000fe200078e3cff */
[----:B-1----:R-:W-:Y:S02]  /*1a650*/  IMAD R7, R3, 0x8, R0 ;  /* 0x0000000803077824 */ /* 0x002fe400078e0200 */
[----:B------:R-:W-:Y:S01]  /*1a660*/  IMAD.MOV.U32 R3, RZ, RZ, R13 ;  /* 0x000000ffff037224 */ /* 0x000fe200078e000d */
[----:B------:R-:W-:-:S04]  /*1a670*/  LEA R13, R6, 0x6, 0x3 ;  /* 0x00000006060d7811 */ /* 0x000fc800078e18ff */
[----:B------:R-:W-:Y:S01]  /*1a680*/  SEL R4, R12, R13, !P2 ;  /* 0x0000000d0c047207 */ /* 0x000fe20005000000 */
[----:B------:R0:W-:Y:S01]  /*1a690*/  ATOMS.EXCH.64 RZ, [R7], R2 ;  /* 0x0000000207ff738c */ /* 0x0001e20004000400 */
[----:B------:R-:W-:Y:S02]  /*1a6a0*/  SEL R13, R13, R12, !P2 ;  /* 0x0000000c0d0d7207 */ /* 0x000fe40005000000 */
[----:B------:R-:W-:-:S13]  /*1a6b0*/  LOP3.LUT P1, RZ, R4, 0x7, RZ, 0xc0, !PT ;  /* 0x0000000704ff7812 */ /* 0x000fda000782c0ff */
[----:B0-----:R-:W-:Y:S05]  /*1a6c0*/  @P1 BRA `(.L_x_591) ;  /* 0x0000000400c01947 */ /* 0x001fea0003800000 */
.L_x_612:
[----:B------:R-:W-:Y:S01]  /*1a6d0*/  LOP3.LUT P1, RZ, R13, 0x7, RZ, 0xc0, !PT ;  /* 0x000000070dff7812 */ /* 0x000fe2000782c0ff */
[----:B------:R-:W-:Y:S05]  /*1a6e0*/  YIELD ;  /* 0x0000000000007946 */ /* 0x000fea0003800000 */
[----:B------:R-:W-:Y:S07]  /*1a6f0*/  BSSY B3, `(.L_x_592) ;  /* 0x0000032000037945 */ /* 0x000fee0003800000 */
[----:B-1-3-5:R-:W-:Y:S05]  /*1a700*/  @P1 BRA `(.L_x_593) ;  /* 0x0000000000c01947 */ /* 0x02afea0003800000 */
[----:B------:R-:W-:-:S07]  /*1a710*/  IMAD.MOV.U32 R29, RZ, RZ, -0x1 ;  /* 0xffffffffff1d7424 */ /* 0x000fce00078e00ff */
.L_x_602:
[--C-:B-1----:R-:W-:Y:S01]  /*1a720*/  SHF.R.U32.HI R15, RZ, 0x10, R13.reuse ;  /* 0x00000010ff0f7819 */ /* 0x102fe2000001160d */
[----:B------:R-:W-:Y:S05]  /*1a730*/  YIELD ;  /* 0x0000000000007946 */ /* 0x000fea0003800000 */
[----:B------:R-:W-:Y:S01]  /*1a740*/  ISETP.NE.AND P1, PT, R15, R19, PT ;  /* 0x000000130f00720c */ /* 0x000fe20003f25270 */
[----:B------:R-:W-:Y:S01]  /*1a750*/  BSSY.RECONVERGENT B4, `(.L_x_594) ;  /* 0x0000009000047945 */ /* 0x000fe20003800200 */
[----:B0-2---:R-:W-:-:S05]  /*1a760*/  SHF.R.U32.HI R2, RZ, 0x3, R13 ;  /* 0x00000003ff027819 */ /* 0x005fca000001160d */
[----:B---3--:R-:W-:Y:S02]  /*1a770*/  IMAD R7, R19, -0x2000, R2 ;  /* 0xffffe00013077824 */ /* 0x008fe400078e0202 */
[----:B------:R-:W-:-:S04]  /*1a780*/  IMAD.WIDE.U32 R2, R2, 0x4, R26 ;  /* 0x0000000402027825 */ /* 0x000fc800078e001a */
[----:B------:R-:W-:Y:S01]  /*1a790*/  IMAD R7, R7, 0x4, R0 ;  /* 0x0000000407077824 */ /* 0x000fe200078e0200 */
[----:B-----5:R-:W-:Y:S06]  /*1a7a0*/  @P1 BRA `(.L_x_595) ;  /* 0x0000000000081947 */ /* 0x020fec0003800000 */
[----:B------:R1:W2:Y:S01]  /*1a7b0*/  ATOMS.EXCH R8, [R7+0x10000], R29 ;  /* 0x0100001d0708738c */ /* 0x0002a20004000000 */
[----:B------:R-:W-:Y:S05]  /*1a7c0*/  BRA `(.L_x_596) ;  /* 0x0000000000047947 */ /* 0x000fea0003800000 */
.L_x_595:
[----:B------:R0:W5:Y:S02]  /*1a7d0*/  ATOMG.E.EXCH.STRONG.GPU PT, R8, desc[UR36][R2.64], R29 ;  /* 0x8000001d020879a8 */ /* 0x000164000c1ef124 */
.L_x_596:
[----:B------:R-:W-:Y:S05]  /*1a7e0*/  BSYNC.RECONVERGENT B4 ;  /* 0x0000000000047941 */ /* 0x000fea0003800200 */
.L_x_594:
[----:B--2--5:R-:W-:-:S13]  /*1a7f0*/  ISETP.NE.AND P2, PT, R8, -0x1, PT ;  /* 0xffffffff0800780c */ /* 0x024fda0003f45270 */
[----:B------:R-:W-:Y:S05]  /*1a800*/  @!P2 BRA `(.L_x_593) ;  /* 0x000000000080a947 */ /* 0x000fea0003800000 */
[----:B------:R-:W-:Y:S04]  /*1a810*/  BSSY.RECONVERGENT B4, `(.L_x_597) ;  /* 0x000001c000047945 */ /* 0x000fe80003800200 */
[----:B------:R-:W-:Y:S05]  /*1a820*/  @P1 BRA `(.L_x_598) ;  /* 0x00000000000c1947 */ /* 0x000fea0003800000 */
[----:B------:R3:W-:Y:S01]  /*1a830*/  ATOMS.EXCH RZ, [R7+0x10000], RZ ;  /* 0x010000ff07ff738c */ /* 0x0007e20004000000 */
[----:B------:R-:W-:Y:S01]  /*1a840*/  VIADD R22, R22, 0xffffffff ;  /* 0xffffffff16167836 */ /* 0x000fe20000000000 */
[----:B------:R-:W-:Y:S06]  /*1a850*/  BRA `(.L_x_599) ;  /* 0x00000000005c7947 */ /* 0x000fec0003800000 */
.L_x_598:
        /* <DEDUP_REMOVED lines=21> */
.L_x_601:
[----:B------:R-:W-:Y:S05]  /*1a9b0*/  BSYNC.RECONVERGENT B5 ;  /* 0x0000000000057941 */ /* 0x000fea0003800200 */
.L_x_600:
[----:B------:R2:W5:Y:S02]  /*1a9c0*/  ATOMG.E.EXCH.STRONG.GPU PT, RZ, desc[UR36][R2.64], RZ ;  /* 0x800000ff02ff79a8 */ /* 0x000564000c1ef124 */
.L_x_599:
[----:B------:R-:W-:Y:S05]  /*1a9d0*/  BSYNC.RECONVERGENT B4 ;  /* 0x0000000000047941 */ /* 0x000fea0003800200 */
.L_x_597:
[----:B------:R-:W-:Y:S01]  /*1a9e0*/  LOP3.LUT P1, RZ, R8, 0x7, RZ, 0xc0, !PT ;  /* 0x0000000708ff7812 */ /* 0x000fe2000782c0ff */
[----:B------:R-:W-:-:S12]  /*1a9f0*/  IMAD.MOV.U32 R13, RZ, RZ, R8 ;  /* 0x000000ffff0d7224 */ /* 0x000fd800078e0008 */
[----:B------:R-:W-:Y:S05]  /*1aa00*/  @!P1 BRA `(.L_x_602) ;  /* 0xfffffffc00449947 */ /* 0x000fea000383ffff */
.L_x_593:
[----:B------:R-:W-:Y:S05]  /*1aa10*/  BSYNC B3 ;  /* 0x0000000000037941 */ /* 0x000fea0003800000 */
.L_x_592:
        /* <DEDUP_REMOVED lines=19> */
.L_x_605:
[----:B------:R2:W5:Y:S02]  /*1ab50*/  ATOMG.E.EXCH.STRONG.GPU PT, R8, desc[UR36][R2.64], R13 ;  /* 0x8000000d020879a8 */ /* 0x000564000c1ef124 */
.L_x_606:
[----:B------:R-:W-:Y:S05]  /*1ab60*/  BSYNC.RECONVERGENT B3 ;  /* 0x0000000000037941 */ /* 0x000fea0003800200 */
.L_x_604:
        /* <DEDUP_REMOVED lines=8> */
.L_x_608:
[----:B------:R-:W-:-:S04]  /*1abf0*/  IMAD.WIDE.U32 R6, R15, 0x4, R24 ;  /* 0x000000040f067825 */ /* 0x000fc800078e0018 */
[----:B------:R-:W-:-:S05]  /*1ac00*/  IMAD.MOV.U32 R9, RZ, RZ, -0x1 ;  /* 0xffffffffff097424 */ /* 0x000fca00078e00ff */
[----:B------:R-:W3:Y:S01]  /*1ac10*/  ATOMG.E.ADD.STRONG.GPU PT, R6, desc[UR36][R6.64], R9 ;  /* 0x80000009060679a8 */ /* 0x000ee200081ef124 */
[----:B------:R-:W-:Y:S01]  /*1ac20*/  BSSY.RECONVERGENT B4, `(.L_x_610) ;  /* 0x0000013000047945 */ /* 0x000fe20003800200 */
[----:B---3--:R-:W-:-:S13]  /*1ac30*/  ISETP.NE.AND P1, PT, R6, 0x1, PT ;  /* 0x000000010600780c */ /* 0x008fda0003f25270 */
[----:B------:R-:W-:Y:S05]  /*1ac40*/  @P1 BRA `(.L_x_611) ;  /* 0x0000000000401947 */ /* 0x000fea0003800000 */
[----:B0-----:R-:W0:Y:S01]  /*1ac50*/  S2R R4, SR_LANEID ;  /* 0x0000000000047919 */ /* 0x001e220000000000 */
        /* <DEDUP_REMOVED lines=15> */
.L_x_611:
[----:B------:R-:W-:Y:S05]  /*1ad50*/  BSYNC.RECONVERGENT B4 ;  /* 0x0000000000047941 */ /* 0x000fea0003800200 */
.L_x_610:
[----:B------:R3:W5:Y:S02]  /*1ad60*/  ATOMG.E.EXCH.STRONG.GPU PT, RZ, desc[UR36][R2.64], RZ ;  /* 0x800000ff02ff79a8 */ /* 0x000764000c1ef124 */
.L_x_609:
[----:B------:R-:W-:Y:S05]  /*1ad70*/  BSYNC.RECONVERGENT B3 ;  /* 0x0000000000037941 */ /* 0x000fea0003800200 */
.L_x_607:
[----:B------:R-:W-:-:S04]  /*1ad80*/  LOP3.LUT P1, RZ, R8, 0x7, RZ, 0xc0, !PT ;  /* 0x0000000708ff7812 */ /* 0x000fc8000782c0ff */
[----:B0---4-:R-:W-:Y:S02]  /*1ad90*/  SEL R4, R8, R13, !P1 ;  /* 0x0000000d08047207 */ /* 0x011fe40004800000 */
[----:B--2---:R-:W-:Y:S02]  /*1ada0*/  SEL R13, R13, R8, !P1 ;  /* 0x000000080d0d7207 */ /* 0x004fe40004800000 */
[----:B------:R-:W-:-:S13]  /*1adb0*/  LOP3.LUT P2, RZ, R4, 0x7, RZ, 0xc0, !PT ;  /* 0x0000000704ff7812 */ /* 0x000fda000784c0ff */
[----:B------:R-:W-:Y:S05]  /*1adc0*/  @!P2 BRA `(.L_x_612) ;  /* 0xfffffff80040a947 */ /* 0x000fea000383ffff */
.L_x_591:
[----:B------:R-:W-:Y:S02]  /*1add0*/  IMAD.SHL.U32 R0, R4, 0x8, RZ ;  /* 0x0000000804007824 */ /* 0x000fe400078e00ff */
[----:B---3--:R-:W-:Y:S02]  /*1ade0*/  IMAD.MOV.U32 R3, RZ, RZ, -0x4f0f0efe ;  /* 0xb0f0f102ff037424 */ /* 0x008fe400078e00ff */
        /* <DEDUP_REMOVED lines=17> */
[C---:B------:R-:W-:Y:S01]  /*1af00*/  @P2 IMAD.SHL.U32 R0, R30.reuse, 0x8, RZ ;  /* 0x000000081e002824 */ /* 0x040fe200078e00ff */
[----:B------:R-:W-:Y:S01]  /*1af10*/  @P2 PLOP3.LUT P1, PT, PT, PT, PT, 0x8, 0x80 ;  /* 0x000000000080281c */ /* 0x000fe20003f2e170 */
[----:B------:R-:W-:Y:S01]  /*1af20*/  @!P2 IMAD.SHL.U32 R2, R5, 0x8, RZ ;  /* 0x000000080502a824 */ /* 0x000fe200078e00ff */
[----:B------:R-:W-:Y:S01]  /*1af30*/  @!P2 PLOP3.LUT P1, PT, PT, PT, PT, 0x8, 0x80 ;  /* 0x000000000080a81c */ /* 0x000fe20003f2e170 */
        /* <DEDUP_REMOVED lines=12> */
.L_x_603:
[----:B------:R-:W2:Y:S01]  /*1b000*/  LDL R2, [R1+0x118] ;  /* 0x0001180001027983 */ /* 0x000ea20000100800 */
[----:B------:R-:W-:Y:S01]  /*1b010*/  IMAD.MOV.U32 R5, RZ, RZ, R13 ;  /* 0x000000ffff057224 */ /* 0x000fe200078e000d */
[----:B------:R-:W-:Y:S01]  /*1b020*/  PLOP3.LUT P1, PT, PT, PT, PT, 0x8, 0x80 ;  /* 0x000000000080781c */ /* 0x000fe20003f2e170 */
[C---:B--2---:R-:W-:Y:S01]  /*1b030*/  VIADD R0, R2.reuse, 0x1 ;  /* 0x0000000102007836 */ /* 0x044fe20000000000 */
[----:B------:R-:W-:-:S04]  /*1b040*/  LEA R2, R2, UR40, 0x3 ;  /* 0x0000002802027c11 */ /* 0x000fc8000f8e18ff */
[----:B------:R0:W-:Y:S04]  /*1b050*/  STL [R1+0x118], R0 ;  /* 0x0001180001007387 */ /* 0x0001e80000100800 */
[----:B------:R0:W-:Y:S03]  /*1b060*/  STL.64 [R2+0x118], R4 ;  /* 0x0001180402007387 */ /* 0x0001e60000100a00 */
.L_x_584:
[----:B------:R-:W-:Y:S05]  /*1b070*/  BSYNC B7 ;  /* 0x0000000000077941 */ /* 0x000fea0003800000 */
.L_x_203:
[----:B------:R-:W-:Y:S05]  /*1b080*/  @P1 BREAK B1 ;  /* 0x0000000000011942 */ /* 0x000fea0003800000 */
[----:B------:R-:W-:Y:S05]  /*1b090*/  @P1 BRA `(.L_x_66) ;  /* 0x0000000000701947 */ /* 0x000fea0003800000 */
.L_x_228:
[----:B------:R-:W-:Y:S05]  /*1b0a0*/  BSYNC B1 ;  /* 0x0000000000017941 */ /* 0x000fea0003800000 */
.L_x_67:
[----:B01234-:R-:W2:Y:S02]  /*1b0b0*/  LDL R0, [R1+0x14] ;  /* 0x0000140001007983 */ /* 0x01fea40000100800 */
[----:B--2---:R-:W-:-:S05]  /*1b0c0*/  VIADD R0, R0, 0x1 ;  /* 0x0000000100007836 */ /* 0x004fca0000000000 */
[----:B------:R0:W-:Y:S01]  /*1b0d0*/  STL [R1+0x14], R0 ;  /* 0x0000140001007387 */ /* 0x0001e20000100800 */
[----:B------:R-:W-:Y:S05]  /*1b0e0*/  BRA `(.L_x_66) ;  /* 0x00000000005c7947 */ /* 0x000fea0003800000 */
.L_x_74:
[----:B------:R-:W-:Y:S01]  /*1b0f0*/  ISETP.GT.U32.AND P0, PT, R11, 0xffff, PT ;  /* 0x0000ffff0b00780c */ /* 0x000fe20003f04070 */
[----:B0-----:R-:W-:-:S03]  /*1b100*/  IMAD.MOV.U32 R5, RZ, RZ, 0x1 ;  /* 0x00000001ff057424 */ /* 0x001fc600078e00ff */
        /* <DEDUP_REMOVED lines=20> */
[----:B------:R-:W-:-:S13]  /*1b250*/  PLOP3.LUT P0, PT, PT, PT, PT, 0x80, 0x8 ;  /* 0x000000000008781c */ /* 0x000fda0003f0f070 */
.L_x_66:
[----:B------:R-:W-:Y:S05]  /*1b260*/  BSYNC B2 ;  /* 0x0000000000027941 */ /* 0x000fea0003800000 */
.L_x_62:
[----:B01-3--:R-:W3:Y:S01]  /*1b270*/  LDL R30, [R1+0x920] ;  /* 0x00092000011e7983 */ /* 0x00bee20000100800 */
[----:B------:R-:W-:Y:S01]  /*1b280*/  BSSY B3, `(.L_x_613) ;  /* 0x0001a29000037945 */ /* 0x000fe20003800000 */
[----:B---3--:R-:W-:-:S13]  /*1b290*/  ISETP.EQ.OR P0, PT, R30, RZ, P0 ;  /* 0x000000ff1e00720c */ /* 0x008fda0000702670 */
[----:B------:R-:W-:Y:S05]  /*1b2a0*/  @P0 BRA `(.L_x_614) ;  /* 0x000001a000980947 */ /* 0x000fea0003800000 */
.L_x_1163:
[----:B-1234-:R-:W-:-:S04]  /*1b2b0*/  VIADD R0, R30, 0xffffffff ;  /* 0xffffffff1e007836 */ /* 0x01efc80000000000 */
[----:B------:R-:W-:Y:S01]  /*1b2c0*/  IMAD.SHL.U32 R6, R0, 0x8, RZ ;  /* 0x0000000800067824 */ /* 0x000fe200078e00ff */
[----:B------:R0:W-:Y:S04]  /*1b2d0*/  STL [R1+0x920], R0 ;  /* 0x0009200001007387 */ /* 0x0001e80000100800 */
[----:B------:R-:W-:-:S05]  /*1b2e0*/  LOP3.LUT R6, R6, 0x7f8, RZ, 0xc0, !PT ;  /* 0x000007f806067812 */ /* 0x000fca00078ec0ff */
[----:B------:R-:W-:-:S05]  /*1b2f0*/  IMAD.IADD R6, R1, 0x1, R6 ;  /* 0x0000000101067824 */ /* 0x000fca00078e0206 */
[----:B------:R-:W2:Y:S01]  /*1b300*/  LDL.64 R2, [R6+0x928] ;  /* 0x0009280006027983 */ /* 0x000ea20000100a00 */
[----:B------:R-:W-:Y:S05]  /*1b310*/  YIELD ;  /* 0x0000000000007946 */ /* 0x000fea0003800000 */
[----:B------:R-:W-:Y:S01]  /*1b320*/  BSSY B2, `(.L_x_615) ;  /* 0x0001a1b000027945 */ /* 0x000fe20003800000 */
[----:B------:R-:W-:Y:S02]  /*1b330*/  PLOP3.LUT P0, PT, PT, PT, PT, 0x8, 0x80 ;  /* 0x000000000080781c */ /* 0x000fe40003f0e170 */
[----:B--2---:R-:W-:-:S04]  /*1b340*/  ISETP.NE.U32.AND P1, PT, R2, RZ, PT ;  /* 0x000000ff0200720c */ /* 0x004fc80003f25070 */
[----:B------:R-:W-:-:S13]  /*1b350*/  ISETP.NE.AND.EX P1, PT, R3, RZ, PT, P1 ;  /* 0x000000ff0300720c */ /* 0x000fda0003f25310 */
[----:B0-----:R-:W-:Y:S05]  /*1b360*/  @!P1 BRA `(.L_x_616) ;  /* 0x000001a000589947 */ /* 0x001fea0003800000 */
        /* <DEDUP_REMOVED lines=10> */
[----:B------:R-:W-:Y:S01]  /*1b410*/  IMAD.MOV.U32 R12, RZ, RZ, -0x8 ;  /* 0xfffffff8ff0c7424 */ /* 0x000fe200078e00ff */
[----:B------:R-:W-:-:S02]  /*1b420*/  ISETP.NE.AND.EX P1, PT, RZ, RZ, PT, P1 ;  /* 0x000000ffff00720c */ /* 0x000fc40003f25310 */
[----:B------:R-:W-:Y:S02]  /*1b430*/  ISETP.EQ.AND.EX P2, PT, RZ, RZ, PT, P2 ;  /* 0x000000ffff00720c */ /* 0x000fe40003f42320 */
[-C--:B------:R-:W-:Y:S02]  /*1b440*/  SHF.R.U64 R7, R0, R5.reuse, 0x7eb6deee ;  /* 0x7eb6deee00077419 */ /* 0x080fe40000001205 */
[-C--:B------:R-:W-:Y:S02]  /*1b450*/  SHF.R.U64 R11, R8, R5.reuse, 0xf8f8f0f0 ;  /* 0xf8f8f0f0080b7419 */ /* 0x080fe40000001205 */
[----:B------:R-:W-:Y:S01]  /*1b460*/  SHF.R.U64 R0, R4, R5, 0x18181c19 ;  /* 0x18181c1904007419 */ /* 0x000fe20000001205 */
[----:B------:R-:W-:Y:S01]  /*1b470*/  IMAD.MOV.U32 R4, RZ, RZ, R2 ;  /* 0x000000ffff047224 */ /* 0x000fe200078e0002 */
[----:B------:R-:W-:Y:S01]  /*1b480*/  LOP3.LUT R7, R7, 0x1, RZ, 0xc0, !PT ;  /* 0x0000000107077812 */ /* 0x000fe200078ec0ff */
[----:B------:R-:W-:-:S03]  /*1b490*/  IMAD.SHL.U32 R11, R11, 0x4, RZ ;  /* 0x000000040b0b7824 */ /* 0x000fc600078e00ff */
[----:B------:R-:W-:Y:S01]  /*1b4a0*/  LOP3.LUT R0, R7, 0x2, R0, 0xf8, !PT ;  /* 0x0000000207007812 */ /* 0x000fe200078ef800 */
[----:B------:R-:W-:Y:S01]  /*1b4b0*/  IMAD.MOV.U32 R7, RZ, RZ, R2 ;  /* 0x000000ffff077224 */ /* 0x000fe200078e0002 */
[----:B------:R-:W-:Y:S02]  /*1b4c0*/  PRMT R5, R4, 0x7610, R5 ;  /* 0x0000761004057816 */ /* 0x000fe40000000005 */
[----:B------:R-:W-:Y:S01]  /*1b4d0*/  LOP3.LUT R11, R0, 0x4, R11, 0xf8, !PT ;  /* 0x00000004000b7812 */ /* 0x000fe200078ef80b */
[----:B------:R-:W-:Y:S06]  /*1b4e0*/  @!P1 BRA P2, `(.L_x_618) ;  /* 0x0000000000349947 */ /* 0x000fec0001000000 */
[----:B------:R-:W-:Y:S01]  /*1b4f0*/  PRMT R4, R11, 0x9910, RZ ;  /* 0x000099100b047816 */ /* 0x000fe200000000ff */
[----:B------:R-:W-:Y:S01]  /*1b500*/  IMAD.MOV.U32 R0, RZ, RZ, R3 ;  /* 0x000000ffff007224 */ /* 0x000fe200078e0003 */
        /* <DEDUP_REMOVED lines=11> */
.L_x_618:
        /* <DEDUP_REMOVED lines=33> */
.L_x_626:
        /* <DEDUP_REMOVED lines=26> */
.L_x_629:
[----:B------:R-:W-:Y:S05]  /*1b970*/  BSYNC.RECONVERGENT B7 ;  /* 0x0000000000077941 */ /* 0x000fea0003800200 */
.L_x_628:
[----:B------:R-:W5:Y:S02]  /*1b980*/  ATOMG.E.EXCH.64.STRONG.GPU PT, R4, desc[UR36][R4.64+0x8], RZ ;  /* 0x800008ff040479a8 */ /* 0x000f64000c1ef524 */
.L_x_627:
[----:B------:R-:W-:Y:S05]  /*1b990*/  BSYNC.RECONVERGENT B5 ;  /* 0x0000000000057941 */ /* 0x000fea0003800200 */
.L_x_625:
[C---:B------:R-:W-:Y:S01]  /*1b9a0*/  LOP3.LUT P2, R28, R7.reuse, 0x7, RZ, 0xc0, !PT ;  /* 0x00000007071c7812 */ /* 0x040fe2000784c0ff */
[----:B------:R-:W-:Y:S03]  /*1b9b0*/  BSSY B5, `(.L_x_630) ;  /* 0x000009f000057945 */ /* 0x000fe60003800000 */
[----:B-1---5:R-:W-:Y:S02]  /*1b9c0*/  SEL R8, R7, R4, !P2 ;  /* 0x0000000407087207 */ /* 0x022fe40005000000 */
[----:B------:R-:W-:Y:S02]  /*1b9d0*/  SEL R11, R4, R7, !P2 ;  /* 0x00000007040b7207 */ /* 0x000fe40005000000 */
[----:B------:R-:W-:-:S13]  /*1b9e0*/  LOP3.LUT P1, RZ, R8, 0x7, RZ, 0xc0, !PT ;  /* 0x0000000708ff7812 */ /* 0x000fda000782c0ff */
[----:B------:R-:W-:Y:S05]  /*1b9f0*/  @P1 BRA `(.L_x_631) ;  /* 0x0000000400dc1947 */ /* 0x000fea0003800000 */
.L_x_653:
        /* <DEDUP_REMOVED lines=9> */
.L_x_642:
        /* <DEDUP_REMOVED lines=8> */
[----:B-----5:R-:W-:Y:S06]  /*1bb10*/  @P1 BRA `(.L_x_635) ;  /* 0x0000000000081947 */ /* 0x020fec0003800000 */
[----:B------:R0:W1:Y:S01]  /*1bb20*/  ATOMS.EXCH R14, [R12+0x10000], R29 ;  /* 0x0100001d0c0e738c */ /* 0x0000620004000000 */
[----:B------:R-:W-:Y:S05]  /*1bb30*/  BRA `(.L_x_636) ;  /* 0x0000000000047947 */ /* 0x000fea0003800000 */
.L_x_635:
[----:B------:R2:W5:Y:S02]  /*1bb40*/  ATOMG.E.EXCH.STRONG.GPU PT, R14, desc[UR36][R2.64], R29 ;  /* 0x8000001d020e79a8 */ /* 0x000564000c1ef124 */
.L_x_636:
[----:B------:R-:W-:Y:S05]  /*1bb50*/  BSYNC.RECONVERGENT B8 ;  /* 0x0000000000087941 */ /* 0x000fea0003800200 */
.L_x_634:
[----:B-1---5:R-:W-:-:S13]  /*1bb60*/  ISETP.NE.AND P2, PT, R14, -0x1, PT ;  /* 0xffffffff0e00780c */ /* 0x022fda0003f45270 */
[----:B------:R-:W-:Y:S05]  /*1bb70*/  @!P2 BRA `(.L_x_633) ;  /* 0x000000000080a947 */ /* 0x000fea0003800000 */
[----:B------:R-:W-:Y:S04]  /*1bb80*/  BSSY.RECONVERGENT B8, `(.L_x_637) ;  /* 0x000001c000087945 */ /* 0x000fe80003800200 */
[----:B------:R-:W-:Y:S05]  /*1bb90*/  @P1 BRA `(.L_x_638) ;  /* 0x00000000000c1947 */ /* 0x000fea0003800000 */
[----:B------:R3:W-:Y:S01]  /*1bba0*/  ATOMS.EXCH RZ, [R12+0x10000], RZ ;  /* 0x010000ff0cff738c */ /* 0x0007e20004000000 */
[----:B------:R-:W-:Y:S01]  /*1bbb0*/  VIADD R22, R22, 0xffffffff ;  /* 0xffffffff16167836 */ /* 0x000fe20000000000 */
[----:B------:R-:W-:Y:S06]  /*1bbc0*/  BRA `(.L_x_639) ;  /* 0x00000000005c7947 */ /* 0x000fec0003800000 */
.L_x_638:
        /* <DEDUP_REMOVED lines=21> */
.L_x_641:
[----:B------:R-:W-:Y:S05]  /*1bd20*/  BSYNC.RECONVERGENT B9 ;  /* 0x0000000000097941 */ /* 0x000fea0003800200 */
.L_x_640:
[----:B------:R1:W5:Y:S02]  /*1bd30*/  ATOMG.E.EXCH.STRONG.GPU PT, RZ, desc[UR36][R2.64], RZ ;  /* 0x800000ff02ff79a8 */ /* 0x000364000c1ef124 */
.L_x_639:
[----:B------:R-:W-:Y:S05]  /*1bd40*/  BSYNC.RECONVERGENT B8 ;  /* 0x0000000000087941 */ /* 0x000fea0003800200 */
.L_x_637:
[----:B------:R-:W-:Y:S01]  /*1bd50*/  LOP3.LUT P1, RZ, R14, 0x7, RZ, 0xc0, !PT ;  /* 0x000000070eff7812 */ /* 0x000fe2000782c0ff */
[----:B------:R-:W-:-:S12]  /*1bd60*/  IMAD.MOV.U32 R11, RZ, RZ, R14 ;  /* 0x000000ffff0b7224 */ /* 0x000fd800078e000e */
[----:B------:R-:W-:Y:S05]  /*1bd70*/  @!P1 BRA `(.L_x_642) ;  /* 0xfffffffc00449947 */ /* 0x000fea000383ffff */
.L_x_633:
[----:B------:R-:W-:Y:S05]  /*1bd80*/  BSYNC B7 ;  /* 0x0000000000077941 */ /* 0x000fea0003800000 */
.L_x_632:
[--C-:B012---:R-:W-:Y:S02]  /*1bd90*/  SHF.R.U32.HI R2, RZ, 0x10, R11.reuse ;  /* 0x00000010ff027819 */ /* 0x107fe4000001160b */
        /* <DEDUP_REMOVED lines=20> */
[----:B------:R1:W2:Y:S01]  /*1bee0*/  ATOMS.EXCH R14, [R8+0x10000], R11 ;  /* 0x0100000b080e738c */ /* 0x0002a20004000000 */
[----:B------:R-:W-:Y:S05]  /*1bef0*/  BRA `(.L_x_646) ;  /* 0x0000000000047947 */ /* 0x000fea0003800000 */
.L_x_645:
[----:B------:R0:W5:Y:S02]  /*1bf00*/  ATOMG.E.EXCH.STRONG.GPU PT, R14, desc[UR36][R2.64], R11 ;  /* 0x8000000b020e79a8 */ /* 0x000164000c1ef124 */
.L_x_646:
[----:B------:R-:W-:Y:S05]  /*1bf10*/  BSYNC.RECONVERGENT B7 ;  /* 0x0000000000077941 */ /* 0x000fea0003800200 */
.L_x_644:
[----:B--2--5:R-:W-:-:S13]  /*1bf20*/  ISETP.NE.AND P1, PT, R14, -0x1, PT ;  /* 0xffffffff0e00780c */ /* 0x024fda0003f25270 */
[----:B------:R-:W-:Y:S05]  /*1bf30*/  @!P1 BRA `(.L_x_647) ;  /* 0x0000000400189947 */ /* 0x000fea0003800000 */
[----:B------:R-:W-:Y:S04]  /*1bf40*/  BSSY.RECONVERGENT B7, `(.L_x_648) ;  /* 0x000001d000077945 */ /* 0x000fe80003800200 */
[----:B------:R-:W-:Y:S05]  /*1bf50*/  @P2 BRA `(.L_x_649) ;  /* 0x00000000000c2947 */ /* 0x000fea0003800000 */
[----:B------:R2:W-:Y:S01]  /*1bf60*/  ATOMS.EXCH RZ, [R8+0x10000], RZ ;  /* 0x010000ff08ff738c */ /* 0x0005e20004000000 */
[----:B------:R-:W-:Y:S01]  /*1bf70*/  VIADD R22, R22, 0xffffffff ;  /* 0xffffffff16167836 */ /* 0x000fe20000000000 */
[----:B------:R-:W-:Y:S06]  /*1bf80*/  BRA `(.L_x_650) ;  /* 0x0000000000607947 */ /* 0x000fec0003800000 */
.L_x_649:
[----:B---3--:R-:W-:-:S04]  /*1bf90*/  IMAD.WIDE.U32 R12, R0, 0x4, R24 ;  /* 0x00000004000c7825 */ /* 0x008fc800078e0018 */
[----:B------:R-:W-:-:S05]  /*1bfa0*/  IMAD.MOV.U32 R15, RZ, RZ, -0x1 ;  /* 0xffffffffff0f7424 */ /* 0x000fca00078e00ff */
[----:B------:R-:W2:Y:S01]  /*1bfb0*/  ATOMG.E.ADD.STRONG.GPU PT, R12, desc[UR36][R12.64], R15 ;  /* 0x8000000f0c0c79a8 */ /* 0x000ea200081ef124 */
[----:B------:R-:W-:Y:S01]  /*1bfc0*/  BSSY.RECONVERGENT B8, `(.L_x_651) ;  /* 0x0000013000087945 */ /* 0x000fe20003800200 */
[----:B--2---:R-:W-:-:S13]  /*1bfd0*/  ISETP.NE.AND P1, PT, R12, 0x1, PT ;  /* 0x000000010c00780c */ /* 0x004fda0003f25270 */
[----:B------:R-:W-:Y:S05]  /*1bfe0*/  @P1 BRA `(.L_x_652) ;  /* 0x0000000000401947 */ /* 0x000fea0003800000 */
[----:B-1----:R-:W1:Y:S01]  /*1bff0*/  S2R R8, SR_LANEID ;  /* 0x0000000000087919 */ /* 0x002e620000000000 */
        /* <DEDUP_REMOVED lines=15> */
.L_x_652:
[----:B------:R-:W-:Y:S05]  /*1c0f0*/  BSYNC.RECONVERGENT B8 ;  /* 0x0000000000087941 */ /* 0x000fea0003800200 */
.L_x_651:
[----:B------:R4:W5:Y:S02]  /*1c100*/  ATOMG.E.EXCH.STRONG.GPU PT, RZ, desc[UR36][R2.64], RZ ;  /* 0x800000ff02ff79a8 */ /* 0x000964000c1ef124 */
.L_x_650:
[----:B------:R-:W-:Y:S05]  /*1c110*/  BSYNC.RECONVERGENT B7 ;  /* 0x0000000000077941 */ /* 0x000fea0003800200 */
.L_x_648:
[----:B------:R-:W-:-:S04]  /*1c120*/  LOP3.LUT P1, RZ, R14, 0x7, RZ, 0xc0, !PT ;  /* 0x000000070eff7812 */ /* 0x000fc8000782c0ff */
[----:B-12---:R-:W-:Y:S02]  /*1c130*/  SEL R8, R14, R11, !P1 ;  /* 0x0000000b0e087207 */ /* 0x006fe40004800000 */
[----:B0-----:R-:W-:Y:S02]  /*1c140*/  SEL R11, R11, R14, !P1 ;  /* 0x0000000e0b0b7207 */ /* 0x001fe40004800000 */
[----:B------:R-:W-:-:S13]  /*1c150*/  LOP3.LUT P2, RZ, R8, 0x7, RZ, 0xc0, !PT ;  /* 0x0000000708ff7812 */ /* 0x000fda000784c0ff */
[----:B------:R-:W-:Y:S05]  /*1c160*/  @!P2 BRA `(.L_x_653) ;  /* 0xfffffff80024a947 */ /* 0x000fea000383ffff */
.L_x_631:
        /* <DEDUP_REMOVED lines=19> */
[C---:B------:R-:W-:Y:S01]  /*1c2a0*/  @!P1 IMAD.SHL.U32 R2, R9.reuse, 0x8, RZ ;  /* 0x0000000809029824 */ /* 0x040fe200078e00ff */
[----:B------:R4:W-:Y:S01]  /*1c2b0*/  @P1 STL [R1+0x920], R30 ;  /* 0x0009201e01001387 */ /* 0x0009e20000100800 */
[----:B------:R-:W-:Y:S02]  /*1c2c0*/  @!P1 VIADD R0, R9, 0x1 ;  /* 0x0000000109009836 */ /* 0x000fe40000000000 */
[----:B------:R-:W-:Y:S01]  /*1c2d0*/  IMAD.MOV.U32 R9, RZ, RZ, R11 ;  /* 0x000000ffff097224 */ /* 0x000fe200078e000b */
[----:B------:R-:W-:-:S04]  /*1c2e0*/  @!P1 LOP3.LUT R2, R2, 0x7f8, RZ, 0xc0, !PT ;  /* 0x000007f802029812 */ /* 0x000fc800078ec0ff */
[----:B------:R4:W-:Y:S01]  /*1c2f0*/  @P1 STL.64 [R6+0x928], R8 ;  /* 0x0009280806001387 */ /* 0x0009e20000100a00 */
[----:B------:R-:W-:-:S03]  /*1c300*/  @!P1 IMAD.IADD R3, R1, 0x1, R2 ;  /* 0x0000000101039824 */ /* 0x000fc600078e0202 */
[----:B------:R4:W-:Y:S04]  /*1c310*/  @!P1 STL [R1+0x112c], R0 ;  /* 0x00112c0001009387 */ /* 0x0009e80000100800 */
[----:B------:R4:W-:Y:S01]  /*1c320*/  @!P1 STL.64 [R3+0x1130], R8 ;  /* 0x0011300803009387 */ /* 0x0009e20000100a00 */
[----:B------:R-:W-:Y:S05]  /*1c330*/  BRA `(.L_x_647) ;  /* 0x0000000000187947 */ /* 0x000fea0003800000 */
.L_x_643:
[----:B------:R-:W2:Y:S01]  /*1c340*/  LDL R2, [R1+0x118] ;  /* 0x0001180001027983 */ /* 0x000ea20000100800 */
[----:B------:R-:W-:Y:S02]  /*1c350*/  IMAD.MOV.U32 R9, RZ, RZ, R11 ;  /* 0x000000ffff097224 */ /* 0x000fe400078e000b */
[C---:B--2---:R-:W-:Y:S01]  /*1c360*/  VIADD R0, R2.reuse, 0x1 ;  /* 0x0000000102007836 */ /* 0x044fe20000000000 */
[----:B------:R-:W-:-:S04]  /*1c370*/  LEA R2, R2, UR40, 0x3 ;  /* 0x0000002802027c11 */ /* 0x000fc8000f8e18ff */
[----:B------:R2:W-:Y:S04]  /*1c380*/  STL [R1+0x118], R0 ;  /* 0x0001180001007387 */ /* 0x0005e80000100800 */
[----:B------:R2:W-:Y:S02]  /*1c390*/  STL.64 [R2+0x118], R8 ;  /* 0x0001180802007387 */ /* 0x0005e40000100a00 */
.L_x_647:
[----:B------:R-:W-:Y:S05]  /*1c3a0*/  BSYNC B5 ;  /* 0x0000000000057941 */ /* 0x000fea0003800000 */
.L_x_630:
[----:B------:R-:W-:Y:S01]  /*1c3b0*/  ISETP.NE.AND P2, PT, R28, RZ, PT ;  /* 0x000000ff1c00720c */ /* 0x000fe20003f45270 */
[----:B------:R-:W-:Y:S03]  /*1c3c0*/  BSSY B5, `(.L_x_654) ;  /* 0x00000a8000057945 */ /* 0x000fe60003800000 */
[----:B----4-:R-:W-:Y:S02]  /*1c3d0*/  SEL R6, R7, R5, !P2 ;  /* 0x0000000507067207 */ /* 0x010fe40005000000 */
[----:B------:R-:W-:Y:S02]  /*1c3e0*/  SEL R7, R5, R7, !P2 ;  /* 0x0000000705077207 */ /* 0x000fe40005000000 */
[----:B------:R-:W-:-:S13]  /*1c3f0*/  LOP3.LUT P1, RZ, R6, 0x7, RZ, 0xc0, !PT ;  /* 0x0000000706ff7812 */ /* 0x000fda000782c0ff */
[----:B------:R-:W-:Y:S05]  /*1c400*/  @P1 BRA `(.L_x_655) ;  /* 0x0000000400e01947 */ /* 0x000fea0003800000 */
.L_x_677:
[----:B------:R-:W-:Y:S01]  /*1c410*/  LOP3.LUT P1, RZ, R7, 0x7, RZ, 0xc0, !PT ;  /* 0x0000000707ff7812 */ /* 0x000fe2000782c0ff */
[----:B------:R-:W-:Y:S05]  /*1c420*/  YIELD ;  /* 0x0000000000007946 */ /* 0x000fea0003800000 */
[----:B------:R-:W-:Y:S07]  /*1c430*/  BSSY B7, `(.L_x_656) ;  /* 0x0000036000077945 */ /* 0x000fee0003800000 */
[----:B-1--4-:R-:W-:Y:S05]  /*1c440*/  @P1 BRA `(.L_x_657) ;  /* 0x0000000000d01947 */ /* 0x012fea0003800000 */
[----:B0-----:R-:W0:Y:S01]  /*1c450*/  S2R R3, SR_CgaCtaId ;  /* 0x0000000000037919 */ /* 0x001e220000008800 */
[----:B--2---:R-:W-:Y:S01]  /*1c460*/  MOV R0, 0x400 ;  /* 0x0000040000007802 */ /* 0x004fe20000000f00 */
[----:B------:R-:W-:-:S04]  /*1c470*/  IMAD.MOV.U32 R15, RZ, RZ, -0x1 ;  /* 0xffffffffff0f7424 */ /* 0x000fc800078e00ff */
[----:B------:R-:W-:-:S05]  /*1c480*/  VIADD R0, R0, 0x810 ;  /* 0x0000081000007836 */ /* 0x000fca0000000000 */
[----:B0-----:R-:W-:-:S07]  /*1c490*/  LEA R13, R3, R0, 0x18 ;  /* 0x00000000030d7211 */ /* 0x001fce00078ec0ff */
.L_x_666:
[--C-:B01----:R-:W-:Y:S01]  /*1c4a0*/  SHF.R.U32.HI R11, RZ, 0x10, R7.reuse ;  /* 0x00000010ff0b7819 */ /* 0x103fe20000011607 */
[----:B------:R-:W-:Y:S05]  /*1c4b0*/  YIELD ;  /* 0x0000000000007946 */ /* 0x000fea0003800000 */
[----:B------:R-:W-:Y:S01]  /*1c4c0*/  ISETP.NE.AND P1, PT, R11, R19, PT ;  /* 0x000000130b00720c */ /* 0x000fe20003f25270 */
[----:B------:R-:W-:Y:S01]  /*1c4d0*/  BSSY.RECONVERGENT B8, `(.L_x_658) ;  /* 0x0000009000087945 */ /* 0x000fe20003800200 */
[----:B--2---:R-:W-:-:S05]  /*1c4e0*/  SHF.R.U32.HI R2, RZ, 0x3, R7 ;  /* 0x00000003ff027819 */ /* 0x004fca0000011607 */
[----:B------:R-:W-:Y:S02]  /*1c4f0*/  IMAD R0, R19, -0x2000, R2 ;  /* 0xffffe00013007824 */ /* 0x000fe400078e0202 */
[----:B------:R-:W-:-:S04]  /*1c500*/  IMAD.WIDE.U32 R2, R2, 0x4, R26 ;  /* 0x0000000402027825 */ /* 0x000fc800078e001a */
[----:B----4-:R-:W-:Y:S01]  /*1c510*/  IMAD R4, R0, 0x4, R13 ;  /* 0x0000000400047824 */ /* 0x010fe200078e020d */
[----:B------:R-:W-:Y:S06]  /*1c520*/  @P1 BRA `(.L_x_659) ;  /* 0x0000000000081947 */ /* 0x000fec0003800000 */
[----:B------:R0:W1:Y:S01]  /*1c530*/  ATOMS.EXCH R0, [R4+0x10000], R15 ;  /* 0x0100000f0400738c */ /* 0x0000620004000000 */
[----:B------:R-:W-:Y:S05]  /*1c540*/  BRA `(.L_x_660) ;  /* 0x0000000000047947 */ /* 0x000fea0003800000 */
.L_x_659:
[----:B------:R2:W5:Y:S02]  /*1c550*/  ATOMG.E.EXCH.STRONG.GPU PT, R0, desc[UR36][R2.64], R15 ;  /* 0x8000000f020079a8 */ /* 0x000564000c1ef124 */
.L_x_660:
[----:B------:R-:W-:Y:S05]  /*1c560*/  BSYNC.RECONVERGENT B8 ;  /* 0x0000000000087941 */ /* 0x000fea0003800200 */
.L_x_658:
[----:B-1---5:R-:W-:-:S13]  /*1c570*/  ISETP.NE.AND P2, PT, R0, -0x1, PT ;  /* 0xffffffff0000780c */ /* 0x022fda0003f45270 */
[----:B------:R-:W-:Y:S05]  /*1c580*/  @!P2 BRA `(.L_x_657) ;  /* 0x000000000080a947 */ /* 0x000fea0003800000 */
[----:B------:R-:W-:Y:S04]  /*1c590*/  BSSY.RECONVERGENT B8, `(.L_x_661) ;  /* 0x000001c000087945 */ /* 0x000fe80003800200 */
[----:B------:R-:W-:Y:S05]  /*1c5a0*/  @P1 BRA `(.L_x_662) ;  /* 0x00000000000c1947 */ /* 0x000fea0003800000 */
[----:B------:R4:W-:Y:S01]  /*1c5b0*/  ATOMS.EXCH RZ, [R4+0x10000], RZ ;  /* 0x010000ff04ff738c */ /* 0x0009e20004000000 */
[----:B------:R-:W-:Y:S01]  /*1c5c0*/  VIADD R22, R22, 0xffffffff ;  /* 0xffffffff16167836 */ /* 0x000fe20000000000 */
[----:B------:R-:W-:Y:S06]  /*1c5d0*/  BRA `(.L_x_663) ;  /* 0x00000000005c7947 */ /* 0x000fec0003800000 */
.L_x_662:
[----:B0-----:R-:W-:-:S06]  /*1c5e0*/  IMAD.WIDE.U32 R4, R11, 0x4, R24 ;  /* 0x000000040b047825 */ /* 0x001fcc00078e0018 */
        /* <DEDUP_REMOVED lines=20> */
.L_x_665:
[----:B------:R-:W-:Y:S05]  /*1c730*/  BSYNC.RECONVERGENT B9 ;  /* 0x0000000000097941 */ /* 0x000fea0003800200 */
.L_x_664:
[----:B------:R1:W5:Y:S02]  /*1c740*/  ATOMG.E.EXCH.STRONG.GPU PT, RZ, desc[UR36][R2.64], RZ ;  /* 0x800000ff02ff79a8 */ /* 0x000364000c1ef124 */
.L_x_663:
[----:B------:R-:W-:Y:S05]  /*1c750*/  BSYNC.RECONVERGENT B8 ;  /* 0x0000000000087941 */ /* 0x000fea0003800200 */
.L_x_661:
[----:B------:R-:W-:Y:S01]  /*1c760*/  LOP3.LUT P1, RZ, R0, 0x7, RZ, 0xc0, !PT ;  /* 0x0000000700ff7812 */ /* 0x000fe2000782c0ff */
[----:B------:R-:W-:-:S12]  /*1c770*/  IMAD.MOV.U32 R7, RZ, RZ, R0 ;  /* 0x000000ffff077224 */ /* 0x000fd800078e0000 */
[----:B------:R-:W-:Y:S05]  /*1c780*/  @!P1 BRA `(.L_x_666) ;  /* 0xfffffffc00449947 */ /* 0x000fea000383ffff */
.L_x_657:
[----:B------:R-:W-:Y:S05]  /*1c790*/  BSYNC B7 ;  /* 0x0000000000077941 */ /* 0x000fea0003800000 */
.L_x_656:
        /* <DEDUP_REMOVED lines=19> */
[----:B----4-:R-:W-:Y:S01]  /*1c8d0*/  LEA R4, R0, UR4, 0x2 ;  /* 0x0000000400047c11 */ /* 0x010fe2000f8e10ff */
[----:B------:R-:W-:Y:S06]  /*1c8e0*/  @P2 BRA `(.L_x_669) ;  /* 0x0000000000082947 */ /* 0x000fec0003800000 */
[----:B------:R0:W1:Y:S01]  /*1c8f0*/  ATOMS.EXCH R0, [R4+0x10000], R7 ;  /* 0x010000070400738c */ /* 0x0000620004000000 */
[----:B------:R-:W-:Y:S05]  /*1c900*/  BRA `(.L_x_670) ;  /* 0x0000000000047947 */ /* 0x000fea0003800000 */
.L_x_669:
[----:B------:R2:W5:Y:S02]  /*1c910*/  ATOMG.E.EXCH.STRONG.GPU PT, R0, desc[UR36][R2.64], R7 ;  /* 0x80000007020079a8 */ /* 0x000564000c1ef124 */
.L_x_670:
[----:B------:R-:W-:Y:S05]  /*1c920*/  BSYNC.RECONVERGENT B7 ;  /* 0x0000000000077941 */ /* 0x000fea0003800200 */
.L_x_668:
        /* <DEDUP_REMOVED lines=8> */
.L_x_673:
        /* <DEDUP_REMOVED lines=22> */
.L_x_676:
[----:B------:R-:W-:Y:S05]  /*1cb10*/  BSYNC.RECONVERGENT B8 ;  /* 0x0000000000087941 */ /* 0x000fea0003800200 */
.L_x_675:
[----:B------:R4:W5:Y:S02]  /*1cb20*/  ATOMG.E.EXCH.STRONG.GPU PT, RZ, desc[UR36][R2.64], RZ ;  /* 0x800000ff02ff79a8 */ /* 0x000964000c1ef124 */
.L_x_674:
[----:B------:R-:W-:Y:S05]  /*1cb30*/  BSYNC.RECONVERGENT B7 ;  /* 0x0000000000077941 */ /* 0x000fea0003800200 */
.L_x_672:
[----:B------:R-:W-:-:S04]  /*1cb40*/  LOP3.LUT P1, RZ, R0, 0x7, RZ, 0xc0, !PT ;  /* 0x0000000700ff7812 */ /* 0x000fc8000782c0ff */
[----:B------:R-:W-:Y:S02]  /*1cb50*/  SEL R6, R0, R7, !P1 ;  /* 0x0000000700067207 */ /* 0x000fe40004800000 */
[----:B0-2---:R-:W-:Y:S02]  /*1cb60*/  SEL R7, R7, R0, !P1 ;  /* 0x0000000007077207 */ /* 0x005fe40004800000 */
[----:B------:R-:W-:-:S13]  /*1cb70*/  LOP3.LUT P2, RZ, R6, 0x7, RZ, 0xc0, !PT ;  /* 0x0000000706ff7812 */ /* 0x000fda000784c0ff */
[----:B------:R-:W-:Y:S05]  /*1cb80*/  @!P2 BRA `(.L_x_677) ;  /* 0xfffffff80020a947 */ /* 0x000fea000383ffff */
.L_x_655:
[----:B--2---:R-:W-:Y:S02]  /*1cb90*/  IMAD.SHL.U32 R0, R6, 0x8, RZ ;  /* 0x0000000806007824 */ /* 0x004fe400078e00ff */
[----:B0---4-:R-:W-:Y:S02]  /*1cba0*/  IMAD.MOV.U32 R3, RZ, RZ, -0x4f0f0efe ;  /* 0xb0f0f102ff037424 */ /* 0x011fe400078e00ff */
        /* <DEDUP_REMOVED lines=18> */
[----:B-1----:R-:W-:Y:S02]  /*1ccd0*/  IMAD.MOV.U32 R8, RZ, RZ, R6 ;  /* 0x000000ffff087224 */ /* 0x002fe400078e0006 */
        /* <DEDUP_REMOVED lines=16> */
.L_x_667:
[----:B------:R-:W2:Y:S01]  /*1cde0*/  LDL R2, [R1+0x118] ;  /* 0x0001180001027983 */ /* 0x000ea20000100800 */
[----:B------:R-:W-:Y:S01]  /*1cdf0*/  PLOP3.LUT P1, PT, PT, PT, PT, 0x8, 0x80 ;  /* 0x000000000080781c */ /* 0x000fe20003f2e170 */
[C---:B--2---:R-:W-:Y:S01]  /*1ce00*/  VIADD R0, R2.reuse, 0x1 ;  /* 0x0000000102007836 */ /* 0x044fe20000000000 */
[----:B------:R-:W-:-:S04]  /*1ce10*/  LEA R2, R2, UR40, 0x3 ;  /* 0x0000002802027c11 */ /* 0x000fc8000f8e18ff */
[----:B------:R1:W-:Y:S04]  /*1ce20*/  STL [R1+0x118], R0 ;  /* 0x0001180001007387 */ /* 0x0003e80000100800 */
[----:B------:R1:W-:Y:S03]  /*1ce30*/  STL.64 [R2+0x118], R6 ;  /* 0x0001180602007387 */ /* 0x0003e60000100a00 */
.L_x_671:
[----:B------:R-:W-:Y:S05]  /*1ce40*/  BSYNC B5 ;  /* 0x0000000000057941 */ /* 0x000fea0003800000 */
.L_x_654:
[----:B------:R-:W-:Y:S05]  /*1ce50*/  BRA `(.L_x_678) ;  /* 0x0000005400487947 */ /* 0x000fea0003800000 */
.L_x_623:
        /* <DEDUP_REMOVED lines=464> */
.L_x_680:
[----:B------:R-:W-:Y:S05]  /*1eb60*/  BSYNC.RECONVERGENT B5 ;  /* 0x0000000000057941 */ /* 0x000fea0003800200 */
.L_x_679:
        /* <DEDUP_REMOVED lines=426> */
.L_x_682:
[----:B------:R-:W-:Y:S05]  /*20610*/  BSYNC.RECONVERGENT B5 ;  /* 0x0000000000057941 */ /* 0x000fea0003800200 */
.L_x_681:
        /* <DEDUP_REMOVED lines=18> */
.L_x_685:
        /* <DEDUP_REMOVED lines=11> */
.L_x_684:
[----:B------:R-:W-:Y:S05]  /*207f0*/  BSYNC B5 ;  /* 0x0000000000057941 */ /* 0x000fea0003800000 */
.L_x_683:
[----:B------:R-:W-:Y:S04]  /*20800*/  BSSY B5, `(.L_x_686) ;  /* 0x000002e000057945 */ /* 0x000fe80003800000 */
[----:B------:R-:W-:Y:S05]  /*20810*/  @!P2 BRA `(.L_x_687) ;  /* 0x0000000000b0a947 */ /* 0x000fea0003800000 */
[----:B-1----:R-:W1:Y:S01]  /*20820*/  S2R R3, SR_CgaCtaId ;  /* 0x0000000000037919 */ /* 0x002e620000008800 */
[----:B------:R-:W-:Y:S01]  /*20830*/  MOV R0, 0x400 ;  /* 0x0000040000007802 */ /* 0x000fe20000000f00 */
[----:B------:R-:W-:-:S04]  /*20840*/  IMAD.MOV.U32 R5, RZ, RZ, RZ ;  /* 0x000000ffff057224 */ /* 0x000fc800078e00ff */
[----:B------:R-:W-:-:S05]  /*20850*/  VIADD R0, R0, 0x810 ;  /* 0x0000081000007836 */ /* 0x000fca0000000000 */
[----:B-1----:R-:W-:-:S07]  /*20860*/  LEA R11, R3, R0, 0x18 ;  /* 0x00000000030b7211 */ /* 0x002fce00078ec0ff */
.L_x_693:
        /* <DEDUP_REMOVED lines=17> */
.L_x_689:
[----:B------:R-:W-:Y:S05]  /*20980*/  BSYNC.RECONVERGENT B7 ;  /* 0x0000000000077941 */ /* 0x000fea0003800200 */
.L_x_688:
[----:B------:R-:W-:Y:S01]  /*20990*/  BSSY.RECONVERGENT B7, `(.L_x_690) ;  /* 0x000000b000077945 */ /* 0x000fe20003800200 */
[----:B-----5:R-:W-:Y:S01]  /*209a0*/  IMAD R6, R6, 0x8, R9 ;  /* 0x0000000806067824 */ /* 0x020fe200078e0209 */
[----:B0-----:R-:W-:Y:S02]  /*209b0*/  SHF.R.U32.HI R0, RZ, 0x3, R3 ;  /* 0x00000003ff007819 */ /* 0x001fe40000011603 */
[----:B------:R-:W-:Y:S05]  /*209c0*/  @!P2 BRA `(.L_x_691) ;  /* 0x00000000000ca947 */ /* 0x000fea0003800000 */
[----:B------:R-:W-:-:S06]  /*209d0*/  IMAD.U32 R0, R0, 0x4, R1 ;  /* 0x0000000400007824 */ /* 0x000fcc00078e0001 */
[----:B------:R-:W5:Y:S01]  /*209e0*/  LDL R0, [R0+0x18] ;  /* 0x0000180000007983 */ /* 0x000f620000100800 */
[----:B------:R-:W-:Y:S05]  /*209f0*/  BRA `(.L_x_692) ;  /* 0x0000000000107947 */ /* 0x000fea0003800000 */
.L_x_691:
[----:B------:R-:W-:-:S13]  /*20a00*/  LOP3.LUT P1, RZ, R3, 0x3, RZ, 0xc0, !PT ;  /* 0x0000000303ff7812 */ /* 0x000fda000782c0ff */
[----:B------:R-:W-:Y:S05]  /*20a10*/  @P1 BRA `(.L_x_692) ;  /* 0x0000000000081947 */ /* 0x000fea0003800000 */
[----:B------:R-:W-:-:S06]  /*20a20*/  IMAD.U32 R0, R0, 0x4, R1 ;  /* 0x0000000400007824 */ /* 0x000fcc00078e0001 */
[----:B------:R-:W5:Y:S02]  /*20a30*/  LDL R0, [R0+0x98] ;  /* 0x0000980000007983 */ /* 0x000f640000100800 */
.L_x_692:
[----:B------:R-:W-:Y:S05]  /*20a40*/  BSYNC.RECONVERGENT B7 ;  /* 0x0000000000077941 */ /* 0x000fea0003800200 */
.L_x_690:
        /* <DEDUP_REMOVED lines=9> */
.L_x_687:
[----:B------:R-:W-:Y:S05]  /*20ae0*/  BSYNC B5 ;  /* 0x0000000000057941 */ /* 0x000fea0003800000 */
.L_x_686:
        /* <DEDUP_REMOVED lines=8> */
.L_x_695:
[----:B------:R-:W-:-:S13]  /*20b70*/  LOP3.LUT P1, RZ, R3, 0x3, RZ, 0xc0, !PT ;  /* 0x0000000303ff7812 */ /* 0x000fda000782c0ff */
[----:B------:R-:W-:Y:S05]  /*20b80*/  @P1 BRA `(.L_x_696) ;  /* 0x0000000000081947 */ /* 0x000fea0003800000 */
[----:B------:R-:W-:-:S06]  /*20b90*/  LEA R0, R0, UR40, 0x2 ;  /* 0x0000002800007c11 */ /* 0x000fcc000f8e10ff */
[----:B------:R-:W5:Y:S02]  /*20ba0*/  LDL R0, [R0+0x90] ;  /* 0x0000900000007983 */ /* 0x000f640000100800 */
.L_x_696:
[----:B------:R-:W-:Y:S05]  /*20bb0*/  BSYNC.RECONVERGENT B5 ;  /* 0x0000000000057941 */ /* 0x000fea0003800200 */
.L_x_694:
        /* <DEDUP_REMOVED lines=8> */
.L_x_720:
        /* <DEDUP_REMOVED lines=9> */
.L_x_709:
[--C-:B------:R-:W-:Y:S01]  /*20cd0*/  SHF.R.U32.HI R13, RZ, 0x10, R3.reuse ;  /* 0x00000010ff0d7819 */ /* 0x100fe20000011603 */
[----:B------:R-:W-:Y:S05]  /*20ce0*/  YIELD ;  /* 0x0000000000007946 */ /* 0x000fea0003800000 */
[----:B------:R-:W-:Y:S01]  /*20cf0*/  ISETP.NE.AND P1, PT, R13, R19, PT ;  /* 0x000000130d00720c */ /* 0x000fe20003f25270 */
[----:B------:R-:W-:Y:S01]  /*20d00*/  BSSY.RECONVERGENT B8, `(.L_x_701) ;  /* 0x0000009000087945 */ /* 0x000fe20003800200 */
[----:B--23--:R-:W-:-:S05]  /*20d10*/  SHF.R.U32.HI R4, RZ, 0x3, R3 ;  /* 0x00000003ff047819 */ /* 0x00cfca0000011603 */
[----:B------:R-:W-:Y:S02]  /*20d20*/  IMAD R0, R19, -0x2000, R4 ;  /* 0xffffe00013007824 */ /* 0x000fe400078e0204 */
[----:B------:R-:W-:-:S04]  /*20d30*/  IMAD.WIDE.U32 R4, R4, 0x4, R26 ;  /* 0x0000000404047825 */ /* 0x000fc800078e001a */
[----:B----4-:R-:W-:Y:S01]  /*20d40*/  IMAD R2, R0, 0x4, R31 ;  /* 0x0000000400027824 */ /* 0x010fe200078e021f */
[----:B-----5:R-:W-:Y:S06]  /*20d50*/  @P1 BRA `(.L_x_702) ;  /* 0x0000000000081947 */ /* 0x020fec0003800000 */
[----:B------:R1:W2:Y:S01]  /*20d60*/  ATOMS.EXCH R0, [R2+0x10000], R7 ;  /* 0x010000070200738c */ /* 0x0002a20004000000 */
[----:B------:R-:W-:Y:S05]  /*20d70*/  BRA `(.L_x_703) ;  /* 0x0000000000047947 */ /* 0x000fea0003800000 */
.L_x_702:
[----:B------:R3:W5:Y:S02]  /*20d80*/  ATOMG.E.EXCH.STRONG.GPU PT, R0, desc[UR36][R4.64], R7 ;  /* 0x80000007040079a8 */ /* 0x000764000c1ef124 */
.L_x_703:
[----:B------:R-:W-:Y:S05]  /*20d90*/  BSYNC.RECONVERGENT B8 ;  /* 0x0000000000087941 */ /* 0x000fea0003800200 */
.L_x_701:
[----:B--2--5:R-:W-:-:S13]  /*20da0*/  ISETP.NE.AND P2, PT, R0, -0x1, PT ;  /* 0xffffffff0000780c */ /* 0x024fda0003f45270 */
[----:B------:R-:W-:Y:S05]  /*20db0*/  @!P2 BRA `(.L_x_700) ;  /* 0x000000000080a947 */ /* 0x000fea0003800000 */
[----:B------:R-:W-:Y:S04]  /*20dc0*/  BSSY.RECONVERGENT B8, `(.L_x_704) ;  /* 0x000001c000087945 */ /* 0x000fe80003800200 */
[----:B------:R-:W-:Y:S05]  /*20dd0*/  @P1 BRA `(.L_x_705) ;  /* 0x00000000000c1947 */ /* 0x000fea0003800000 */
[----:B------:R4:W-:Y:S01]  /*20de0*/  ATOMS.EXCH RZ, [R2+0x10000], RZ ;  /* 0x010000ff02ff738c */ /* 0x0009e20004000000 */
[----:B------:R-:W-:Y:S01]  /*20df0*/  VIADD R22, R22, 0xffffffff ;  /* 0xffffffff16167836 */ /* 0x000fe20000000000 */
[----:B------:R-:W-:Y:S06]  /*20e00*/  BRA `(.L_x_706) ;  /* 0x00000000005c7947 */ /* 0x000fec0003800000 */
.L_x_705:
[----:B-1----:R-:W-:-:S06]  /*20e10*/  IMAD.WIDE.U32 R2, R13, 0x4, R24 ;  /* 0x000000040d027825 */ /* 0x002fcc00078e0018 */
[----:B------:R-:W2:Y:S01]  /*20e20*/  ATOMG.E.ADD.STRONG.GPU PT, R2, desc[UR36][R2.64], R7 ;  /* 0x80000007020279a8 */ /* 0x000ea200081ef124 */
[----:B------:R-:W-:Y:S01]  /*20e30*/  BSSY.RECONVERGENT B9, `(.L_x_707) ;  /* 0x0000013000097945 */ /* 0x000fe20003800200 */
[----:B--2---:R-:W-:-:S13]  /*20e40*/  ISETP.NE.AND P1, PT, R2, 0x1, PT ;  /* 0x000000010200780c */ /* 0x004fda0003f25270 */
[----:B------:R-:W-:Y:S05]  /*20e50*/  @P1 BRA `(.L_x_708) ;  /* 0x0000000000401947 */ /* 0x000fea0003800000 */
[----:B------:R-:W1:Y:S01]  /*20e60*/  S2R R3, SR_LANEID ;  /* 0x0000000000037919 */ /* 0x000e620000000000 */
[----:B------:R-:W-:Y:S02]  /*20e70*/  VOTEU.ANY UR4, UPT, PT ;  /* 0x0000000000047886 */ /* 0x000fe400038e0100 */
[----:B0-----:R-:W1:Y:S08]  /*20e80*/  FLO.U32 R8, UR4 ;  /* 0x0000000400087d00 */ /* 0x001e7000080e0000 */
[----:B------:R-:W0:Y:S01]  /*20e90*/  POPC R9, UR4 ;  /* 0x0000000400097d09 */ /* 0x000e220008000000 */
[----:B-1----:R-:W-:-:S13]  /*20ea0*/  ISETP.EQ.U32.AND P1, PT, R8, R3, PT ;  /* 0x000000030800720c */ /* 0x002fda0003f22070 */
        /* <DEDUP_REMOVED lines=11> */
.L_x_708:
[----:B------:R-:W-:Y:S05]  /*20f60*/  BSYNC.RECONVERGENT B9 ;  /* 0x0000000000097941 */ /* 0x000fea0003800200 */
.L_x_707:
[----:B------:R2:W5:Y:S02]  /*20f70*/  ATOMG.E.EXCH.STRONG.GPU PT, RZ, desc[UR36][R4.64], RZ ;  /* 0x800000ff04ff79a8 */ /* 0x000564000c1ef124 */
.L_x_706:
[----:B------:R-:W-:Y:S05]  /*20f80*/  BSYNC.RECONVERGENT B8 ;  /* 0x0000000000087941 */ /* 0x000fea0003800200 */
.L_x_704:
[----:B------:R-:W-:Y:S01]  /*20f90*/  LOP3.LUT P1, RZ, R0, 0x7, RZ, 0xc0, !PT ;  /* 0x0000000700ff7812 */ /* 0x000fe2000782c0ff */
[----:B-1----:R-:W-:-:S12]  /*20fa0*/  IMAD.MOV.U32 R3, RZ, RZ, R0 ;  /* 0x000000ffff037224 */ /* 0x002fd800078e0000 */
[----:B------:R-:W-:Y:S05]  /*20fb0*/  @!P1 BRA `(.L_x_709) ;  /* 0xfffffffc00449947 */ /* 0x000fea000383ffff */
.L_x_700:
[----:B------:R-:W-:Y:S05]  /*20fc0*/  BSYNC B7 ;  /* 0x0000000000077941 */ /* 0x000fea0003800000 */
.L_x_699:
[--C-:B-1--4-:R-:W-:Y:S02]  /*20fd0*/  SHF.R.U32.HI R2, RZ, 0x10, R3.reuse ;  /* 0x00000010ff027819 */ /* 0x112fe40000011603 */
        /* <DEDUP_REMOVED lines=13> */
[----:B--23--:R-:W-:Y:S01]  /*210b0*/  SHF.R.U32.HI R4, RZ, 0x3, R6 ;  /* 0x00000003ff047819 */ /* 0x00cfe20000011606 */
[----:B------:R-:W-:Y:S04]  /*210c0*/  BSSY.RECONVERGENT B7, `(.L_x_711) ;  /* 0x0000009000077945 */ /* 0x000fe80003800200 */
[----:B------:R-:W-:Y:S02]  /*210d0*/  IMAD R0, R19, -0x2000, R4 ;  /* 0xffffe00013007824 */ /* 0x000fe400078e0204 */
[----:B------:R-:W-:Y:S01]  /*210e0*/  IMAD.WIDE.U32 R4, R4, 0x4, R26 ;  /* 0x0000000404047825 */ /* 0x000fe200078e001a */
[----:B-1----:R-:W-:-:S06]  /*210f0*/  ULEA UR4, UR5, UR4, 0x18 ;  /* 0x0000000405047291 */ /* 0x002fcc000f8ec0ff */
[----:B------:R-:W-:Y:S01]  /*21100*/  LEA R2, R0, UR4, 0x2 ;  /* 0x0000000400027c11 */ /* 0x000fe2000f8e10ff */
[----:B------:R-:W-:Y:S06]  /*21110*/  @P1 BRA `(.L_x_712) ;  /* 0x0000000000081947 */ /* 0x000fec0003800000 */
[----:B------:R2:W3:Y:S01]  /*21120*/  ATOMS.EXCH R0, [R2+0x10000], R3 ;  /* 0x010000030200738c */ /* 0x0004e20004000000 */
[----:B------:R-:W-:Y:S05]  /*21130*/  BRA `(.L_x_713) ;  /* 0x0000000000047947 */ /* 0x000fea0003800000 */
.L_x_712:
[----:B------:R1:W5:Y:S02]  /*21140*/  ATOMG.E.EXCH.STRONG.GPU PT, R0, desc[UR36][R4.64], R3 ;  /* 0x80000003040079a8 */ /* 0x000364000c1ef124 */
.L_x_713:
[----:B------:R-:W-:Y:S05]  /*21150*/  BSYNC.RECONVERGENT B7 ;  /* 0x0000000000077941 */ /* 0x000fea0003800200 */
.L_x_711:
[----:B---3-5:R-:W-:-:S13]  /*21160*/  ISETP.NE.AND P2, PT, R0, -0x1, PT ;  /* 0xffffffff0000780c */ /* 0x028fda0003f45270 */
[----:B------:R-:W-:Y:S05]  /*21170*/  @!P2 BRA `(.L_x_714) ;  /* 0x000000040034a947 */ /* 0x000fea0003800000 */
[----:B------:R-:W-:Y:S04]  /*21180*/  BSSY.RECONVERGENT B7, `(.L_x_715) ;  /* 0x000001d000077945 */ /* 0x000fe80003800200 */
[----:B------:R-:W-:Y:S05]  /*21190*/  @P1 BRA `(.L_x_716) ;  /* 0x00000000000c1947 */ /* 0x000fea0003800000 */
[----:B------:R3:W-:Y:S01]  /*211a0*/  ATOMS.EXCH RZ, [R2+0x10000], RZ ;  /* 0x010000ff02ff738c */ /* 0x0007e20004000000 */
[----:B------:R-:W-:Y:S01]  /*211b0*/  VIADD R22, R22, 0xffffffff ;  /* 0xffffffff16167836 */ /* 0x000fe20000000000 */
[----:B------:R-:W-:Y:S06]  /*211c0*/  BRA `(.L_x_717) ;  /* 0x0000000000607947 */ /* 0x000fec0003800000 */
.L_x_716:
[----:B------:R-:W-:-:S04]  /*211d0*/  IMAD.WIDE.U32 R6, R12, 0x4, R24 ;  /* 0x000000040c067825 */ /* 0x000fc800078e0018 */
[----:B------:R-:W-:-:S05]  /*211e0*/  IMAD.MOV.U32 R9, RZ, RZ, -0x1 ;  /* 0xffffffffff097424 */ /* 0x000fca00078e00ff */
[----:B------:R-:W3:Y:S01]  /*211f0*/  ATOMG.E.ADD.STRONG.GPU PT, R6, desc[UR36][R6.64], R9 ;  /* 0x80000009060679a8 */ /* 0x000ee200081ef124 */
[----:B------:R-:W-:Y:S01]  /*21200*/  BSSY.RECONVERGENT B8, `(.L_x_718) ;  /* 0x0000013000087945 */ /* 0x000fe20003800200 */
[----:B---3--:R-:W-:-:S13]  /*21210*/  ISETP.NE.AND P1, PT, R6, 0x1, PT ;  /* 0x000000010600780c */ /* 0x008fda0003f25270 */
[----:B------:R-:W-:Y:S05]  /*21220*/  @P1 BRA `(.L_x_719) ;  /* 0x0000000000401947 */ /* 0x000fea0003800000 */
[----:B------:R-:W3:Y:S01]  /*21230*/  S2R R7, SR_LANEID ;  /* 0x0000000000077919 */ /* 0x000ee20000000000 */
[----:B------:R-:W-:Y:S02]  /*21240*/  VOTEU.ANY UR4, UPT, PT ;  /* 0x0000000000047886 */ /* 0x000fe400038e0100 */
[----:B0-----:R-:W3:Y:S08]  /*21250*/  FLO.U32 R8, UR4 ;  /* 0x0000000400087d00 */ /* 0x001ef000080e0000 */
[----:B------:R-:W0:Y:S01]  /*21260*/  POPC R9, UR4 ;  /* 0x0000000400097d09 */ /* 0x000e220008000000 */
[----:B---3--:R-:W-:-:S13]  /*21270*/  ISETP.EQ.U32.AND P1, PT, R8, R7, PT ;  /* 0x000000070800720c */ /* 0x008fda0003f22070 */
        /* <DEDUP_REMOVED lines=11> */
.L_x_719:
[----:B------:R-:W-:Y:S05]  /*21330*/  BSYNC.RECONVERGENT B8 ;  /* 0x0000000000087941 */ /* 0x000fea0003800200 */
.L_x_718:
[----:B------:R4:W5:Y:S02]  /*21340*/  ATOMG.E.EXCH.STRONG.GPU PT, RZ, desc[UR36][R4.64], RZ ;  /* 0x800000ff04ff79a8 */ /* 0x000964000c1ef124 */
.L_x_717:
[----:B------:R-:W-:Y:S05]  /*21350*/  BSYNC.RECONVERGENT B7 ;  /* 0x0000000000077941 */ /* 0x000fea0003800200 */
.L_x_715:
[----:B------:R-:W-:-:S04]  /*21360*/  LOP3.LUT P1, RZ, R0, 0x7, RZ, 0xc0, !PT ;  /* 0x0000000700ff7812 */ /* 0x000fc8000782c0ff */
[----:B---3--:R-:W-:Y:S02]  /*21370*/  SEL R6, R0, R3, !P1 ;  /* 0x0000000300067207 */ /* 0x008fe40004800000 */
[----:B-12---:R-:W-:Y:S02]  /*21380*/  SEL R3, R3, R0, !P1 ;  /* 0x0000000003037207 */ /* 0x006fe40004800000 */
[----:B------:R-:W-:-:S13]  /*21390*/  LOP3.LUT P2, RZ, R6, 0x7, RZ, 0xc0, !PT ;  /* 0x0000000706ff7812 */ /* 0x000fda000784c0ff */
[----:B------:R-:W-:Y:S05]  /*213a0*/  @!P2 BRA `(.L_x_720) ;  /* 0xfffffff80024a947 */ /* 0x000fea000383ffff */
.L_x_698:
        /* <DEDUP_REMOVED lines=36> */
.L_x_710:
[----:B------:R-:W4:Y:S01]  /*215f0*/  LDL R2, [R1+0x118] ;  /* 0x0001180001027983 */ /* 0x000f220000100800 */
[----:B---3--:R-:W-:Y:S02]  /*21600*/  IMAD.MOV.U32 R7, RZ, RZ, R3 ;  /* 0x000000ffff077224 */ /* 0x008fe400078e0003 */
[C---:B----4-:R-:W-:Y:S01]  /*21610*/  VIADD R0, R2.reuse, 0x1 ;  /* 0x0000000102007836 */ /* 0x050fe20000000000 */
[----:B------:R-:W-:-:S04]  /*21620*/  LEA R2, R2, UR40, 0x3 ;  /* 0x0000002802027c11 */ /* 0x000fc8000f8e18ff */
[----:B------:R3:W-:Y:S04]  /*21630*/  STL [R1+0x118], R0 ;  /* 0x0001180001007387 */ /* 0x0007e80000100800 */
[----:B------:R3:W-:Y:S02]  /*21640*/  STL.64 [R2+0x118], R6 ;  /* 0x0001180602007387 */ /* 0x0007e40000100a00 */
.L_x_714:
[----:B------:R-:W-:Y:S05]  /*21650*/  BSYNC B5 ;  /* 0x0000000000057941 */ /* 0x000fea0003800000 */
.L_x_697:
[----:B---34-:R-:W3:Y:S01]  /*21660*/  LDG.E R0, desc[UR36][R14.64+0x2c] ;  /* 0x00002c240e007981 */ /* 0x018ee2000c1e1900 */
[----:B------:R-:W-:Y:S01]  /*21670*/  BSSY B5, `(.L_x_678) ;  /* 0x00000d0000057945 */ /* 0x000fe20003800000 */
[----:B------:R-:W-:Y:S02]  /*21680*/  PLOP3.LUT P1, PT, PT, PT, PT, 0x8, 0x80 ;  /* 0x000000000080781c */ /* 0x000fe40003f2e170 */
[----:B---3--:R-:W-:-:S13]  /*21690*/  ISETP.NE.AND P2, PT, R0, RZ, PT ;  /* 0x000000ff0000720c */ /* 0x008fda0003f45270 */
[----:B------:R-:W-:Y:S05]  /*216a0*/  @!P2 BRA `(.L_x_721) ;  /* 0x0000000c0030a947 */ /* 0x000fea0003800000 */
[----:B------:R3:W5:Y:S01]  /*216b0*/  LDL R0, [R1+0x118] ;  /* 0x0001180001007983 */ /* 0x0007620000100800 */
[----:B-12---:R-:W-:-:S07]  /*216c0*/  IMAD.MOV.U32 R3, RZ, RZ, RZ ;  /* 0x000000ffff037224 */ /* 0x006fce00078e00ff */
.L_x_752:
[----:B------:R-:W-:-:S06]  /*216d0*/  IMAD.WIDE.U32 R4, R3, 0x8, R28 ;  /* 0x0000000803047825 */ /* 0x000fcc00078e001c */
[----:B------:R-:W2:Y:S01]  /*216e0*/  LDG.E.64 R4, desc[UR36][R4.64+0x38] ;  /* 0x0000382404047981 */ /* 0x000ea2000c1e1b00 */
[----:B------:R-:W-:Y:S01]  /*216f0*/  BSSY.RECONVERGENT B7, `(.L_x_722) ;  /* 0x000000b000077945 */ /* 0x000fe20003800200 */
[----:B--2---:R-:W-:Y:S02]  /*21700*/  LOP3.LUT P2, RZ, R4, 0x4, RZ, 0xc0, !PT ;  /* 0x0000000404ff7812 */ /* 0x004fe4000784c0ff */
[----:B------:R-:W-:-:S11]  /*21710*/  SHF.R.U32.HI R6, RZ, 0x3, R4 ;  /* 0x00000003ff067819 */ /* 0x000fd60000011604 */
[----:B-1--4-:R-:W-:Y:S05]  /*21720*/  @!P2 BRA `(.L_x_723) ;  /* 0x00000000000ca947 */ /* 0x012fea0003800000 */
[----:B------:R-:W-:-:S06]  /*21730*/  LEA R6, R6, UR40, 0x2 ;  /* 0x0000002806067c11 */ /* 0x000fcc000f8e10ff */
[----:B------:R-:W5:Y:S01]  /*21740*/  LDL R6, [R6+0x10] ;  /* 0x0000100006067983 */ /* 0x000f620000100800 */
[----:B------:R-:W-:Y:S05]  /*21750*/  BRA `(.L_x_724) ;  /* 0x0000000000107947 */ /* 0x000fea0003800000 */
.L_x_723:
[----:B------:R-:W-:-:S13]  /*21760*/  LOP3.LUT P2, RZ, R4, 0x3, RZ, 0xc0, !PT ;  /* 0x0000000304ff7812 */ /* 0x000fda000784c0ff */
[----:B------:R-:W-:Y:S05]  /*21770*/  @P2 BRA `(.L_x_724) ;  /* 0x0000000000082947 */ /* 0x000fea0003800000 */
[----:B------:R-:W-:-:S06]  /*21780*/  LEA R6, R6, UR40, 0x2 ;  /* 0x0000002806067c11 */ /* 0x000fcc000f8e10ff */
[----:B------:R-:W5:Y:S02]  /*21790*/  LDL R6, [R6+0x90] ;  /* 0x0000900006067983 */ /* 0x000f640000100800 */
.L_x_724:
[----:B------:R-:W-:Y:S05]  /*217a0*/  BSYNC.RECONVERGENT B7 ;  /* 0x0000000000077941 */ /* 0x000fea0003800200 */
.L_x_722:
[----:B------:R-:W-:Y:S01]  /*217b0*/  LOP3.LUT P2, RZ, R5, 0x4, RZ, 0xc0, !PT ;  /* 0x0000000405ff7812 */ /* 0x000fe2000784c0ff */
[----:B------:R-:W-:Y:S01]  /*217c0*/  BSSY.RECONVERGENT B7, `(.L_x_725) ;  /* 0x000000a000077945 */ /* 0x000fe20003800200 */
[----:B------:R-:W-:-:S11]  /*217d0*/  SHF.R.U32.HI R2, RZ, 0x3, R5 ;  /* 0x00000003ff027819 */ /* 0x000fd60000011605 */
[----:B------:R-:W-:Y:S05]  /*217e0*/  @!P2 BRA `(.L_x_726) ;  /* 0x00000000000ca947 */ /* 0x000fea0003800000 */
[----:B------:R-:W-:-:S06]  /*217f0*/  IMAD.U32 R2, R2, 0x4, R1 ;  /* 0x0000000402027824 */ /* 0x000fcc00078e0001 */
[----:B------:R-:W5:Y:S01]  /*21800*/  LDL R2, [R2+0x18] ;  /* 0x0000180002027983 */ /* 0x000f620000100800 */
[----:B------:R-:W-:Y:S05]  /*21810*/  BRA `(.L_x_727) ;  /* 0x0000000000107947 */ /* 0x000fea0003800000 */
.L_x_726:
[----:B------:R-:W-:-:S13]  /*21820*/  LOP3.LUT P2, RZ, R5, 0x3, RZ, 0xc0, !PT ;  /* 0x0000000305ff7812 */ /* 0x000fda000784c0ff */
[----:B------:R-:W-:Y:S05]  /*21830*/  @P2 BRA `(.L_x_727) ;  /* 0x0000000000082947 */ /* 0x000fea0003800000 */
[----:B------:R-:W-:-:S06]  /*21840*/  IMAD.U32 R2, R2, 0x4, R1 ;  /* 0x0000000402027824 */ /* 0x000fcc00078e0001 */
[----:B------:R-:W5:Y:S02]  /*21850*/  LDL R2, [R2+0x98] ;  /* 0x0000980002027983 */ /* 0x000f640000100800 */
.L_x_727:
[----:B------:R-:W-:Y:S05]  /*21860*/  BSYNC.RECONVERGENT B7 ;  /* 0x0000000000077941 */ /* 0x000fea0003800200 */
.L_x_725:
[----:B------:R-:W-:Y:S01]  /*21870*/  LOP3.LUT R7, R5, 0x7, RZ, 0xc0, !PT ;  /* 0x0000000705077812 */ /* 0x000fe200078ec0ff */
[----:B-----5:R-:W-:Y:S01]  /*21880*/  IMAD.SHL.U32 R6, R6, 0x8, RZ ;  /* 0x0000000806067824 */ /* 0x020fe200078e00ff */
[C---:B------:R-:W-:Y:S01]  /*21890*/  LOP3.LUT P3, RZ, R4.reuse, 0x7, RZ, 0xc0, !PT ;  /* 0x0000000704ff7812 */ /* 0x040fe2000786c0ff */
[----:B------:R-:W-:Y:S01]  /*218a0*/  BSSY B7, `(.L_x_728) ;  /* 0x00000a8000077945 */ /* 0x000fe20003800000 */
[----:B------:R-:W-:Y:S01]  /*218b0*/  LOP3.LUT R4, R4, 0x7, RZ, 0xc0, !PT ;  /* 0x0000000704047812 */ /* 0x000fe200078ec0ff */
[----:B------:R-:W-:-:S05]  /*218c0*/  IMAD R7, R2, 0x8, R7 ;  /* 0x0000000802077824 */ /* 0x000fca00078e0207 */
[----:B0-----:R-:W-:-:S04]  /*218d0*/  SEL R8, R6, R7, !P3 ;  /* 0x0000000706087207 */ /* 0x001fc80005800000 */
[----:B------:R-:W-:Y:S02]  /*218e0*/  LOP3.LUT P2, RZ, R8, 0x7, RZ, 0xc0, !PT ;  /* 0x0000000708ff7812 */ /* 0x000fe4000784c0ff */
[----:B------:R-:W-:-:S11]  /*218f0*/  @P3 LOP3.LUT R7, R6, R4, RZ, 0xfc, !PT ;  /* 0x0000000406073212 */ /* 0x000fd600078efcff */
[----:B------:R-:W-:Y:S05]  /*21900*/  @P2 BRA `(.L_x_729) ;  /* 0x0000000400dc2947 */ /* 0x000fea0003800000 */
.L_x_751:
[----:B------:R-:W-:Y:S01]  /*21910*/  LOP3.LUT P2, RZ, R7, 0x7, RZ, 0xc0, !PT ;  /* 0x0000000707ff7812 */ /* 0x000fe2000784c0ff */
[----:B------:R-:W-:Y:S05]  /*21920*/  YIELD ;  /* 0x0000000000007946 */ /* 0x000fea0003800000 */
[----:B------:R-:W-:Y:S07]  /*21930*/  BSSY B8, `(.L_x_730) ;  /* 0x0000036000087945 */ /* 0x000fee0003800000 */
[----:B----45:R-:W-:Y:S05]  /*21940*/  @P2 BRA `(.L_x_731) ;  /* 0x0000000000d02947 */ /* 0x030fea0003800000 */
[----:B------:R-:W0:Y:S01]  /*21950*/  S2R R5, SR_CgaCtaId ;  /* 0x0000000000057919 */ /* 0x000e220000008800 */
[----:B------:R-:W-:Y:S01]  /*21960*/  MOV R2, 0x400 ;  /* 0x0000040000027802 */ /* 0x000fe20000000f00 */
[----:B------:R-:W-:-:S04]  /*21970*/  IMAD.MOV.U32 R9, RZ, RZ, -0x1 ;  /* 0xffffffffff097424 */ /* 0x000fc800078e00ff */
[----:B------:R-:W-:-:S05]  /*21980*/  VIADD R2, R2, 0x810 ;  /* 0x0000081002027836 */ /* 0x000fca0000000000 */
[----:B0-----:R-:W-:-:S07]  /*21990*/  LEA R2, R5, R2, 0x18 ;  /* 0x0000000205027211 */ /* 0x001fce00078ec0ff */
.L_x_740:
[--C-:B0-----:R-:W-:Y:S01]  /*219a0*/  SHF.R.U32.HI R6, RZ, 0x10, R7.reuse ;  /* 0x00000010ff067819 */ /* 0x101fe20000011607 */
[----:B------:R-:W-:Y:S05]  /*219b0*/  YIELD ;  /* 0x0000000000007946 */ /* 0x000fea0003800000 */
[----:B------:R-:W-:Y:S01]  /*219c0*/  ISETP.NE.AND P2, PT, R6, R19, PT ;  /* 0x000000130600720c */ /* 0x000fe20003f45270 */
[----:B------:R-:W-:Y:S01]  /*219d0*/  BSSY.RECONVERGENT B9, `(.L_x_732) ;  /* 0x0000009000097945 */ /* 0x000fe20003800200 */
[----:B-12---:R-:W-:-:S05]  /*219e0*/  SHF.R.U32.HI R4, RZ, 0x3, R7 ;  /* 0x00000003ff047819 */ /* 0x006fca0000011607 */
[----:B------:R-:W-:Y:S02]  /*219f0*/  IMAD R11, R19, -0x2000, R4 ;  /* 0xffffe000130b7824 */ /* 0x000fe400078e0204 */
[----:B------:R-:W-:-:S04]  /*21a00*/  IMAD.WIDE.U32 R4, R4, 0x4, R26 ;  /* 0x0000000404047825 */ /* 0x000fc800078e001a */
[----:B----4-:R-:W-:Y:S01]  /*21a10*/  IMAD R12, R11, 0x4, R2 ;  /* 0x000000040b0c7824 */ /* 0x010fe200078e0202 */
[----:B-----5:R-:W-:Y:S06]  /*21a20*/  @P2 BRA `(.L_x_733) ;  /* 0x0000000000082947 */ /* 0x020fec0003800000 */
[----:B------:R0:W1:Y:S01]  /*21a30*/  ATOMS.EXCH R11, [R12+0x10000], R9 ;  /* 0x010000090c0b738c */ /* 0x0000620004000000 */
[----:B------:R-:W-:Y:S05]  /*21a40*/  BRA `(.L_x_734) ;  /* 0x0000000000047947 */ /* 0x000fea0003800000 */
.L_x_733:
[----:B------:R2:W5:Y:S02]  /*21a50*/  ATOMG.E.EXCH.STRONG.GPU PT, R11, desc[UR36][R4.64], R9 ;  /* 0x80000009040b79a8 */ /* 0x000564000c1ef124 */
.L_x_734:
[----:B------:R-:W-:Y:S05]  /*21a60*/  BSYNC.RECONVERGENT B9 ;  /* 0x0000000000097941 */ /* 0x000fea0003800200 */
.L_x_732:
[----:B-1---5:R-:W-:-:S13]  /*21a70*/  ISETP.NE.AND P3, PT, R11, -0x1, PT ;  /* 0xffffffff0b00780c */ /* 0x022fda0003f65270 */
[----:B------:R-:W-:Y:S05]  /*21a80*/  @!P3 BRA `(.L_x_731) ;  /* 0x000000000080b947 */ /* 0x000fea0003800000 */
[----:B------:R-:W-:Y:S04]  /*21a90*/  BSSY.RECONVERGENT B9, `(.L_x_735) ;  /* 0x000001c000097945 */ /* 0x000fe80003800200 */
[----:B------:R-:W-:Y:S05]  /*21aa0*/  @P2 BRA `(.L_x_736) ;  /* 0x00000000000c2947 */ /* 0x000fea0003800000 */
[----:B------:R4:W-:Y:S01]  /*21ab0*/  ATOMS.EXCH RZ, [R12+0x10000], RZ ;  /* 0x010000ff0cff738c */ /* 0x0009e20004000000 */
[----:B------:R-:W-:Y:S01]  /*21ac0*/  VIADD R22, R22, 0xffffffff ;  /* 0xffffffff16167836 */ /* 0x000fe20000000000 */
[----:B------:R-:W-:Y:S06]  /*21ad0*/  BRA `(.L_x_737) ;  /* 0x00000000005c7947 */ /* 0x000fec0003800000 */
.L_x_736:
        /* <DEDUP_REMOVED lines=21> */
.L_x_739:
[----:B------:R-:W-:Y:S05]  /*21c30*/  BSYNC.RECONVERGENT B10 ;  /* 0x00000000000a7941 */ /* 0x000fea0003800200 */
.L_x_738:
[----:B------:R1:W5:Y:S02]  /*21c40*/  ATOMG.E.EXCH.STRONG.GPU PT, RZ, desc[UR36][R4.64], RZ ;  /* 0x800000ff04ff79a8 */ /* 0x000364000c1ef124 */
.L_x_737:
[----:B------:R-:W-:Y:S05]  /*21c50*/  BSYNC.RECONVERGENT B9 ;  /* 0x0000000000097941 */ /* 0x000fea0003800200 */
.L_x_735:
[----:B------:R-:W-:Y:S01]  /*21c60*/  LOP3.LUT P2, RZ, R11, 0x7, RZ, 0xc0, !PT ;  /* 0x000000070bff7812 */ /* 0x000fe2000784c0ff */
[----:B------:R-:W-:-:S12]  /*21c70*/  IMAD.MOV.U32 R7, RZ, RZ, R11 ;  /* 0x000000ffff077224 */ /* 0x000fd800078e000b */
[----:B------:R-:W-:Y:S05]  /*21c80*/  @!P2 BRA `(.L_x_740) ;  /* 0xfffffffc0044a947 */ /* 0x000fea000383ffff */
.L_x_731:
[----:B------:R-:W-:Y:S05]  /*21c90*/  BSYNC B8 ;  /* 0x0000000000087941 */ /* 0x000fea0003800000 */
.L_x_730:
[--C-:B-12---:R-:W-:Y:S02]  /*21ca0*/  SHF.R.U32.HI R4, RZ, 0x10, R7.reuse ;  /* 0x00000010ff047819 */ /* 0x106fe40000011607 */
        /* <DEDUP_REMOVED lines=15> */
[----:B0-----:R-:W-:Y:S02]  /*21da0*/  IMAD R6, R19, -0x2000, R4 ;  /* 0xffffe00013067824 */ /* 0x001fe400078e0204 */
[----:B------:R-:W-:Y:S01]  /*21db0*/  IMAD.WIDE.U32 R4, R4, 0x4, R26 ;  /* 0x0000000404047825 */ /* 0x000fe200078e001a */
[----:B-1----:R-:W-:-:S06]  /*21dc0*/  ULEA UR4, UR5, UR4, 0x18 ;  /* 0x0000000405047291 */ /* 0x002fcc000f8ec0ff */
[----:B------:R-:W-:Y:S01]  /*21dd0*/  LEA R8, R6, UR4, 0x2 ;  /* 0x0000000406087c11 */ /* 0x000fe2000f8e10ff */
[----:B------:R-:W-:Y:S06]  /*21de0*/  @P2 BRA `(.L_x_743) ;  /* 0x0000000000082947 */ /* 0x000fec0003800000 */
[----:B------:R1:W2:Y:S01]  /*21df0*/  ATOMS.EXCH R6, [R8+0x10000], R7 ;  /* 0x010000070806738c */ /* 0x0002a20004000000 */
[----:B------:R-:W-:Y:S05]  /*21e00*/  BRA `(.L_x_744) ;  /* 0x0000000000047947 */ /* 0x000fea0003800000 */
.L_x_743:
[----:B------:R0:W5:Y:S02]  /*21e10*/  ATOMG.E.EXCH.STRONG.GPU PT, R6, desc[UR36][R4.64], R7 ;  /* 0x80000007040679a8 */ /* 0x000164000c1ef124 */
.L_x_744:
[----:B------:R-:W-:Y:S05]  /*21e20*/  BSYNC.RECONVERGENT B8 ;  /* 0x0000000000087941 */ /* 0x000fea0003800200 */
.L_x_742:
[----:B--2--5:R-:W-:-:S13]  /*21e30*/  ISETP.NE.AND P3, PT, R6, -0x1, PT ;  /* 0xffffffff0600780c */ /* 0x024fda0003f65270 */
[----:B------:R-:W-:Y:S05]  /*21e40*/  @!P3 BRA `(.L_x_745) ;  /* 0x000000040034b947 */ /* 0x000fea0003800000 */
[----:B------:R-:W-:Y:S04]  /*21e50*/  BSSY.RECONVERGENT B8, `(.L_x_746) ;  /* 0x000001d000087945 */ /* 0x000fe80003800200 */
[----:B------:R-:W-:Y:S05]  /*21e60*/  @P2 BRA `(.L_x_747) ;  /* 0x00000000000c2947 */ /* 0x000fea0003800000 */
[----:B------:R2:W-:Y:S01]  /*21e70*/  ATOMS.EXCH RZ, [R8+0x10000], RZ ;  /* 0x010000ff08ff738c */ /* 0x0005e20004000000 */
[----:B------:R-:W-:Y:S01]  /*21e80*/  VIADD R22, R22, 0xffffffff ;  /* 0xffffffff16167836 */ /* 0x000fe20000000000 */
[----:B------:R-:W-:Y:S06]  /*21e90*/  BRA `(.L_x_748) ;  /* 0x0000000000607947 */ /* 0x000fec0003800000 */
.L_x_747:
        /* <DEDUP_REMOVED lines=8> */
[----:B----4-:R-:W1:Y:S08]  /*21f20*/  FLO.U32 R12, UR4 ;  /* 0x00000004000c7d00 */ /* 0x010e7000080e0000 */
        /* <DEDUP_REMOVED lines=13> */
.L_x_750:
[----:B------:R-:W-:Y:S05]  /*22000*/  BSYNC.RECONVERGENT B9 ;  /* 0x0000000000097941 */ /* 0x000fea0003800200 */
.L_x_749:
[----:B------:R2:W5:Y:S02]  /*22010*/  ATOMG.E.EXCH.STRONG.GPU PT, RZ, desc[UR36][R4.64], RZ ;  /* 0x800000ff04ff79a8 */ /* 0x000564000c1ef124 */
.L_x_748:
[----:B------:R-:W-:Y:S05]  /*22020*/  BSYNC.RECONVERGENT B8 ;  /* 0x0000000000087941 */ /* 0x000fea0003800200 */
.L_x_746:
[----:B------:R-:W-:-:S04]  /*22030*/  LOP3.LUT P2, RZ, R6, 0x7, RZ, 0xc0, !PT ;  /* 0x0000000706ff7812 */ /* 0x000fc8000784c0ff */
[----:B-12---:R-:W-:Y:S02]  /*22040*/  SEL R8, R6, R7, !P2 ;  /* 0x0000000706087207 */ /* 0x006fe40005000000 */
[----:B0-----:R-:W-:Y:S02]  /*22050*/  SEL R7, R7, R6, !P2 ;  /* 0x0000000607077207 */ /* 0x001fe40005000000 */
[----:B------:R-:W-:-:S13]  /*22060*/  LOP3.LUT P3, RZ, R8, 0x7, RZ, 0xc0, !PT ;  /* 0x0000000708ff7812 */ /* 0x000fda000786c0ff */
[----:B------:R-:W-:Y:S05]  /*22070*/  @!P3 BRA `(.L_x_751) ;  /* 0xfffffff80024b947 */ /* 0x000fea000383ffff */
.L_x_729:
        /* <DEDUP_REMOVED lines=28> */
[----:B------:R-:W4:Y:S02]  /*22240*/  @!P2 LDL R4, [R1+0x112c] ;  /* 0x00112c000104a983 */ /* 0x000f240000100800 */
[----:B----4-:R-:W-:-:S02]  /*22250*/  @!P2 IMAD.SHL.U32 R5, R4, 0x8, RZ ;  /* 0x000000080405a824 */ /* 0x010fc400078e00ff */
[----:B------:R-:W-:-:S03]  /*22260*/  @!P2 VIADD R4, R4, 0x1 ;  /* 0x000000010404a836 */ /* 0x000fc60000000000 */
[----:B------:R-:W-:Y:S02]  /*22270*/  @!P2 LOP3.LUT R8, R5, 0x7f8, RZ, 0xc0, !PT ;  /* 0x000007f80508a812 */ /* 0x000fe400078ec0ff */
[----:B------:R2:W-:Y:S03]  /*22280*/  @!P2 STL [R1+0x112c], R4 ;  /* 0x00112c040100a387 */ /* 0x0005e60000100800 */
[----:B------:R-:W-:-:S05]  /*22290*/  @!P2 IMAD.IADD R5, R1, 0x1, R8 ;  /* 0x000000010105a824 */ /* 0x000fca00078e0208 */
[----:B------:R2:W-:Y:S01]  /*222a0*/  @!P2 STL.64 [R5+0x1130], R12 ;  /* 0x0011300c0500a387 */ /* 0x0005e20000100a00 */
[----:B------:R-:W-:Y:S05]  /*222b0*/  BRA `(.L_x_745) ;  /* 0x0000000000187947 */ /* 0x000fea0003800000 */
.L_x_741:
[C---:B------:R-:W-:Y:S01]  /*222c0*/  VIADD R2, R0.reuse, 0x1 ;  /* 0x0000000100027836 */ /* 0x040fe20000000000 */
[----:B------:R-:W-:Y:S01]  /*222d0*/  LEA R5, R0, UR40, 0x3 ;  /* 0x0000002800057c11 */ /* 0x000fe2000f8e18ff */
[----:B0-----:R-:W-:Y:S02]  /*222e0*/  IMAD.MOV.U32 R9, RZ, RZ, R7 ;  /* 0x000000ffff097224 */ /* 0x001fe400078e0007 */
[----:B------:R-:W-:Y:S01]  /*222f0*/  IMAD.MOV.U32 R0, RZ, RZ, R2 ;  /* 0x000000ffff007224 */ /* 0x000fe200078e0002 */
[----:B------:R0:W-:Y:S04]  /*22300*/  STL [R1+0x118], R2 ;  /* 0x0001180201007387 */ /* 0x0001e80000100800 */
[----:B------:R0:W-:Y:S02]  /*22310*/  STL.64 [R5+0x118], R8 ;  /* 0x0001180805007387 */ /* 0x0001e40000100a00 */
.L_x_745:
[----:B------:R-:W-:Y:S05]  /*22320*/  BSYNC B7 ;  /* 0x0000000000077941 */ /* 0x000fea0003800000 */
.L_x_728:
[----:B0-2---:R-:W2:Y:S01]  /*22330*/  LDG.E R2, desc[UR36][R14.64+0x2c] ;  /* 0x00002c240e027981 */ /* 0x005ea2000c1e1900 */
[----:B------:R-:W-:-:S05]  /*22340*/  VIADD R3, R3, 0x1 ;  /* 0x0000000103037836 */ /* 0x000fca0000000000 */
[----:B--2---:R-:W-:-:S13]  /*22350*/  ISETP.GE.U32.AND P2, PT, R3, R2, PT ;  /* 0x000000020300720c */ /* 0x004fda0003f46070 */
[----:B------:R-:W-:Y:S05]  /*22360*/  @!P2 BRA `(.L_x_752) ;  /* 0xfffffff000d8a947 */ /* 0x000fea000383ffff */
.L_x_721:
[----:B------:R-:W-:Y:S05]  /*22370*/  BSYNC B5 ;  /* 0x0000000000057941 */ /* 0x000fea0003800000 */
.L_x_678:
[----:B------:R-:W-:Y:S05]  /*22380*/  BSYNC B4 ;  /* 0x0000000000047941 */ /* 0x000fea0003800000 */
.L_x_622:
[----:B------:R-:W-:Y:S05]  /*22390*/  BRA `(.L_x_753) ;  /* 0x0000012c00dc7947 */ /* 0x000fea0003800000 */
.L_x_621:
        /* <DEDUP_REMOVED lines=13> */
.L_x_777:
[----:B------:R-:W-:Y:S01]  /*22470*/  LOP3.LUT P1, RZ, R5, 0x7, RZ, 0xc0, !PT ;  /* 0x0000000705ff7812 */ /* 0x000fe2000782c0ff */
[----:B------:R-:W-:Y:S05]  /*22480*/  YIELD ;  /* 0x0000000000007946 */ /* 0x000fea0003800000 */
[----:B------:R-:W-:Y:S07]  /*22490*/  BSSY B5, `(.L_x_756) ;  /* 0x0000036000057945 */ /* 0x000fee0003800000 */
[----:B01----:R-:W-:Y:S05]  /*224a0*/  @P1 BRA `(.L_x_757) ;  /* 0x0000000000d01947 */ /* 0x003fea0003800000 */
[----:B------:R-:W0:Y:S01]  /*224b0*/  S2R R3, SR_CgaCtaId ;  /* 0x0000000000037919 */ /* 0x000e220000008800 */
[----:B------:R-:W-:Y:S01]  /*224c0*/  MOV R0, 0x400 ;  /* 0x0000040000007802 */ /* 0x000fe20000000f00 */
[----:B------:R-:W-:-:S04]  /*224d0*/  IMAD.MOV.U32 R7, RZ, RZ, -0x1 ;  /* 0xffffffffff077424 */ /* 0x000fc800078e00ff */
[----:B------:R-:W-:-:S05]  /*224e0*/  VIADD R0, R0, 0x810 ;  /* 0x0000081000007836 */ /* 0x000fca0000000000 */
[----:B0-----:R-:W-:-:S07]  /*224f0*/  LEA R31, R3, R0, 0x18 ;  /* 0x00000000031f7211 */ /* 0x001fce00078ec0ff */
.L_x_766:
        /* <DEDUP_REMOVED lines=8> */
[----:B------:R-:W-:Y:S06]  /*22580*/  @P1 BRA `(.L_x_759) ;  /* 0x0000000000081947 */ /* 0x000fec0003800000 */
[----:B------:R0:W1:Y:S01]  /*22590*/  ATOMS.EXCH R0, [R8+0x10000], R7 ;  /* 0x010000070800738c */ /* 0x0000620004000000 */
[----:B------:R-:W-:Y:S05]  /*225a0*/  BRA `(.L_x_760) ;  /* 0x0000000000047947 */ /* 0x000fea0003800000 */
.L_x_759:
[----:B------:R2:W5:Y:S02]  /*225b0*/  ATOMG.E.EXCH.STRONG.GPU PT, R0, desc[UR36][R2.64], R7 ;  /* 0x80000007020079a8 */ /* 0x000564000c1ef124 */
.L_x_760:
[----:B------:R-:W-:Y:S05]  /*225c0*/  BSYNC.RECONVERGENT B7 ;  /* 0x0000000000077941 */ /* 0x000fea0003800200 */
.L_x_758:
[----:B-1---5:R-:W-:-:S13]  /*225d0*/  ISETP.NE.AND P2, PT, R0, -0x1, PT ;  /* 0xffffffff0000780c */ /* 0x022fda0003f45270 */
[----:B------:R-:W-:Y:S05]  /*225e0*/  @!P2 BRA `(.L_x_757) ;  /* 0x000000000080a947 */ /* 0x000fea0003800000 */
[----:B------:R-:W-:Y:S04]  /*225f0*/  BSSY.RECONVERGENT B7, `(.L_x_761) ;  /* 0x000001c000077945 */ /* 0x000fe80003800200 */
[----:B------:R-:W-:Y:S05]  /*22600*/  @P1 BRA `(.L_x_762) ;  /* 0x00000000000c1947 */ /* 0x000fea0003800000 */
[----:B------:R1:W-:Y:S01]  /*22610*/  ATOMS.EXCH RZ, [R8+0x10000], RZ ;  /* 0x010000ff08ff738c */ /* 0x0003e20004000000 */
[----:B------:R-:W-:Y:S01]  /*22620*/  VIADD R22, R22, 0xffffffff ;  /* 0xffffffff16167836 */ /* 0x000fe20000000000 */
[----:B------:R-:W-:Y:S06]  /*22630*/  BRA `(.L_x_763) ;  /* 0x00000000005c7947 */ /* 0x000fec0003800000 */
.L_x_762:
        /* <DEDUP_REMOVED lines=21> */
.L_x_765:
[----:B------:R-:W-:Y:S05]  /*22790*/  BSYNC.RECONVERGENT B8 ;  /* 0x0000000000087941 */ /* 0x000fea0003800200 */
.L_x_764:
[----:B------:R3:W5:Y:S02]  /*227a0*/  ATOMG.E.EXCH.STRONG.GPU PT, RZ, desc[UR36][R2.64], RZ ;  /* 0x800000ff02ff79a8 */ /* 0x000764000c1ef124 */
.L_x_763:
[----:B------:R-:W-:Y:S05]  /*227b0*/  BSYNC.RECONVERGENT B7 ;  /* 0x0000000000077941 */ /* 0x000fea0003800200 */
.L_x_761:
[----:B------:R-:W-:Y:S01]  /*227c0*/  LOP3.LUT P1, RZ, R0, 0x7, RZ, 0xc0, !PT ;  /* 0x0000000700ff7812 */ /* 0x000fe2000782c0ff */
[----:B------:R-:W-:-:S12]  /*227d0*/  IMAD.MOV.U32 R5, RZ, RZ, R0 ;  /* 0x000000ffff057224 */ /* 0x000fd800078e0000 */
[----:B------:R-:W-:Y:S05]  /*227e0*/  @!P1 BRA `(.L_x_766) ;  /* 0xfffffffc00449947 */ /* 0x000fea000383ffff */
.L_x_757:
[----:B------:R-:W-:Y:S05]  /*227f0*/  BSYNC B5 ;  /* 0x0000000000057941 */ /* 0x000fea0003800000 */
.L_x_756:
        /* <DEDUP_REMOVED lines=21> */
[----:B------:R3:W4:Y:S01]  /*22950*/  ATOMS.EXCH R0, [R4+0x10000], R5 ;  /* 0x010000050400738c */ /* 0x0007220004000000 */
[----:B------:R-:W-:Y:S05]  /*22960*/  BRA `(.L_x_770) ;  /* 0x0000000000047947 */ /* 0x000fea0003800000 */
.L_x_769:
[----:B------:R2:W5:Y:S02]  /*22970*/  ATOMG.E.EXCH.STRONG.GPU PT, R0, desc[UR36][R2.64], R5 ;  /* 0x80000005020079a8 */ /* 0x000564000c1ef124 */
.L_x_770:
[----:B------:R-:W-:Y:S05]  /*22980*/  BSYNC.RECONVERGENT B5 ;  /* 0x0000000000057941 */ /* 0x000fea0003800200 */
.L_x_768:
[----:B----45:R-:W-:Y:S02]  /*22990*/  ISETP.NE.AND P3, PT, R0, -0x1, PT ;  /* 0xffffffff0000780c */ /* 0x030fe40003f65270 */
[----:B------:R-:W-:-:S11]  /*229a0*/  PLOP3.LUT P1, PT, PT, PT, PT, 0x80, 0x8 ;  /* 0x000000000008781c */ /* 0x000fd60003f2f070 */
[----:B------:R-:W-:Y:S05]  /*229b0*/  @!P3 BRA `(.L_x_771) ;  /* 0x000000040018b947 */ /* 0x000fea0003800000 */
[----:B------:R-:W-:Y:S04]  /*229c0*/  BSSY.RECONVERGENT B5, `(.L_x_772) ;  /* 0x000001d000057945 */ /* 0x000fe80003800200 */
[----:B------:R-:W-:Y:S05]  /*229d0*/  @P2 BRA `(.L_x_773) ;  /* 0x00000000000c2947 */ /* 0x000fea0003800000 */
[----:B------:R4:W-:Y:S01]  /*229e0*/  ATOMS.EXCH RZ, [R4+0x10000], RZ ;  /* 0x010000ff04ff738c */ /* 0x0009e20004000000 */
[----:B------:R-:W-:Y:S01]  /*229f0*/  VIADD R22, R22, 0xffffffff ;  /* 0xffffffff16167836 */ /* 0x000fe20000000000 */
[----:B------:R-:W-:Y:S06]  /*22a00*/  BRA `(.L_x_774) ;  /* 0x0000000000607947 */ /* 0x000fec0003800000 */
.L_x_773:
[----:B-1----:R-:W-:-:S04]  /*22a10*/  IMAD.WIDE.U32 R12, R15, 0x4, R24 ;  /* 0x000000040f0c7825 */ /* 0x002fc800078e0018 */
[----:B0-----:R-:W-:-:S05]  /*22a20*/  IMAD.MOV.U32 R7, RZ, RZ, -0x1 ;  /* 0xffffffffff077424 */ /* 0x001fca00078e00ff */
        /* <DEDUP_REMOVED lines=20> */
.L_x_776:
[----:B------:R-:W-:Y:S05]  /*22b70*/  BSYNC.RECONVERGENT B7 ;  /* 0x0000000000077941 */ /* 0x000fea0003800200 */
.L_x_775:
[----:B------:R1:W5:Y:S02]  /*22b80*/  ATOMG.E.EXCH.STRONG.GPU PT, RZ, desc[UR36][R2.64], RZ ;  /* 0x800000ff02ff79a8 */ /* 0x000364000c1ef124 */
.L_x_774:
[----:B------:R-:W-:Y:S05]  /*22b90*/  BSYNC.RECONVERGENT B5 ;  /* 0x0000000000057941 */ /* 0x000fea0003800200 */
.L_x_772:
[----:B------:R-:W-:-:S04]  /*22ba0*/  LOP3.LUT P1, RZ, R0, 0x7, RZ, 0xc0, !PT ;  /* 0x0000000700ff7812 */ /* 0x000fc8000782c0ff */
[----:B---34-:R-:W-:Y:S02]  /*22bb0*/  SEL R4, R0, R5, !P1 ;  /* 0x0000000500047207 */ /* 0x018fe40004800000 */
[----:B--2---:R-:W-:Y:S02]  /*22bc0*/  SEL R5, R5, R0, !P1 ;  /* 0x0000000005057207 */ /* 0x004fe40004800000 */
[----:B------:R-:W-:-:S13]  /*22bd0*/  LOP3.LUT P2, RZ, R4, 0x7, RZ, 0xc0, !PT ;  /* 0x0000000704ff7812 */ /* 0x000fda000784c0ff */
[----:B------:R-:W-:Y:S05]  /*22be0*/  @!P2 BRA `(.L_x_777) ;  /* 0xfffffff80020a947 */ /* 0x000fea000383ffff */
.L_x_755:
[----:B------:R-:W-:Y:S02]  /*22bf0*/  IMAD.SHL.U32 R0, R4, 0x8, RZ ;  /* 0x0000000804007824 */ /* 0x000fe400078e00ff */
[----:B-1----:R-:W-:Y:S02]  /*22c00*/  IMAD.MOV.U32 R3, RZ, RZ, -0x4f0f0efe ;  /* 0xb0f0f102ff037424 */ /* 0x002fe400078e00ff */
[----:B------:R-:W-:Y:S01]  /*22c10*/  IMAD.MOV.U32 R11, RZ, RZ, -0x40000000 ;  /* 0xc0000000ff0b7424 */ /* 0x000fe200078e00ff */
[----:B------:R-:W-:Y:S01]  /*22c20*/  LOP3.LUT R0, R0, 0x38, RZ, 0xc0, !PT ;  /* 0x0000003800007812 */ /* 0x000fe200078ec0ff */
[----:B0-----:R-:W-:-:S03]  /*22c30*/  IMAD.MOV.U32 R7, RZ, RZ, -0x203a400 ;  /* 0xfdfc5c00ff077424 */ /* 0x001fc600078e00ff */
        /* <DEDUP_REMOVED lines=16> */
[----:B------:R-:W-:-:S03]  /*22d40*/  @!P1 VIADD R0, R9, 0x1 ;  /* 0x0000000109009836 */ /* 0x000fc60000000000 */
[----:B------:R-:W-:Y:S01]  /*22d50*/  @!P1 LOP3.LUT R2, R2, 0x7f8, RZ, 0xc0, !PT ;  /* 0x000007f802029812 */ /* 0x000fe200078ec0ff */
[----:B------:R0:W-:Y:S04]  /*22d60*/  @P1 STL.64 [R6+0x928], R4 ;  /* 0x0009280406001387 */ /* 0x0001e80000100a00 */
[----:B------:R-:W-:Y:S01]  /*22d70*/  @!P1 IMAD.IADD R3, R1, 0x1, R2 ;  /* 0x0000000101039824 */ /* 0x000fe200078e0202 */
[----:B------:R0:W-:Y:S04]  /*22d80*/  @!P1 STL [R1+0x112c], R0 ;  /* 0x00112c0001009387 */ /* 0x0001e80000100800 */
[----:B------:R0:W-:Y:S01]  /*22d90*/  @!P1 STL.64 [R3+0x1130], R4 ;  /* 0x0011300403009387 */ /* 0x0001e20000100a00 */
[----:B------:R-:W-:Y:S01]  /*22da0*/  PLOP3.LUT P1, PT, PT, PT, PT, 0x80, 0x8 ;  /* 0x000000000008781c */ /* 0x000fe20003f2f070 */
[----:B------:R-:W-:-:S12]  /*22db0*/  BRA `(.L_x_771) ;  /* 0x0000000000187947 */ /* 0x000fd80003800000 */
.L_x_767:
[----:B------:R-:W2:Y:S01]  /*22dc0*/  LDL R2, [R1+0x118] ;  /* 0x0001180001027983 */ /* 0x000ea20000100800 */
[----:B------:R-:W-:Y:S01]  /*22dd0*/  PLOP3.LUT P1, PT, PT, PT, PT, 0x80, 0x8 ;  /* 0x000000000008781c */ /* 0x000fe20003f2f070 */
[C---:B--2---:R-:W-:Y:S01]  /*22de0*/  VIADD R0, R2.reuse, 0x1 ;  /* 0x0000000102007836 */ /* 0x044fe20000000000 */
[----:B------:R-:W-:-:S04]  /*22df0*/  LEA R2, R2, UR40, 0x3 ;  /* 0x0000002802027c11 */ /* 0x000fc8000f8e18ff */
[----:B------:R4:W-:Y:S04]  /*22e00*/  STL [R1+0x118], R0 ;  /* 0x0001180001007387 */ /* 0x0009e80000100800 */
[----:B------:R4:W-:Y:S03]  /*22e10*/  STL.64 [R2+0x118], R4 ;  /* 0x0001180402007387 */ /* 0x0009e60000100a00 */
.L_x_771:
[----:B------:R-:W-:Y:S05]  /*22e20*/  BSYNC B4 ;  /* 0x0000000000047941 */ /* 0x000fea0003800000 */
.L_x_754:
[----:B------:R-:W-:Y:S05]  /*22e30*/  BRA `(.L_x_753) ;  /* 0x0000012400347947 */ /* 0x000fea0003800000 */
.L_x_620:
        /* <DEDUP_REMOVED lines=23> */
.L_x_780:
        /* <DEDUP_REMOVED lines=26> */
.L_x_783:
[----:B------:R-:W-:Y:S05]  /*23150*/  BSYNC.RECONVERGENT B5 ;  /* 0x0000000000057941 */ /* 0x000fea0003800200 */
.L_x_782:
[----:B------:R-:W5:Y:S02]  /*23160*/  ATOMG.E.EXCH.64.STRONG.GPU PT, R4, desc[UR36][R4.64+0x8], RZ ;  /* 0x800008ff040479a8 */ /* 0x000f64000c1ef524 */
.L_x_781:
[----:B------:R-:W-:Y:S05]  /*23170*/  BSYNC.RECONVERGENT B4 ;  /* 0x0000000000047941 */ /* 0x000fea0003800200 */
.L_x_779:
[C---:B------:R-:W-:Y:S01]  /*23180*/  LOP3.LUT P2, R28, R7.reuse, 0x7, RZ, 0xc0, !PT ;  /* 0x00000007071c7812 */ /* 0x040fe2000784c0ff */
[----:B------:R-:W-:Y:S03]  /*23190*/  BSSY B4, `(.L_x_784) ;  /* 0x000009f000047945 */ /* 0x000fe60003800000 */
[----:B-1---5:R-:W-:Y:S02]  /*231a0*/  SEL R8, R7, R4, !P2 ;  /* 0x0000000407087207 */ /* 0x022fe40005000000 */
[----:B------:R-:W-:Y:S02]  /*231b0*/  SEL R11, R4, R7, !P2 ;  /* 0x00000007040b7207 */ /* 0x000fe40005000000 */
[----:B------:R-:W-:-:S13]  /*231c0*/  LOP3.LUT P1, RZ, R8, 0x7, RZ, 0xc0, !PT ;  /* 0x0000000708ff7812 */ /* 0x000fda000782c0ff */
[----:B------:R-:W-:Y:S05]  /*231d0*/  @P1 BRA `(.L_x_785) ;  /* 0x0000000400dc1947 */ /* 0x000fea0003800000 */
.L_x_807:
[----:B------:R-:W-:Y:S01]  /*231e0*/  LOP3.LUT P1, RZ, R11, 0x7, RZ, 0xc0, !PT ;  /* 0x000000070bff7812 */ /* 0x000fe2000782c0ff */
[----:B------:R-:W-:Y:S05]  /*231f0*/  YIELD ;  /* 0x0000000000007946 */ /* 0x000fea0003800000 */
[----:B------:R-:W-:Y:S07]  /*23200*/  BSSY B5, `(.L_x_786) ;  /* 0x0000036000057945 */ /* 0x000fee0003800000 */
[----:B-1-3-5:R-:W-:Y:S05]  /*23210*/  @P1 BRA `(.L_x_787) ;  /* 0x0000000000d01947 */ /* 0x02afea0003800000 */
[----:B0-----:R-:W0:Y:S01]  /*23220*/  S2R R3, SR_CgaCtaId ;  /* 0x0000000000037919 */ /* 0x001e220000008800 */
[----:B------:R-:W-:Y:S01]  /*23230*/  MOV R0, 0x400 ;  /* 0x0000040000007802 */ /* 0x000fe20000000f00 */
[----:B------:R-:W-:-:S04]  /*23240*/  IMAD.MOV.U32 R29, RZ, RZ, -0x1 ;  /* 0xffffffffff1d7424 */ /* 0x000fc800078e00ff */
[----:B------:R-:W-:-:S05]  /*23250*/  VIADD R0, R0, 0x810 ;  /* 0x0000081000007836 */ /* 0x000fca0000000000 */
[----:B0-----:R-:W-:-:S07]  /*23260*/  LEA R0, R3, R0, 0x18 ;  /* 0x0000000003007211 */ /* 0x001fce00078ec0ff */
.L_x_796:
        /* <DEDUP_REMOVED lines=11> */
.L_x_789:
[----:B------:R0:W5:Y:S02]  /*23320*/  ATOMG.E.EXCH.STRONG.GPU PT, R14, desc[UR36][R2.64], R29 ;  /* 0x8000001d020e79a8 */ /* 0x000164000c1ef124 */
.L_x_790:
[----:B------:R-:W-:Y:S05]  /*23330*/  BSYNC.RECONVERGENT B7 ;  /* 0x0000000000077941 */ /* 0x000fea0003800200 */
.L_x_788:
[----:B--2--5:R-:W-:-:S13]  /*23340*/  ISETP.NE.AND P2, PT, R14, -0x1, PT ;  /* 0xffffffff0e00780c */ /* 0x024fda0003f45270 */
[----:B------:R-:W-:Y:S05]  /*23350*/  @!P2 BRA `(.L_x_787) ;  /* 0x000000000080a947 */ /* 0x000fea0003800000 */
[----:B------:R-:W-:Y:S04]  /*23360*/  BSSY.RECONVERGENT B7, `(.L_x_791) ;  /* 0x000001c000077945 */ /* 0x000fe80003800200 */
[----:B------:R-:W-:Y:S05]  /*23370*/  @P1 BRA `(.L_x_792) ;  /* 0x00000000000c1947 */ /* 0x000fea0003800000 */
[----:B------:R3:W-:Y:S01]  /*23380*/  ATOMS.EXCH RZ, [R12+0x10000], RZ ;  /* 0x010000ff0cff738c */ /* 0x0007e20004000000 */
[----:B------:R-:W-:Y:S01]  /*23390*/  VIADD R22, R22, 0xffffffff ;  /* 0xffffffff16167836 */ /* 0x000fe20000000000 */
[----:B------:R-:W-:Y:S06]  /*233a0*/  BRA `(.L_x_793) ;  /* 0x00000000005c7947 */ /* 0x000fec0003800000 */
.L_x_792:
        /* <DEDUP_REMOVED lines=21> */
.L_x_795:
[----:B------:R-:W-:Y:S05]  /*23500*/  BSYNC.RECONVERGENT B8 ;  /* 0x0000000000087941 */ /* 0x000fea0003800200 */
.L_x_794:
[----:B------:R2:W5:Y:S02]  /*23510*/  ATOMG.E.EXCH.STRONG.GPU PT, RZ, desc[UR36][R2.64], RZ ;  /* 0x800000ff02ff79a8 */ /* 0x000564000c1ef124 */
.L_x_793:
[----:B------:R-:W-:Y:S05]  /*23520*/  BSYNC.RECONVERGENT B7 ;  /* 0x0000000000077941 */ /* 0x000fea0003800200 */
.L_x_791:
[----:B------:R-:W-:Y:S01]  /*23530*/  LOP3.LUT P1, RZ, R14, 0x7, RZ, 0xc0, !PT ;  /* 0x000000070eff7812 */ /* 0x000fe2000782c0ff */
[----:B------:R-:W-:-:S12]  /*23540*/  IMAD.MOV.U32 R11, RZ, RZ, R14 ;  /* 0x000000ffff0b7224 */ /* 0x000fd800078e000e */
[----:B------:R-:W-:Y:S05]  /*23550*/  @!P1 BRA `(.L_x_796) ;  /* 0xfffffffc00449947 */ /* 0x000fea000383ffff */
.L_x_787:
[----:B------:R-:W-:Y:S05]  /*23560*/  BSYNC B5 ;  /* 0x0000000000057941 */ /* 0x000fea0003800000 */
.L_x_786:
        /* <DEDUP_REMOVED lines=23> */
.L_x_799:
[----:B------:R4:W5:Y:S02]  /*236e0*/  ATOMG.E.EXCH.STRONG.GPU PT, R14, desc[UR36][R2.64], R11 ;  /* 0x8000000b020e79a8 */ /* 0x000964000c1ef124 */
.L_x_800:
[----:B------:R-:W-:Y:S05]  /*236f0*/  BSYNC.RECONVERGENT B5 ;  /* 0x0000000000057941 */ /* 0x000fea0003800200 */
.L_x_798:
[----:B--2--5:R-:W-:-:S13]  /*23700*/  ISETP.NE.AND P1, PT, R14, -0x1, PT ;  /* 0xffffffff0e00780c */ /* 0x024fda0003f25270 */
[----:B------:R-:W-:Y:S05]  /*23710*/  @!P1 BRA `(.L_x_801) ;  /* 0x0000000400189947 */ /* 0x000fea0003800000 */
[----:B------:R-:W-:Y:S04]  /*23720*/  BSSY.RECONVERGENT B5, `(.L_x_802) ;  /* 0x000001d000057945 */ /* 0x000fe80003800200 */
[----:B------:R-:W-:Y:S05]  /*23730*/  @P2 BRA `(.L_x_803) ;  /* 0x00000000000c2947 */ /* 0x000fea0003800000 */
[----:B------:R2:W-:Y:S01]  /*23740*/  ATOMS.EXCH RZ, [R8+0x10000], RZ ;  /* 0x010000ff08ff738c */ /* 0x0005e20004000000 */
[----:B------:R-:W-:Y:S01]  /*23750*/  VIADD R22, R22, 0xffffffff ;  /* 0xffffffff16167836 */ /* 0x000fe20000000000 */
[----:B------:R-:W-:Y:S06]  /*23760*/  BRA `(.L_x_804) ;  /* 0x0000000000607947 */ /* 0x000fec0003800000 */
.L_x_803:
[----:B-1-3--:R-:W-:-:S04]  /*23770*/  IMAD.WIDE.U32 R12, R0, 0x4, R24 ;  /* 0x00000004000c7825 */ /* 0x00afc800078e0018 */
[----:B------:R-:W-:-:S05]  /*23780*/  IMAD.MOV.U32 R15, RZ, RZ, -0x1 ;  /* 0xffffffffff0f7424 */ /* 0x000fca00078e00ff */
[----:B------:R-:W2:Y:S01]  /*23790*/  ATOMG.E.ADD.STRONG.GPU PT, R12, desc[UR36][R12.64], R15 ;  /* 0x8000000f0c0c79a8 */ /* 0x000ea200081ef124 */
[----:B------:R-:W-:Y:S01]  /*237a0*/  BSSY.RECONVERGENT B7, `(.L_x_805) ;  /* 0x0000013000077945 */ /* 0x000fe20003800200 */
[----:B--2---:R-:W-:-:S13]  /*237b0*/  ISETP.NE.AND P1, PT, R12, 0x1, PT ;  /* 0x000000010c00780c */ /* 0x004fda0003f25270 */
[----:B------:R-:W-:Y:S05]  /*237c0*/  @P1 BRA `(.L_x_806) ;  /* 0x0000000000401947 */ /* 0x000fea0003800000 */
[----:B0-----:R-:W0:Y:S01]  /*237d0*/  S2R R8, SR_LANEID ;  /* 0x0000000000087919 */ /* 0x001e220000000000 */
[----:B------:R-:W-:Y:S02]  /*237e0*/  VOTEU.ANY UR4, UPT, PT ;  /* 0x0000000000047886 */ /* 0x000fe400038e0100 */
[----:B------:R-:W0:Y:S08]  /*237f0*/  FLO.U32 R29, UR4 ;  /* 0x00000004001d7d00 */ /* 0x000e3000080e0000 */
[----:B------:R-:W1:Y:S01]  /*23800*/  POPC R15, UR4 ;  /* 0x00000004000f7d09 */ /* 0x000e620008000000 */
[----:B0-----:R-:W-:-:S13]  /*23810*/  ISETP.EQ.U32.AND P1, PT, R29, R8, PT ;  /* 0x000000081d00720c */ /* 0x001fda0003f22070 */
[----:B-1----:R-:W2:Y:S01]  /*23820*/  @P1 ATOMG.E.ADD.STRONG.GPU PT, R32, desc[UR36][R16.64+0x40000], R15 ;  /* 0x8400000f102019a8 */ /* 0x002ea200081ef124 */
        /* <DEDUP_REMOVED lines=10> */
.L_x_806:
[----:B------:R-:W-:Y:S05]  /*238d0*/  BSYNC.RECONVERGENT B7 ;  /* 0x0000000000077941 */ /* 0x000fea0003800200 */
.L_x_805:
[----:B------:R2:W5:Y:S02]  /*238e0*/  ATOMG.E.EXCH.STRONG.GPU PT, RZ, desc[UR36][R2.64], RZ ;  /* 0x800000ff02ff79a8 */ /* 0x000564000c1ef124 */
.L_x_804:
[----:B------:R-:W-:Y:S05]  /*238f0*/  BSYNC.RECONVERGENT B5 ;  /* 0x0000000000057941 */ /* 0x000fea0003800200 */
.L_x_802:
[----:B------:R-:W-:-:S04]  /*23900*/  LOP3.LUT P1, RZ, R14, 0x7, RZ, 0xc0, !PT ;  /* 0x000000070eff7812 */ /* 0x000fc8000782c0ff */
[----:B0-2---:R-:W-:Y:S02]  /*23910*/  SEL R8, R14, R11, !P1 ;  /* 0x0000000b0e087207 */ /* 0x005fe40004800000 */
[----:B----4-:R-:W-:Y:S02]  /*23920*/  SEL R11, R11, R14, !P1 ;  /* 0x0000000e0b0b7207 */ /* 0x010fe40004800000 */
[----:B------:R-:W-:-:S13]  /*23930*/  LOP3.LUT P2, RZ, R8, 0x7, RZ, 0xc0, !PT ;  /* 0x0000000708ff7812 */ /* 0x000fda000784c0ff */
[----:B------:R-:W-:Y:S05]  /*23940*/  @!P2 BRA `(.L_x_807) ;  /* 0xfffffff80024a947 */ /* 0x000fea000383ffff */
.L_x_785:
[----:B01----:R-:W-:Y:S02]  /*23950*/  IMAD.SHL.U32 R0, R8, 0x8, RZ ;  /* 0x0000000808007824 */ /* 0x003fe400078e00ff */
        /* <DEDUP_REMOVED lines=28> */
.L_x_797:
[----:B------:R-:W2:Y:S01]  /*23b20*/  LDL R2, [R1+0x118] ;  /* 0x0001180001027983 */ /* 0x000ea20000100800 */
[----:B------:R-:W-:Y:S02]  /*23b30*/  IMAD.MOV.U32 R9, RZ, RZ, R11 ;  /* 0x000000ffff097224 */ /* 0x000fe400078e000b */
[C---:B--2---:R-:W-:Y:S01]  /*23b40*/  VIADD R0, R2.reuse, 0x1 ;  /* 0x0000000102007836 */ /* 0x044fe20000000000 */
[----:B------:R-:W-:-:S04]  /*23b50*/  LEA R2, R2, UR40, 0x3 ;  /* 0x0000002802027c11 */ /* 0x000fc8000f8e18ff */
[----:B------:R2:W-:Y:S04]  /*23b60*/  STL [R1+0x118], R0 ;  /* 0x0001180001007387 */ /* 0x0005e80000100800 */
[----:B------:R2:W-:Y:S02]  /*23b70*/  STL.64 [R2+0x118], R8 ;  /* 0x0001180802007387 */ /* 0x0005e40000100a00 */
.L_x_801:
[----:B------:R-:W-:Y:S05]  /*23b80*/  BSYNC B4 ;  /* 0x0000000000047941 */ /* 0x000fea0003800000 */
.L_x_784:
[----:B------:R-:W-:Y:S01]  /*23b90*/  ISETP.NE.AND P2, PT, R28, RZ, PT ;  /* 0x000000ff1c00720c */ /* 0x000fe20003f45270 */
[----:B------:R-:W-:Y:S03]  /*23ba0*/  BSSY B4, `(.L_x_808) ;  /* 0x00000a8000047945 */ /* 0x000fe60003800000 */
[----:B0-----:R-:W-:Y:S02]  /*23bb0*/  SEL R6, R7, R5, !P2 ;  /* 0x0000000507067207 */ /* 0x001fe40005000000 */
[----:B------:R-:W-:Y:S02]  /*23bc0*/  SEL R7, R5, R7, !P2 ;  /* 0x0000000705077207 */ /* 0x000fe40005000000 */
[----:B------:R-:W-:-:S13]  /*23bd0*/  LOP3.LUT P1, RZ, R6, 0x7, RZ, 0xc0, !PT ;  /* 0x0000000706ff7812 */ /* 0x000fda000782c0ff */
[----:B------:R-:W-:Y:S05]  /*23be0*/  @P1 BRA `(.L_x_809) ;  /* 0x0000000400e01947 */ /* 0x000fea0003800000 */
.L_x_831:
[----:B------:R-:W-:Y:S01]  /*23bf0*/  LOP3.LUT P1, RZ, R7, 0x7, RZ, 0xc0, !PT ;  /* 0x0000000707ff7812 */ /* 0x000fe2000782c0ff */
[----:B------:R-:W-:Y:S05]  /*23c00*/  YIELD ;  /* 0x0000000000007946 */ /* 0x000fea0003800000 */
[----:B------:R-:W-:Y:S07]  /*23c10*/  BSSY B5, `(.L_x_810) ;  /* 0x0000036000057945 */ /* 0x000fee0003800000 */
[----:B-1----:R-:W-:Y:S05]  /*23c20*/  @P1 BRA `(.L_x_811) ;  /* 0x0000000000d01947 */ /* 0x002fea0003800000 */
[----:B----4-:R-:W0:Y:S01]  /*23c30*/  S2R R3, SR_CgaCtaId ;  /* 0x0000000000037919 */ /* 0x010e220000008800 */
[----:B--2---:R-:W-:Y:S01]  /*23c40*/  MOV R0, 0x400 ;  /* 0x0000040000007802 */ /* 0x004fe20000000f00 */
[----:B-1----:R-:W-:-:S04]  /*23c50*/  IMAD.MOV.U32 R15, RZ, RZ, -0x1 ;  /* 0xffffffffff0f7424 */ /* 0x002fc800078e00ff */
[----:B------:R-:W-:-:S05]  /*23c60*/  VIADD R0, R0, 0x810 ;  /* 0x0000081000007836 */ /* 0x000fca0000000000 */
[----:B0-----:R-:W-:-:S07]  /*23c70*/  LEA R13, R3, R0, 0x18 ;  /* 0x00000000030d7211 */ /* 0x001fce00078ec0ff */
.L_x_820:
[--C-:B0-----:R-:W-:Y:S01]  /*23c80*/  SHF.R.U32.HI R11, RZ, 0x10, R7.reuse ;  /* 0x00000010ff0b7819 */ /* 0x101fe20000011607 */
[----:B------:R-:W-:Y:S05]  /*23c90*/  YIELD ;  /* 0x0000000000007946 */ /* 0x000fea0003800000 */
[----:B------:R-:W-:Y:S01]  /*23ca0*/  ISETP.NE.AND P1, PT, R11, R19, PT ;  /* 0x000000130b00720c */ /* 0x000fe20003f25270 */
[----:B------:R-:W-:Y:S01]  /*23cb0*/  BSSY.RECONVERGENT B7, `(.L_x_812) ;  /* 0x0000009000077945 */ /* 0x000fe20003800200 */
[----:B--2-4-:R-:W-:-:S05]  /*23cc0*/  SHF.R.U32.HI R2, RZ, 0x3, R7 ;  /* 0x00000003ff027819 */ /* 0x014fca0000011607 */
[----:B------:R-:W-:Y:S02]  /*23cd0*/  IMAD R0, R19, -0x2000, R2 ;  /* 0xffffe00013007824 */ /* 0x000fe400078e0202 */
[----:B------:R-:W-:-:S04]  /*23ce0*/  IMAD.WIDE.U32 R2, R2, 0x4, R26 ;  /* 0x0000000402027825 */ /* 0x000fc800078e001a */
[----:B-1----:R-:W-:Y:S01]  /*23cf0*/  IMAD R4, R0, 0x4, R13 ;  /* 0x0000000400047824 */ /* 0x002fe200078e020d */
[----:B------:R-:W-:Y:S06]  /*23d00*/  @P1 BRA `(.L_x_813) ;  /* 0x0000000000081947 */ /* 0x000fec0003800000 */
[----:B------:R0:W1:Y:S01]  /*23d10*/  ATOMS.EXCH R0, [R4+0x10000], R15 ;  /* 0x0100000f0400738c */ /* 0x0000620004000000 */
[----:B------:R-:W-:Y:S05]  /*23d20*/  BRA `(.L_x_814) ;  /* 0x0000000000047947 */ /* 0x000fea0003800000 */
.L_x_813:
[----:B------:R2:W5:Y:S02]  /*23d30*/  ATOMG.E.EXCH.STRONG.GPU PT, R0, desc[UR36][R2.64], R15 ;  /* 0x8000000f020079a8 */ /* 0x000564000c1ef124 */
.L_x_814:
[----:B------:R-:W-:Y:S05]  /*23d40*/  BSYNC.RECONVERGENT B7 ;  /* 0x0000000000077941 */ /* 0x000fea0003800200 */
.L_x_812:
[----:B-1---5:R-:W-:-:S13]  /*23d50*/  ISETP.NE.AND P2, PT, R0, -0x1, PT ;  /* 0xffffffff0000780c */ /* 0x022fda0003f45270 */
[----:B------:R-:W-:Y:S05]  /*23d60*/  @!P2 BRA `(.L_x_811) ;  /* 0x000000000080a947 */ /* 0x000fea0003800000 */
[----:B------:R-:W-:Y:S04]  /*23d70*/  BSSY.RECONVERGENT B7, `(.L_x_815) ;  /* 0x000001c000077945 */ /* 0x000fe80003800200 */
[----:B------:R-:W-:Y:S05]  /*23d80*/  @P1 BRA `(.L_x_816) ;  /* 0x00000000000c1947 */ /* 0x000fea0003800000 */
[----:B------:R1:W-:Y:S01]  /*23d90*/  ATOMS.EXCH RZ, [R4+0x10000], RZ ;  /* 0x010000ff04ff738c */ /* 0x0003e20004000000 */
[----:B------:R-:W-:Y:S01]  /*23da0*/  VIADD R22, R22, 0xffffffff ;  /* 0xffffffff16167836 */ /* 0x000fe20000000000 */
[----:B------:R-:W-:Y:S06]  /*23db0*/  BRA `(.L_x_817) ;  /* 0x00000000005c7947 */ /* 0x000fec0003800000 */
.L_x_816:
        /* <DEDUP_REMOVED lines=21> */
.L_x_819:
[----:B------:R-:W-:Y:S05]  /*23f10*/  BSYNC.RECONVERGENT B8 ;  /* 0x0000000000087941 */ /* 0x000fea0003800200 */
.L_x_818:
[----:B------:R4:W5:Y:S02]  /*23f20*/  ATOMG.E.EXCH.STRONG.GPU PT, RZ, desc[UR36][R2.64], RZ ;  /* 0x800000ff02ff79a8 */ /* 0x000964000c1ef124 */
.L_x_817:
[----:B------:R-:W-:Y:S05]  /*23f30*/  BSYNC.RECONVERGENT B7 ;  /* 0x0000000000077941 */ /* 0x000fea0003800200 */
.L_x_815:
[----:B------:R-:W-:Y:S01]  /*23f40*/  LOP3.LUT P1, RZ, R0, 0x7, RZ, 0xc0, !PT ;  /* 0x0000000700ff7812 */ /* 0x000fe2000782c0ff */
[----:B------:R-:W-:-:S12]  /*23f50*/  IMAD.MOV.U32 R7, RZ, RZ, R0 ;  /* 0x000000ffff077224 */ /* 0x000fd800078e0000 */
[----:B------:R-:W-:Y:S05]  /*23f60*/  @!P1 BRA `(.L_x_820) ;  /* 0xfffffffc00449947 */ /* 0x000fea000383ffff */
.L_x_811:
[----:B------:R-:W-:Y:S05]  /*23f70*/  BSYNC B5 ;  /* 0x0000000000057941 */ /* 0x000fea0003800000 */
.L_x_810:
[--C-:B--2-4-:R-:W-:Y:S02]  /*23f80*/  SHF.R.U32.HI R2, RZ, 0x10, R7.reuse ;  /* 0x00000010ff027819 */ /* 0x114fe40000011607 */
[----:B------:R-:W-:Y:S02]  /*23f90*/  SHF.R.U32.HI R0, RZ, 0x2, R7 ;  /* 0x00000002ff007819 */ /* 0x000fe40000011607 */
[----:B------:R-:W-:Y:S02]  /*23fa0*/  LOP3.LUT P1, RZ, R7, 0x3, RZ, 0xc0, !PT ;  /* 0x0000000307ff7812 */ /* 0x000fe4000782c0ff */
[----:B------:R-:W-:Y:S02]  /*23fb0*/  ISETP.NE.AND P2, PT, R2, R19, PT ;  /* 0x000000130200720c */ /* 0x000fe40003f45270 */
[----:B------:R-:W-:Y:S02]  /*23fc0*/  LOP3.LUT R0, R0, 0x1, RZ, 0xc0, !PT ;  /* 0x0000000100007812 */ /* 0x000fe400078ec0ff */
[----:B0-----:R-:W-:-:S02]  /*23fd0*/  SHF.R.U32.HI R11, RZ, 0x10, R6 ;  /* 0x00000010ff0b7819 */ /* 0x001fc40000011606 */
        /* <DEDUP_REMOVED lines=13> */
[----:B-1----:R-:W-:Y:S01]  /*240b0*/  LEA R4, R0, UR4, 0x2 ;  /* 0x0000000400047c11 */ /* 0x002fe2000f8e10ff */
[----:B------:R-:W-:Y:S06]  /*240c0*/  @P2 BRA `(.L_x_823) ;  /* 0x0000000000082947 */ /* 0x000fec0003800000 */
[----:B------:R0:W1:Y:S01]  /*240d0*/  ATOMS.EXCH R0, [R4+0x10000], R7 ;  /* 0x010000070400738c */ /* 0x0000620004000000 */
[----:B------:R-:W-:Y:S05]  /*240e0*/  BRA `(.L_x_824) ;  /* 0x0000000000047947 */ /* 0x000fea0003800000 */
.L_x_823:
[----:B------:R2:W5:Y:S02]  /*240f0*/  ATOMG.E.EXCH.STRONG.GPU PT, R0, desc[UR36][R2.64], R7 ;  /* 0x80000007020079a8 */ /* 0x000564000c1ef124 */
.L_x_824:
[----:B------:R-:W-:Y:S05]  /*24100*/  BSYNC.RECONVERGENT B5 ;  /* 0x0000000000057941 */ /* 0x000fea0003800200 */
.L_x_822:
        /* <DEDUP_REMOVED lines=8> */
.L_x_827:
        /* <DEDUP_REMOVED lines=22> */
.L_x_830:
[----:B------:R-:W-:Y:S05]  /*242f0*/  BSYNC.RECONVERGENT B7 ;  /* 0x0000000000077941 */ /* 0x000fea0003800200 */
.L_x_829:
[----:B------:R4:W5:Y:S02]  /*24300*/  ATOMG.E.EXCH.STRONG.GPU PT, RZ, desc[UR36][R2.64], RZ ;  /* 0x800000ff02ff79a8 */ /* 0x000964000c1ef124 */
.L_x_828:
[----:B------:R-:W-:Y:S05]  /*24310*/  BSYNC.RECONVERGENT B5 ;  /* 0x0000000000057941 */ /* 0x000fea0003800200 */
.L_x_826:
[----:B------:R-:W-:-:S04]  /*24320*/  LOP3.LUT P1, RZ, R0, 0x7, RZ, 0xc0, !PT ;  /* 0x0000000700ff7812 */ /* 0x000fc8000782c0ff */
[----:B------:R-:W-:Y:S02]  /*24330*/  SEL R6, R0, R7, !P1 ;  /* 0x0000000700067207 */ /* 0x000fe40004800000 */
[----:B0-2---:R-:W-:Y:S02]  /*24340*/  SEL R7, R7, R0, !P1 ;  /* 0x0000000007077207 */ /* 0x005fe40004800000 */
[----:B------:R-:W-:-:S13]  /*24350*/  LOP3.LUT P2, RZ, R6, 0x7, RZ, 0xc0, !PT ;  /* 0x0000000706ff7812 */ /* 0x000fda000784c0ff */
[----:B------:R-:W-:Y:S05]  /*24360*/  @!P2 BRA `(.L_x_831) ;  /* 0xfffffff80020a947 */ /* 0x000fea000383ffff */
.L_x_809:
[----:B--2---:R-:W-:Y:S02]  /*24370*/  IMAD.SHL.U32 R0, R6, 0x8, RZ ;  /* 0x0000000806007824 */ /* 0x004fe400078e00ff */
        /* <DEDUP_REMOVED lines=36> */
.L_x_821:
[----:B------:R-:W2:Y:S01]  /*245c0*/  LDL R2, [R1+0x118] ;  /* 0x0001180001027983 */ /* 0x000ea20000100800 */
[----:B------:R-:W-:Y:S01]  /*245d0*/  PLOP3.LUT P1, PT, PT, PT, PT, 0x8, 0x80 ;  /* 0x000000000080781c */ /* 0x000fe20003f2e170 */
[C---:B--2---:R-:W-:Y:S01]  /*245e0*/  VIADD R0, R2.reuse, 0x1 ;  /* 0x0000000102007836 */ /* 0x044fe20000000000 */
[----:B------:R-:W-:-:S04]  /*245f0*/  LEA R2, R2, UR40, 0x3 ;  /* 0x0000002802027c11 */ /* 0x000fc8000f8e18ff */
[----:B------:R0:W-:Y:S04]  /*24600*/  STL [R1+0x118], R0 ;  /* 0x0001180001007387 */ /* 0x0001e80000100800 */
[----:B------:R0:W-:Y:S03]  /*24610*/  STL.64 [R2+0x118], R6 ;  /* 0x0001180602007387 */ /* 0x0001e60000100a00 */
.L_x_825:
[----:B------:R-:W-:Y:S05]  /*24620*/  BSYNC B4 ;  /* 0x0000000000047941 */ /* 0x000fea0003800000 */
.L_x_808:
[----:B------:R-:W-:Y:S05]  /*24630*/  BRA `(.L_x_753) ;  /* 0x0000010c00347947 */ /* 0x000fea0003800000 */
.L_x_619:
        /* <DEDUP_REMOVED lines=12> */
[C---:B------:R-:W-:Y:S02]  /*24700*/  VIADD R9, R31.reuse, 0x200 ;  /* 0x000002001f097836 */ /* 0x040fe40000000000 */
        /* <DEDUP_REMOVED lines=31> */
[----:B------:R-:W-:Y:S02]  /*24900*/  ISETP.EQ.OR P3, PT, R13, 0x1e00, P3 ;  /* 0x00001e000d00780c */ /* 0x000fe40001f62670 */
[----:B------:R-:W-:-:S04]  /*24910*/  ISETP.NE.AND.EX P4, PT, R15, RZ, PT, P4 ;  /* 0x000000ff0f00720c */ /* 0x000fc80003f85340 */
[----:B------:R-:W-:Y:S01]  /*24920*/  ISETP.EQ.OR P4, PT, R13, 0x1d00, P4 ;  /* 0x00001d000d00780c */ /* 0x000fe20002782670 */
[C---:B------:R-:W-:Y:S01]  /*24930*/  @!P2 VIADD R14, R6.reuse, 0x1 ;  /* 0x00000001060ea836 */ /* 0x040fe20000000000 */
[----:B------:R-:W-:-:S03]  /*24940*/  @!P2 LEA R28, R6, UR40, 0x2 ;  /* 0x00000028061cac11 */ /* 0x000fc6000f8e10ff */
[----:B------:R-:W-:Y:S02]  /*24950*/  @!P2 IMAD.MOV.U32 R6, RZ, RZ, R14 ;  /* 0x000000ffff06a224 */ /* 0x000fe400078e000e */
[----:B------:R-:W-:Y:S02]  /*24960*/  @!P3 IMAD R32, R19, 0x2000, R32 ;  /* 0x000020001320b824 */ /* 0x000fe400078e0220 */
[C---:B------:R-:W-:Y:S01]  /*24970*/  @!P3 VIADD R14, R6.reuse, 0x1 ;  /* 0x00000001060eb836 */ /* 0x040fe20000000000 */
[----:B------:R-:W-:-:S03]  /*24980*/  @!P3 LEA R29, R6, UR40, 0x2 ;  /* 0x00000028061dbc11 */ /* 0x000fc6000f8e10ff */
[----:B------:R-:W-:Y:S01]  /*24990*/  @!P3 IMAD.MOV.U32 R6, RZ, RZ, R14 ;  /* 0x000000ffff06b224 */ /* 0x000fe200078e000e */
[----:B------:R-:W-:Y:S01]  /*249a0*/  LOP3.LUT R14, R8, 0x1fff, RZ, 0xc0, !PT ;  /* 0x00001fff080e7812 */ /* 0x000fe200078ec0ff */
[C---:B------:R-:W-:Y:S02]  /*249b0*/  @!P1 IMAD R8, R19.reuse, 0x2000, R31 ;  /* 0x0000200013089824 */ /* 0x040fe400078e021f */
[C---:B------:R-:W-:Y:S01]  /*249c0*/  @!P4 IMAD R36, R19.reuse, 0x2000, R36 ;  /* 0x000020001324c824 */ /* 0x040fe200078e0224 */
[C---:B------:R-:W-:Y:S01]  /*249d0*/  @!P4 LEA R33, R6.reuse, UR40, 0x2 ;  /* 0x000000280621cc11 */ /* 0x040fe2000f8e10ff */
[----:B------:R-:W-:Y:S01]  /*249e0*/  @!P2 IMAD R15, R19, 0x2000, R14 ;  /* 0x00002000130fa824 */ /* 0x000fe200078e020e */
[----:B------:R0:W-:Y:S01]  /*249f0*/  @!P1 STL [R1+0x18], R8 ;  /* 0x0000180801009387 */ /* 0x0001e20000100800 */
[----:B------:R-:W-:Y:S01]  /*24a00*/  @!P4 VIADD R9, R6, 0x1 ;  /* 0x000000010609c836 */ /* 0x000fe20000000000 */
[----:B------:R-:W-:Y:S02]  /*24a10*/  PLOP3.LUT P1, PT, PT, PT, PT, 0x8, 0x80 ;  /* 0x000000000080781c */ /* 0x000fe40003f2e170 */
[----:B------:R0:W-:Y:S01]  /*24a20*/  @!P2 STL [R28+0x10], R15 ;  /* 0x0000100f1c00a387 */ /* 0x0001e20000100800 */
[----:B------:R-:W-:-:S02]  /*24a30*/  @!P4 IMAD.MOV.U32 R6, RZ, RZ, R9 ;  /* 0x000000ffff06c224 */ /* 0x000fc400078e0009 */
[----:B------:R-:W-:Y:S01]  /*24a40*/  IMAD.MOV R9, RZ, RZ, -R30 ;  /* 0x000000ffff097224 */ /* 0x000fe200078e0a1e */
[----:B------:R0:W-:Y:S02]  /*24a50*/  @!P3 STL [R29+0x10], R32 ;  /* 0x000010201d00b387 */ /* 0x0001e40000100800 */
[----:B------:R-:W-:Y:S02]  /*24a60*/  ISETP.GT.U32.AND P2, PT, R6, 0x3, PT ;  /* 0x000000030600780c */ /* 0x000fe40003f44070 */
[----:B------:R0:W-:Y:S01]  /*24a70*/  @!P4 STL [R33+0x10], R36 ;  /* 0x000010242100c387 */ /* 0x0001e20000100800 */
[----:B------:R-:W-:Y:S02]  /*24a80*/  VIADDMNMX.U32 R14, R9, 0x101, R4, PT ;  /* 0x00000101090e7846 */ /* 0x000fe40003800004 */
[----:B------:R-:W-:-:S08]  /*24a90*/  LOP3.LUT R4, R5, 0x1fff, RZ, 0xc0, !PT ;  /* 0x00001fff05047812 */ /* 0x000fd000078ec0ff */
        /* <DEDUP_REMOVED lines=369> */
[----:B------:R-:W-:Y:S02]  /*261b0*/  ISETP.NE.AND.EX P2, PT, R9, RZ, PT, P2 ;  /* 0x000000ff0900720c */ /* 0x000fe40003f45320 */
[----:B------:R-:W-:Y:S02]  /*261c0*/  LOP3.LUT R9, R5, 0x1fff, RZ, 0xc0, !PT ;  /* 0x00001fff05097812 */ /* 0x000fe400078ec0ff */
        /* <DEDUP_REMOVED lines=20> */
.L_x_835:
[----:B------:R-:W-:Y:S05]  /*26310*/  BSYNC.RECONVERGENT B4 ;  /* 0x0000000000047941 */ /* 0x000fea0003800200 */
.L_x_834:
[----:B------:R-:W0:Y:S01]  /*26320*/  LDL R15, [R1+0x10] ;  /* 0x00001000010f7983 */ /* 0x000e220000100800 */
[----:B------:R-:W-:Y:S03]  /*26330*/  BSSY.RECONVERGENT B4, `(.L_x_836) ;  /* 0x00001a0000047945 */ /* 0x000fe60003800200 */
[----:B------:R-:W-:Y:S01]  /*26340*/  STL [R1+0xc], R4 ;  /* 0x00000c0401007387 */ /* 0x000fe20000100800 */
[C---:B0-----:R-:W-:Y:S02]  /*26350*/  VIADD R6, R15.reuse, 0x100 ;  /* 0x000001000f067836 */ /* 0x041fe40000000000 */
[C---:B------:R-:W-:Y:S02]  /*26360*/  VIADD R8, R15.reuse, 0x200 ;  /* 0x000002000f087836 */ /* 0x040fe40000000000 */
        /* <DEDUP_REMOVED lines=412> */
.L_x_837:
[----:B------:R-:W-:Y:S05]  /*27d30*/  BSYNC.RECONVERGENT B4 ;  /* 0x0000000000047941 */ /* 0x000fea0003800200 */
.L_x_836:
        /* <DEDUP_REMOVED lines=15> */
.L_x_839:
        /* <DEDUP_REMOVED lines=26> */
.L_x_842:
[----:B------:R-:W-:Y:S05]  /*27fd0*/  BSYNC.RECONVERGENT B5 ;  /* 0x0000000000057941 */ /* 0x000fea0003800200 */
.L_x_841:
[----:B------:R-:W5:Y:S02]  /*27fe0*/  ATOMG.E.EXCH.64.STRONG.GPU PT, R14, desc[UR36][R14.64+0x8], RZ ;  /* 0x800008ff0e0e79a8 */ /* 0x000f64000c1ef524 */
.L_x_840:
[----:B------:R-:W-:Y:S05]  /*27ff0*/  BSYNC.RECONVERGENT B4 ;  /* 0x0000000000047941 */ /* 0x000fea0003800200 */
.L_x_838:
        /* <DEDUP_REMOVED lines=9> */
.L_x_844:
        /* <DEDUP_REMOVED lines=26> */
.L_x_847:
[----:B------:R-:W-:Y:S05]  /*28230*/  BSYNC.RECONVERGENT B5 ;  /* 0x0000000000057941 */ /* 0x000fea0003800200 */
.L_x_846:
[----:B------:R-:W5:Y:S01]  /*28240*/  ATOMG.E.EXCH.64.STRONG.GPU PT, R28, desc[UR36][R28.64+0x8], RZ ;  /* 0x800008ff1c1c79a8 */ /* 0x000f62000c1ef524 */
[----:B------:R-:W-:-:S07]  /*28250*/  VIADD R20, R20, 0x1 ;  /* 0x0000000114147836 */ /* 0x000fce0000000000 */
.L_x_845:
[----:B------:R-:W-:Y:S05]  /*28260*/  BSYNC.RECONVERGENT B4 ;  /* 0x0000000000047941 */ /* 0x000fea0003800200 */
.L_x_843:
[----:B------:R-:W4:Y:S04]  /*28270*/  LDL.64 R30, [R1+0x98] ;  /* 0x00009800011e7983 */ /* 0x000f280000100a00 */
[----:B0-----:R-:W3:Y:S04]  /*28280*/  LDL.64 R8, [R1+0xa0] ;  /* 0x0000a00001087983 */ /* 0x001ee80000100a00 */
[----:B-1----:R-:W3:Y:S04]  /*28290*/  LDL.64 R2, [R1+0x20] ;  /* 0x0000200001027983 */ /* 0x002ee80000100a00 */
[----:B------:R-:W3:Y:S01]  /*282a0*/  LDL.64 R4, [R1+0x18] ;  /* 0x0000180001047983 */ /* 0x000ee20000100a00 */
[----:B------:R-:W-:-:S02]  /*282b0*/  VIADD R32, R0, 0x10000 ;  /* 0x0001000000207836 */ /* 0x000fc40000000000 */
[----:B------:R-:W-:Y:S01]  /*282c0*/  IMAD.MOV.U32 R34, RZ, RZ, -0x1 ;  /* 0xffffffffff227424 */ /* 0x000fe200078e00ff */
[----:B--2--5:R-:W-:Y:S01]  /*282d0*/  LOP3.LUT P2, RZ, R14, 0x7, RZ, 0xc0, !PT ;  /* 0x000000070eff7812 */ /* 0x024fe2000784c0ff */
[----:B------:R-:W-:Y:S01]  /*282e0*/  BSSY B4, `(.L_x_848) ;  /* 0x00000c0000047945 */ /* 0x000fe20003800000 */
[----:B------:R-:W-:Y:S02]  /*282f0*/  VIADD R22, R22, 0x4 ;  /* 0x0000000416167836 */ /* 0x000fe40000000000 */
[C---:B----4-:R-:W-:Y:S02]  /*28300*/  IMAD R6, R19.reuse, -0x2000, R30 ;  /* 0xffffe00013067824 */ /* 0x050fe400078e021e */
[----:B------:R-:W-:Y:S02]  /*28310*/  IMAD R11, R19, -0x2000, R31 ;  /* 0xffffe000130b7824 */ /* 0x000fe400078e021f */
[--C-:B------:R-:W-:Y:S02]  /*28320*/  IMAD R6, R6, 0x4, R32.reuse ;  /* 0x0000000406067824 */ /* 0x100fe400078e0220 */
[----:B------:R-:W-:-:S02]  /*28330*/  IMAD R11, R11, 0x4, R32 ;  /* 0x000000040b0b7824 */ /* 0x000fc400078e0220 */
[C---:B---3--:R-:W-:Y:S01]  /*28340*/  IMAD R13, R19.reuse, -0x2000, R8 ;  /* 0xffffe000130d7824 */ /* 0x048fe200078e0208 */
[----:B------:R-:W-:Y:S01]  /*28350*/  ATOMS.EXCH RZ, [R6], R34 ;  /* 0x0000002206ff738c */ /* 0x000fe20004000000 */
[----:B------:R-:W-:Y:S02]  /*28360*/  IMAD R33, R19, -0x2000, R9 ;  /* 0xffffe00013217824 */ /* 0x000fe400078e0209 */
[--C-:B------:R-:W-:Y:S01]  /*28370*/  IMAD R13, R13, 0x4, R32.reuse ;  /* 0x000000040d0d7824 */ /* 0x100fe200078e0220 */
[----:B------:R0:W-:Y:S01]  /*28380*/  ATOMS.EXCH RZ, [R11], R34 ;  /* 0x000000220bff738c */ /* 0x0001e20004000000 */
[----:B------:R-:W-:Y:S02]  /*28390*/  IMAD R35, R33, 0x4, R32 ;  /* 0x0000000421237824 */ /* 0x000fe400078e0220 */
[C---:B------:R-:W-:Y:S01]  /*283a0*/  IMAD R39, R19.reuse, -0x2000, R4 ;  /* 0xffffe00013277824 */ /* 0x040fe200078e0204 */
[----:B------:R1:W-:Y:S01]  /*283b0*/  ATOMS.EXCH RZ, [R13], R34 ;  /* 0x000000220dff738c */ /* 0x0003e20004000000 */
[----:B------:R-:W-:-:S02]  /*283c0*/  IMAD R41, R19, -0x2000, R5 ;  /* 0xffffe00013297824 */ /* 0x000fc400078e0205 */
[----:B0-----:R-:W-:Y:S01]  /*283d0*/  IMAD R11, R19, -0x2000, R2 ;  /* 0xffffe000130b7824 */ /* 0x001fe200078e0202 */
[----:B------:R0:W-:Y:S03]  /*283e0*/  ATOMS.EXCH RZ, [R35], R34 ;  /* 0x0000002223ff738c */ /* 0x0001e60004000000 */
[----:B------:R-:W-:Y:S01]  /*283f0*/  IMAD R43, R11, 0x8, R0 ;  /* 0x000000080b2b7824 */ /* 0x000fe200078e0200 */
[----:B------:R-:W-:Y:S01]  /*28400*/  LOP3.LUT R11, R12, 0x7, RZ, 0xc0, !PT ;  /* 0x000000070c0b7812 */ /* 0x000fe200078ec0ff */
[----:B-1----:R-:W-:Y:S02]  /*28410*/  IMAD R13, R19, -0x2000, R3 ;  /* 0xffffe000130d7824 */ /* 0x002fe400078e0203 */
[----:B------:R-:W-:Y:S02]  /*28420*/  IMAD.SHL.U32 R36, R30, 0x8, RZ ;  /* 0x000000081e247824 */ /* 0x000fe400078e00ff */
[----:B------:R-:W-:-:S02]  /*28430*/  IMAD.SHL.U32 R37, R31, 0x8, RZ ;  /* 0x000000081f257824 */ /* 0x000fc400078e00ff */
[--C-:B------:R-:W-:Y:S02]  /*28440*/  IMAD R39, R39, 0x8, R0.reuse ;  /* 0x0000000827277824 */ /* 0x100fe400078e0200 */
[----:B------:R-:W-:Y:S02]  /*28450*/  IMAD.SHL.U32 R33, R9, 0x8, RZ ;  /* 0x0000000809217824 */ /* 0x000fe400078e00ff */
[----:B------:R-:W-:Y:S01]  /*28460*/  IMAD.SHL.U32 R32, R8, 0x8, RZ ;  /* 0x0000000808207824 */ /* 0x000fe200078e00ff */
[----:B------:R-:W-:Y:S01]  /*28470*/  ATOMS.EXCH.64 RZ, [R39], R36 ;  /* 0x0000002427ff738c */ /* 0x000fe20004000400 */
[--C-:B------:R-:W-:Y:S02]  /*28480*/  IMAD R41, R41, 0x8, R0.reuse ;  /* 0x0000000829297824 */ /* 0x100fe400078e0200 */
[----:B0-----:R-:W-:Y:S02]  /*28490*/  IMAD R35, R13, 0x8, R0 ;  /* 0x000000080d237824 */ /* 0x001fe400078e0200 */
[----:B------:R-:W-:Y:S01]  /*284a0*/  IMAD R13, R4, 0x8, R11 ;  /* 0x00000008040d7824 */ /* 0x000fe200078e020b */
[----:B------:R0:W-:Y:S01]  /*284b0*/  ATOMS.EXCH.64 RZ, [R41], R32 ;  /* 0x0000002029ff738c */ /* 0x0001e20004000400 */
[----:B------:R-:W-:-:S03]  /*284c0*/  IMAD.SHL.U32 R9, R8, 0x8, RZ ;  /* 0x0000000808097824 */ /* 0x000fc600078e00ff */
[----:B0-----:R-:W-:-:S04]  /*284d0*/  SEL R32, R14, R13, !P2 ;  /* 0x0000000d0e207207 */ /* 0x001fc80005000000 */
[----:B------:R-:W-:Y:S01]  /*284e0*/  LOP3.LUT P1, RZ, R32, 0x7, RZ, 0xc0, !PT ;  /* 0x0000000720ff7812 */ /* 0x000fe2000782c0ff */
[----:B------:R-:W-:Y:S02]  /*284f0*/  IMAD.SHL.U32 R30, R31, 0x8, RZ ;  /* 0x000000081f1e7824 */ /* 0x000fe400078e00ff */
[----:B------:R-:W-:Y:S02]  /*28500*/  IMAD.MOV.U32 R8, RZ, RZ, R36 ;  /* 0x000000ffff087224 */ /* 0x000fe400078e0024 */
[----:B------:R-:W-:-:S03]  /*28510*/  IMAD.MOV.U32 R31, RZ, RZ, R33 ;  /* 0x000000ffff1f7224 */ /* 0x000fc600078e0021 */
[----:B------:R0:W-:Y:S01]  /*28520*/  ATOMS.EXCH.64 RZ, [R43], R8 ;  /* 0x000000082bff738c */ /* 0x0001e20004000400 */
[----:B------:R-:W-:-:S03]  /*28530*/  SEL R13, R13, R14, !P2 ;  /* 0x0000000e0d0d7207 */ /* 0x000fc60005000000 */
[----:B------:R0:W-:Y:S01]  /*28540*/  ATOMS.EXCH.64 RZ, [R35], R30 ;  /* 0x0000001e23ff738c */ /* 0x0001e20004000400 */
[----:B------:R-:W-:Y:S05]  /*28550*/  @P1 BRA `(.L_x_849) ;  /* 0x0000000400bc1947 */ /* 0x000fea0003800000 */
.L_x_871:
[----:B------:R-:W-:Y:S01]  /*28560*/  LOP3.LUT P1, RZ, R13, 0x7, RZ, 0xc0, !PT ;  /* 0x000000070dff7812 */ /* 0x000fe2000782c0ff */
[----:B------:R-:W-:Y:S05]  /*28570*/  YIELD ;  /* 0x0000000000007946 */ /* 0x000fea0003800000 */
[----:B------:R-:W-:Y:S07]  /*28580*/  BSSY B5, `(.L_x_850) ;  /* 0x0000032000057945 */ /* 0x000fee0003800000 */
[----:B-1-3-5:R-:W-:Y:S05]  /*28590*/  @P1 BRA `(.L_x_851) ;  /* 0x0000000000c01947 */ /* 0x02afea0003800000 */
[----:B0-----:R-:W-:-:S07]  /*285a0*/  IMAD.MOV.U32 R31, RZ, RZ, -0x1 ;  /* 0xffffffffff1f7424 */ /* 0x001fce00078e00ff */
.L_x_860:
[--C-:B------:R-:W-:Y:S01]  /*285b0*/  SHF.R.U32.HI R33, RZ, 0x10, R13.reuse ;  /* 0x00000010ff217819 */ /* 0x100fe2000001160d */
        /* <DEDUP_REMOVED lines=10> */
.L_x_853:
[----:B------:R2:W5:Y:S02]  /*28660*/  ATOMG.E.EXCH.STRONG.GPU PT, R4, desc[UR36][R8.64], R31 ;  /* 0x8000001f080479a8 */ /* 0x000564000c1ef124 */
.L_x_854:
[----:B------:R-:W-:Y:S05]  /*28670*/  BSYNC.RECONVERGENT B7 ;  /* 0x0000000000077941 */ /* 0x000fea0003800200 */
.L_x_852:
[----:B-1---5:R-:W-:-:S13]  /*28680*/  ISETP.NE.AND P1, PT, R4, -0x1, PT ;  /* 0xffffffff0400780c */ /* 0x022fda0003f25270 */
[----:B------:R-:W-:Y:S05]  /*28690*/  @!P1 BRA `(.L_x_851) ;  /* 0x0000000000809947 */ /* 0x000fea0003800000 */
[----:B------:R-:W-:Y:S04]  /*286a0*/  BSSY.RECONVERGENT B7, `(.L_x_855) ;  /* 0x000001c000077945 */ /* 0x000fe80003800200 */
[----:B------:R-:W-:Y:S05]  /*286b0*/  @P2 BRA `(.L_x_856) ;  /* 0x00000000000c2947 */ /* 0x000fea0003800000 */
[----:B------:R1:W-:Y:S01]  /*286c0*/  ATOMS.EXCH RZ, [R6+0x10000], RZ ;  /* 0x010000ff06ff738c */ /* 0x0003e20004000000 */
[----:B------:R-:W-:Y:S01]  /*286d0*/  VIADD R22, R22, 0xffffffff ;  /* 0xffffffff16167836 */ /* 0x000fe20000000000 */
[----:B------:R-:W-:Y:S06]  /*286e0*/  BRA `(.L_x_857) ;  /* 0x00000000005c7947 */ /* 0x000fec0003800000 */
.L_x_856:
        /* <DEDUP_REMOVED lines=10> */
[----:B---3--:R-:W0:Y:S01]  /*28790*/  @P1 ATOMG.E.ADD.STRONG.GPU PT, R35, desc[UR36][R16.64+0x40000], R35 ;  /* 0x84000023102319a8 */ /* 0x008e2200081ef124 */
[----:B------:R-:W1:Y:S02]  /*287a0*/  S2R R34, SR_LTMASK ;  /* 0x0000000000227919 */ /* 0x000e640000003900 */
[----:B-1----:R-:W-:-:S04]  /*287b0*/  LOP3.LUT R34, R34, UR4, RZ, 0xc0, !PT ;  /* 0x0000000422227c12 */ /* 0x002fc8000f8ec0ff */
        /* <DEDUP_REMOVED lines=8> */
.L_x_859:
[----:B------:R-:W-:Y:S05]  /*28840*/  BSYNC.RECONVERGENT B8 ;  /* 0x0000000000087941 */ /* 0x000fea0003800200 */
.L_x_858:
[----:B------:R3:W5:Y:S02]  /*28850*/  ATOMG.E.EXCH.STRONG.GPU PT, RZ, desc[UR36][R8.64], RZ ;  /* 0x800000ff08ff79a8 */ /* 0x000764000c1ef124 */
.L_x_857:
[----:B------:R-:W-:Y:S05]  /*28860*/  BSYNC.RECONVERGENT B7 ;  /* 0x0000000000077941 */ /* 0x000fea0003800200 */
.L_x_855:
[----:B------:R-:W-:Y:S01]  /*28870*/  LOP3.LUT P1, RZ, R4, 0x7, RZ, 0xc0, !PT ;  /* 0x0000000704ff7812 */ /* 0x000fe2000782c0ff */
[----:B-1----:R-:W-:-:S12]  /*28880*/  IMAD.MOV.U32 R13, RZ, RZ, R4 ;  /* 0x000000ffff0d7224 */ /* 0x002fd800078e0004 */
[----:B------:R-:W-:Y:S05]  /*28890*/  @!P1 BRA `(.L_x_860) ;  /* 0xfffffffc00449947 */ /* 0x000fea000383ffff */
.L_x_851:
[----:B------:R-:W-:Y:S05]  /*288a0*/  BSYNC B5 ;  /* 0x0000000000057941 */ /* 0x000fea0003800000 */
.L_x_850:
[--C-:B0-----:R-:W-:Y:S02]  /*288b0*/  SHF.R.U32.HI R6, RZ, 0x10, R13.reuse ;  /* 0x00000010ff067819 */ /* 0x101fe4000001160d */
        /* <DEDUP_REMOVED lines=11> */
[----:B--23--:R-:W-:-:S05]  /*28970*/  SHF.R.U32.HI R8, RZ, 0x3, R32 ;  /* 0x00000003ff087819 */ /* 0x00cfca0000011620 */
[----:B------:R-:W-:Y:S02]  /*28980*/  IMAD R31, R19, -0x2000, R8 ;  /* 0xffffe000131f7824 */ /* 0x000fe400078e0208 */
[----:B------:R-:W-:-:S04]  /*28990*/  IMAD.WIDE.U32 R8, R8, 0x4, R26 ;  /* 0x0000000408087825 */ /* 0x000fc800078e001a */
[----:B------:R-:W-:Y:S01]  /*289a0*/  IMAD R12, R31, 0x4, R0 ;  /* 0x000000041f0c7824 */ /* 0x000fe200078e0200 */
[----:B------:R-:W-:Y:S06]  /*289b0*/  @P2 BRA `(.L_x_863) ;  /* 0x0000000000082947 */ /* 0x000fec0003800000 */
[----:B------:R0:W1:Y:S01]  /*289c0*/  ATOMS.EXCH R6, [R12+0x10000], R13 ;  /* 0x0100000d0c06738c */ /* 0x0000620004000000 */
[----:B------:R-:W-:Y:S05]  /*289d0*/  BRA `(.L_x_864) ;  /* 0x0000000000047947 */ /* 0x000fea0003800000 */
.L_x_863:
[----:B------:R2:W5:Y:S02]  /*289e0*/  ATOMG.E.EXCH.STRONG.GPU PT, R6, desc[UR36][R8.64], R13 ;  /* 0x8000000d080679a8 */ /* 0x000564000c1ef124 */
.L_x_864:
[----:B------:R-:W-:Y:S05]  /*289f0*/  BSYNC.RECONVERGENT B5 ;  /* 0x0000000000057941 */ /* 0x000fea0003800200 */
.L_x_862:
[----:B-1---5:R-:W-:-:S13]  /*28a00*/  ISETP.NE.AND P1, PT, R6, -0x1, PT ;  /* 0xffffffff0600780c */ /* 0x022fda0003f25270 */
[----:B------:R-:W-:Y:S05]  /*28a10*/  @!P1 BRA `(.L_x_865) ;  /* 0x0000000400309947 */ /* 0x000fea0003800000 */
[----:B------:R-:W-:Y:S04]  /*28a20*/  BSSY.RECONVERGENT B5, `(.L_x_866) ;  /* 0x000001d000057945 */ /* 0x000fe80003800200 */
[----:B------:R-:W-:Y:S05]  /*28a30*/  @P2 BRA `(.L_x_867) ;  /* 0x00000000000c2947 */ /* 0x000fea0003800000 */
[----:B------:R1:W-:Y:S01]  /*28a40*/  ATOMS.EXCH RZ, [R12+0x10000], RZ ;  /* 0x010000ff0cff738c */ /* 0x0003e20004000000 */
[----:B------:R-:W-:Y:S01]  /*28a50*/  VIADD R22, R22, 0xffffffff ;  /* 0xffffffff16167836 */ /* 0x000fe20000000000 */
[----:B------:R-:W-:Y:S06]  /*28a60*/  BRA `(.L_x_868) ;  /* 0x0000000000607947 */ /* 0x000fec0003800000 */
.L_x_867:
[----:B------:R-:W-:-:S04]  /*28a70*/  IMAD.WIDE.U32 R30, R4, 0x4, R24 ;  /* 0x00000004041e7825 */ /* 0x000fc800078e0018 */
        /* <DEDUP_REMOVED lines=21> */
.L_x_870:
[----:B------:R-:W-:Y:S05]  /*28bd0*/  BSYNC.RECONVERGENT B7 ;  /* 0x0000000000077941 */ /* 0x000fea0003800200 */
.L_x_869:
[----:B------:R3:W5:Y:S02]  /*28be0*/  ATOMG.E.EXCH.STRONG.GPU PT, RZ, desc[UR36][R8.64], RZ ;  /* 0x800000ff08ff79a8 */ /* 0x000764000c1ef124 */
.L_x_868:
[----:B------:R-:W-:Y:S05]  /*28bf0*/  BSYNC.RECONVERGENT B5 ;  /* 0x0000000000057941 */ /* 0x000fea0003800200 */
.L_x_866:
[----:B------:R-:W-:-:S04]  /*28c00*/  LOP3.LUT P1, RZ, R6, 0x7, RZ, 0xc0, !PT ;  /* 0x0000000706ff7812 */ /* 0x000fc8000782c0ff */
[----:B------:R-:W-:Y:S02]  /*28c10*/  SEL R32, R6, R13, !P1 ;  /* 0x0000000d06207207 */ /* 0x000fe40004800000 */
[----:B0-2---:R-:W-:Y:S02]  /*28c20*/  SEL R13, R13, R6, !P1 ;  /* 0x000000060d0d7207 */ /* 0x005fe40004800000 */
[----:B------:R-:W-:-:S13]  /*28c30*/  LOP3.LUT P2, RZ, R32, 0x7, RZ, 0xc0, !PT ;  /* 0x0000000720ff7812 */ /* 0x000fda000784c0ff */
[----:B------:R-:W-:Y:S05]  /*28c40*/  @!P2 BRA `(.L_x_871) ;  /* 0xfffffff80044a947 */ /* 0x000fea000383ffff */
.L_x_849:
[----:B-1----:R-:W-:Y:S02]  /*28c50*/  IMAD.SHL.U32 R4, R32, 0x8, RZ ;  /* 0x0000000820047824 */ /* 0x002fe400078e00ff */
[----:B0--3--:R-:W-:Y:S02]  /*28c60*/  IMAD.MOV.U32 R9, RZ, RZ, -0x4f0f0efe ;  /* 0xb0f0f102ff097424 */ /* 0x009fe400078e00ff */
        /* <DEDUP_REMOVED lines=33> */
.L_x_861:
[----:B------:R-:W4:Y:S01]  /*28e80*/  LDL R6, [R1+0x118] ;  /* 0x0001180001067983 */ /* 0x000f220000100800 */
[----:B------:R-:W-:Y:S02]  /*28e90*/  IMAD.MOV.U32 R33, RZ, RZ, R13 ;  /* 0x000000ffff217224 */ /* 0x000fe400078e000d */
[C---:B----4-:R-:W-:Y:S01]  /*28ea0*/  VIADD R4, R6.reuse, 0x1 ;  /* 0x0000000106047836 */ /* 0x050fe20000000000 */
[----:B------:R-:W-:-:S04]  /*28eb0*/  LEA R6, R6, UR40, 0x3 ;  /* 0x0000002806067c11 */ /* 0x000fc8000f8e18ff */
[----:B------:R0:W-:Y:S04]  /*28ec0*/  STL [R1+0x118], R4 ;  /* 0x0001180401007387 */ /* 0x0001e80000100800 */
[----:B------:R0:W-:Y:S02]  /*28ed0*/  STL.64 [R6+0x118], R32 ;  /* 0x0001182006007387 */ /* 0x0001e40000100a00 */
.L_x_865:
[----:B------:R-:W-:Y:S05]  /*28ee0*/  BSYNC B4 ;  /* 0x0000000000047941 */ /* 0x000fea0003800000 */
.L_x_848:
[----:B------:R-:W-:Y:S01]  /*28ef0*/  IMAD R5, R5, 0x8, R11 ;  /* 0x0000000805057824 */ /* 0x000fe200078e020b */
[C---:B------:R-:W-:Y:S01]  /*28f00*/  LOP3.LUT P2, RZ, R15.reuse, 0x7, RZ, 0xc0, !PT ;  /* 0x000000070fff7812 */ /* 0x040fe2000784c0ff */
[----:B------:R-:W-:Y:S03]  /*28f10*/  BSSY B4, `(.L_x_872) ;  /* 0x000009d000047945 */ /* 0x000fe60003800000 */
[----:B01----:R-:W-:Y:S02]  /*28f20*/  SEL R6, R15, R5, !P2 ;  /* 0x000000050f067207 */ /* 0x003fe40005000000 */
[----:B------:R-:W-:Y:S02]  /*28f30*/  SEL R15, R5, R15, !P2 ;  /* 0x0000000f050f7207 */ /* 0x000fe40005000000 */
[----:B------:R-:W-:-:S13]  /*28f40*/  LOP3.LUT P1, RZ, R6, 0x7, RZ, 0xc0, !PT ;  /* 0x0000000706ff7812 */ /* 0x000fda000782c0ff */
[----:B------:R-:W-:Y:S05]  /*28f50*/  @P1 BRA `(.L_x_873) ;  /* 0x0000000400bc1947 */ /* 0x000fea0003800000 */
.L_x_895:
[----:B------:R-:W-:Y:S01]  /*28f60*/  LOP3.LUT P1, RZ, R15, 0x7, RZ, 0xc0, !PT ;  /* 0x000000070fff7812 */ /* 0x000fe2000782c0ff */
[----:B------:R-:W-:Y:S05]  /*28f70*/  YIELD ;  /* 0x0000000000007946 */ /* 0x000fea0003800000 */
[----:B------:R-:W-:Y:S07]  /*28f80*/  BSSY B5, `(.L_x_874) ;  /* 0x0000032000057945 */ /* 0x000fee0003800000 */
[----:B-1-3--:R-:W-:Y:S05]  /*28f90*/  @P1 BRA `(.L_x_875) ;  /* 0x0000000000c01947 */ /* 0x00afea0003800000 */
[----:B--23--:R-:W-:-:S07]  /*28fa0*/  IMAD.MOV.U32 R9, RZ, RZ, -0x1 ;  /* 0xffffffffff097424 */ /* 0x00cfce00078e00ff */
.L_x_884:
        /* <DEDUP_REMOVED lines=8> */
[----:B------:R-:W-:Y:S06]  /*29030*/  @P1 BRA `(.L_x_877) ;  /* 0x0000000000081947 */ /* 0x000fec0003800000 */
[----:B------:R0:W1:Y:S01]  /*29040*/  ATOMS.EXCH R11, [R12+0x10000], R9 ;  /* 0x010000090c0b738c */ /* 0x0000620004000000 */
[----:B------:R-:W-:Y:S05]  /*29050*/  BRA `(.L_x_878) ;  /* 0x0000000000047947 */ /* 0x000fea0003800000 */
.L_x_877:
[----:B------:R2:W5:Y:S02]  /*29060*/  ATOMG.E.EXCH.STRONG.GPU PT, R11, desc[UR36][R4.64], R9 ;  /* 0x80000009040b79a8 */ /* 0x000564000c1ef124 */
.L_x_878:
[----:B------:R-:W-:Y:S05]  /*29070*/  BSYNC.RECONVERGENT B7 ;  /* 0x0000000000077941 */ /* 0x000fea0003800200 */
.L_x_876:
[----:B-1---5:R-:W-:-:S13]  /*29080*/  ISETP.NE.AND P2, PT, R11, -0x1, PT ;  /* 0xffffffff0b00780c */ /* 0x022fda0003f45270 */
[----:B------:R-:W-:Y:S05]  /*29090*/  @!P2 BRA `(.L_x_875) ;  /* 0x000000000080a947 */ /* 0x000fea0003800000 */
[----:B------:R-:W-:Y:S04]  /*290a0*/  BSSY.RECONVERGENT B7, `(.L_x_879) ;  /* 0x000001c000077945 */ /* 0x000fe80003800200 */
[----:B------:R-:W-:Y:S05]  /*290b0*/  @P1 BRA `(.L_x_880) ;  /* 0x00000000000c1947 */ /* 0x000fea0003800000 */
[----:B------:R1:W-:Y:S01]  /*290c0*/  ATOMS.EXCH RZ, [R12+0x10000], RZ ;  /* 0x010000ff0cff738c */ /* 0x0003e20004000000 */
[----:B------:R-:W-:Y:S01]  /*290d0*/  VIADD R22, R22, 0xffffffff ;  /* 0xffffffff16167836 */ /* 0x000fe20000000000 */
[----:B------:R-:W-:Y:S06]  /*290e0*/  BRA `(.L_x_881) ;  /* 0x00000000005c7947 */ /* 0x000fec0003800000 */
.L_x_880:
        /* <DEDUP_REMOVED lines=21> */
.L_x_883:
[----:B------:R-:W-:Y:S05]  /*29240*/  BSYNC.RECONVERGENT B8 ;  /* 0x0000000000087941 */ /* 0x000fea0003800200 */
.L_x_882:
[----:B------:R3:W5:Y:S02]  /*29250*/  ATOMG.E.EXCH.STRONG.GPU PT, RZ, desc[UR36][R4.64], RZ ;  /* 0x800000ff04ff79a8 */ /* 0x000764000c1ef124 */
.L_x_881:
[----:B------:R-:W-:Y:S05]  /*29260*/  BSYNC.RECONVERGENT B7 ;  /* 0x0000000000077941 */ /* 0x000fea0003800200 */
.L_x_879:
[----:B------:R-:W-:Y:S01]  /*29270*/  LOP3.LUT P1, RZ, R11, 0x7, RZ, 0xc0, !PT ;  /* 0x000000070bff7812 */ /* 0x000fe2000782c0ff */
[----:B------:R-:W-:-:S12]  /*29280*/  IMAD.MOV.U32 R15, RZ, RZ, R11 ;  /* 0x000000ffff0f7224 */ /* 0x000fd800078e000b */
[----:B------:R-:W-:Y:S05]  /*29290*/  @!P1 BRA `(.L_x_884) ;  /* 0xfffffffc00449947 */ /* 0x000fea000383ffff */
.L_x_875:
[----:B------:R-:W-:Y:S05]  /*292a0*/  BSYNC B5 ;  /* 0x0000000000057941 */ /* 0x000fea0003800000 */
.L_x_874:
[--C-:B0-23--:R-:W-:Y:S02]  /*292b0*/  SHF.R.U32.HI R8, RZ, 0x10, R15.reuse ;  /* 0x00000010ff087819 */ /* 0x10dfe4000001160f */
        /* <DEDUP_REMOVED lines=18> */
.L_x_887:
[----:B------:R0:W5:Y:S02]  /*293e0*/  ATOMG.E.EXCH.STRONG.GPU PT, R14, desc[UR36][R4.64], R15 ;  /* 0x8000000f040e79a8 */ /* 0x000164000c1ef124 */
.L_x_888:
[----:B------:R-:W-:Y:S05]  /*293f0*/  BSYNC.RECONVERGENT B5 ;  /* 0x0000000000057941 */ /* 0x000fea0003800200 */
.L_x_886:
[----:B---3-5:R-:W-:-:S13]  /*29400*/  ISETP.NE.AND P2, PT, R14, -0x1, PT ;  /* 0xffffffff0e00780c */ /* 0x028fda0003f45270 */
[----:B------:R-:W-:Y:S05]  /*29410*/  @!P2 BRA `(.L_x_889) ;  /* 0x000000040030a947 */ /* 0x000fea0003800000 */
[----:B------:R-:W-:Y:S04]  /*29420*/  BSSY.RECONVERGENT B5, `(.L_x_890) ;  /* 0x000001d000057945 */ /* 0x000fe80003800200 */
[----:B------:R-:W-:Y:S05]  /*29430*/  @P1 BRA `(.L_x_891) ;  /* 0x00000000000c1947 */ /* 0x000fea0003800000 */
[----:B------:R4:W-:Y:S01]  /*29440*/  ATOMS.EXCH RZ, [R6+0x10000], RZ ;  /* 0x010000ff06ff738c */ /* 0x0009e20004000000 */
[----:B------:R-:W-:Y:S01]  /*29450*/  VIADD R22, R22, 0xffffffff ;  /* 0xffffffff16167836 */ /* 0x000fe20000000000 */
[----:B------:R-:W-:Y:S06]  /*29460*/  BRA `(.L_x_892) ;  /* 0x0000000000607947 */ /* 0x000fec0003800000 */
.L_x_891:
        /* <DEDUP_REMOVED lines=22> */
.L_x_894:
[----:B------:R-:W-:Y:S05]  /*295d0*/  BSYNC.RECONVERGENT B7 ;  /* 0x0000000000077941 */ /* 0x000fea0003800200 */
.L_x_893:
[----:B------:R3:W5:Y:S02]  /*295e0*/  ATOMG.E.EXCH.STRONG.GPU PT, RZ, desc[UR36][R4.64], RZ ;  /* 0x800000ff04ff79a8 */ /* 0x000764000c1ef124 */
.L_x_892:
[----:B------:R-:W-:Y:S05]  /*295f0*/  BSYNC.RECONVERGENT B5 ;  /* 0x0000000000057941 */ /* 0x000fea0003800200 */
.L_x_890:
[----:B------:R-:W-:-:S04]  /*29600*/  LOP3.LUT P1, RZ, R14, 0x7, RZ, 0xc0, !PT ;  /* 0x000000070eff7812 */ /* 0x000fc8000782c0ff */
[----:B--2-4-:R-:W-:Y:S02]  /*29610*/  SEL R6, R14, R15, !P1 ;  /* 0x0000000f0e067207 */ /* 0x014fe40004800000 */
[----:B0-----:R-:W-:Y:S02]  /*29620*/  SEL R15, R15, R14, !P1 ;  /* 0x0000000e0f0f7207 */ /* 0x001fe40004800000 */
[----:B------:R-:W-:-:S13]  /*29630*/  LOP3.LUT P2, RZ, R6, 0x7, RZ, 0xc0, !PT ;  /* 0x0000000706ff7812 */ /* 0x000fda000784c0ff */
[----:B------:R-:W-:Y:S05]  /*29640*/  @!P2 BRA `(.L_x_895) ;  /* 0xfffffff80044a947 */ /* 0x000fea000383ffff */
.L_x_873:
[----:B---3--:R-:W-:Y:S02]  /*29650*/  IMAD.SHL.U32 R4, R6, 0x8, RZ ;  /* 0x0000000806047824 */ /* 0x008fe400078e00ff */
[----:B------:R-:W-:Y:S02]  /*29660*/  IMAD.MOV.U32 R5, RZ, RZ, -0x4f0f0efe ;  /* 0xb0f0f102ff057424 */ /* 0x000fe400078e00ff */
[----:B------:R-:W-:Y:S01]  /*29670*/  IMAD.MOV.U32 R11, RZ, RZ, -0x40000000 ;  /* 0xc0000000ff0b7424 */ /* 0x000fe200078e00ff */
[----:B------:R-:W-:Y:S01]  /*29680*/  LOP3.LUT R4, R4, 0x38, RZ, 0xc0, !PT ;  /* 0x0000003804047812 */ /* 0x000fe200078ec0ff */
[----:B--2---:R-:W-:-:S03]  /*29690*/  IMAD.MOV.U32 R9, RZ, RZ, -0x203a400 ;  /* 0xfdfc5c00ff097424 */ /* 0x004fc600078e00ff */
[----:B------:R-:W-:-:S04]  /*296a0*/  LOP3.LUT R4, R4, 0x7, R15, 0xf8, !PT ;  /* 0x0000000704047812 */ /* 0x000fc800078ef80f */
[-C--:B-1----:R-:W-:Y:S02]  /*296b0*/  SHF.R.U64 R8, R5, R4.reuse, 0x7eb6deee ;  /* 0x7eb6deee05087419 */ /* 0x082fe40000001204 */
        /* <DEDUP_REMOVED lines=28> */
.L_x_885:
[----:B------:R-:W2:Y:S01]  /*29880*/  LDL R5, [R1+0x118] ;  /* 0x0001180001057983 */ /* 0x000ea20000100800 */
[----:B------:R-:W-:Y:S02]  /*29890*/  IMAD.MOV.U32 R14, RZ, RZ, R6 ;  /* 0x000000ffff0e7224 */ /* 0x000fe400078e0006 */
[C---:B--2---:R-:W-:Y:S01]  /*298a0*/  VIADD R4, R5.reuse, 0x1 ;  /* 0x0000000105047836 */ /* 0x044fe20000000000 */
[----:B------:R-:W-:-:S04]  /*298b0*/  LEA R5, R5, UR40, 0x3 ;  /* 0x0000002805057c11 */ /* 0x000fc8000f8e18ff */
[----:B------:R3:W-:Y:S04]  /*298c0*/  STL [R1+0x118], R4 ;  /* 0x0001180401007387 */ /* 0x0007e80000100800 */
[----:B------:R3:W-:Y:S02]  /*298d0*/  STL.64 [R5+0x118], R14 ;  /* 0x0001180e05007387 */ /* 0x0007e40000100a00 */
.L_x_889:
[----:B------:R-:W-:Y:S05]  /*298e0*/  BSYNC B4 ;  /* 0x0000000000047941 */ /* 0x000fea0003800000 */
.L_x_872:
[----:B------:R-:W-:Y:S01]  /*298f0*/  LOP3.LUT R7, R7, 0x7, RZ, 0xc0, !PT ;  /* 0x0000000707077812 */ /* 0x000fe200078ec0ff */
[----:B------:R-:W-:Y:S01]  /*29900*/  BSSY B4, `(.L_x_896) ;  /* 0x00000a0000047945 */ /* 0x000fe20003800000 */
[----:B------:R-:W-:-:S03]  /*29910*/  LOP3.LUT P2, RZ, R28, 0x7, RZ, 0xc0, !PT ;  /* 0x000000071cff7812 */ /* 0x000fc6000784c0ff */
[----:B0--34-:R-:W-:-:S05]  /*29920*/  IMAD R5, R2, 0x8, R7 ;  /* 0x0000000802057824 */ /* 0x019fca00078e0207 */
[----:B------:R-:W-:Y:S02]  /*29930*/  SEL R8, R28, R5, !P2 ;  /* 0x000000051c087207 */ /* 0x000fe40005000000 */
[----:B------:R-:W-:Y:S02]  /*29940*/  SEL R5, R5, R28, !P2 ;  /* 0x0000001c05057207 */ /* 0x000fe40005000000 */
[----:B------:R-:W-:-:S13]  /*29950*/  LOP3.LUT P1, RZ, R8, 0x7, RZ, 0xc0, !PT ;  /* 0x0000000708ff7812 */ /* 0x000fda000782c0ff */
[----:B------:R-:W-:Y:S05]  /*29960*/  @P1 BRA `(.L_x_897) ;  /* 0x0000000400bc1947 */ /* 0x000fea0003800000 */
.L_x_919:
[----:B------:R-:W-:Y:S01]  /*29970*/  LOP3.LUT P1, RZ, R5, 0x7, RZ, 0xc0, !PT ;  /* 0x0000000705ff7812 */ /* 0x000fe2000782c0ff */
[----:B------:R-:W-:Y:S05]  /*29980*/  YIELD ;  /* 0x0000000000007946 */ /* 0x000fea0003800000 */
[----:B------:R-:W-:Y:S07]  /*29990*/  BSSY B5, `(.L_x_898) ;  /* 0x0000032000057945 */ /* 0x000fee0003800000 */
[----:B0--3--:R-:W-:Y:S05]  /*299a0*/  @P1 BRA `(.L_x_899) ;  /* 0x0000000000c01947 */ /* 0x009fea0003800000 */
[----:B------:R-:W-:-:S07]  /*299b0*/  IMAD.MOV.U32 R31, RZ, RZ, -0x1 ;  /* 0xffffffffff1f7424 */ /* 0x000fce00078e00ff */
.L_x_908:
[--C-:B--2---:R-:W-:Y:S01]  /*299c0*/  SHF.R.U32.HI R15, RZ, 0x10, R5.reuse ;  /* 0x00000010ff0f7819 */ /* 0x104fe20000011605 */
[----:B------:R-:W-:Y:S05]  /*299d0*/  YIELD ;  /* 0x0000000000007946 */ /* 0x000fea0003800000 */
[----:B------:R-:W-:Y:S01]  /*299e0*/  ISETP.NE.AND P1, PT, R15, R19, PT ;  /* 0x000000130f00720c */ /* 0x000fe20003f25270 */
[----:B------:R-:W-:Y:S01]  /*299f0*/  BSSY.RECONVERGENT B7, `(.L_x_900) ;  /* 0x0000009000077945 */ /* 0x000fe20003800200 */
[----:B01-3--:R-:W-:-:S05]  /*29a00*/  SHF.R.U32.HI R12, RZ, 0x3, R5 ;  /* 0x00000003ff0c7819 */ /* 0x00bfca0000011605 */
[----:B----4-:R-:W-:Y:S02]  /*29a10*/  IMAD R9, R19, -0x2000, R12 ;  /* 0xffffe00013097824 */ /* 0x010fe400078e020c */
[----:B------:R-:W-:-:S04]  /*29a20*/  IMAD.WIDE.U32 R12, R12, 0x4, R26 ;  /* 0x000000040c0c7825 */ /* 0x000fc800078e001a */
[----:B------:R-:W-:Y:S01]  /*29a30*/  IMAD R9, R9, 0x4, R0 ;  /* 0x0000000409097824 */ /* 0x000fe200078e0200 */
[----:B------:R-:W-:Y:S06]  /*29a40*/  @P1 BRA `(.L_x_901) ;  /* 0x0000000000081947 */ /* 0x000fec0003800000 */
[----:B------:R1:W2:Y:S01]  /*29a50*/  ATOMS.EXCH R2, [R9+0x10000], R31 ;  /* 0x0100001f0902738c */ /* 0x0002a20004000000 */
[----:B------:R-:W-:Y:S05]  /*29a60*/  BRA `(.L_x_902) ;  /* 0x0000000000047947 */ /* 0x000fea0003800000 */
.L_x_901:
[----:B------:R0:W5:Y:S02]  /*29a70*/  ATOMG.E.EXCH.STRONG.GPU PT, R2, desc[UR36][R12.64], R31 ;  /* 0x8000001f0c0279a8 */ /* 0x000164000c1ef124 */
.L_x_902:
[----:B------:R-:W-:Y:S05]  /*29a80*/  BSYNC.RECONVERGENT B7 ;  /* 0x0000000000077941 */ /* 0x000fea0003800200 */
.L_x_900:
[----:B--2--5:R-:W-:-:S13]  /*29a90*/  ISETP.NE.AND P2, PT, R2, -0x1, PT ;  /* 0xffffffff0200780c */ /* 0x024fda0003f45270 */
[----:B------:R-:W-:Y:S05]  /*29aa0*/  @!P2 BRA `(.L_x_899) ;  /* 0x000000000080a947 */ /* 0x000fea0003800000 */
[----:B------:R-:W-:Y:S04]  /*29ab0*/  BSSY.RECONVERGENT B7, `(.L_x_903) ;  /* 0x000001c000077945 */ /* 0x000fe80003800200 */
[----:B------:R-:W-:Y:S05]  /*29ac0*/  @P1 BRA `(.L_x_904) ;  /* 0x00000000000c1947 */ /* 0x000fea0003800000 */
[----:B------:R4:W-:Y:S01]  /*29ad0*/  ATOMS.EXCH RZ, [R9+0x10000], RZ ;  /* 0x010000ff09ff738c */ /* 0x0009e20004000000 */
[----:B------:R-:W-:Y:S01]  /*29ae0*/  VIADD R22, R22, 0xffffffff ;  /* 0xffffffff16167836 */ /* 0x000fe20000000000 */
[----:B------:R-:W-:Y:S06]  /*29af0*/  BRA `(.L_x_905) ;  /* 0x00000000005c7947 */ /* 0x000fec0003800000 */
.L_x_904:
        /* <DEDUP_REMOVED lines=21> */
.L_x_907:
[----:B------:R-:W-:Y:S05]  /*29c50*/  BSYNC.RECONVERGENT B8 ;  /* 0x0000000000087941 */ /* 0x000fea0003800200 */
.L_x_906:
[----:B------:R3:W5:Y:S02]  /*29c60*/  ATOMG.E.EXCH.STRONG.GPU PT, RZ, desc[UR36][R12.64], RZ ;  /* 0x800000ff0cff79a8 */ /* 0x000764000c1ef124 */
.L_x_905:
[----:B------:R-:W-:Y:S05]  /*29c70*/  BSYNC.RECONVERGENT B7 ;  /* 0x0000000000077941 */ /* 0x000fea0003800200 */
.L_x_903:
[----:B------:R-:W-:Y:S01]  /*29c80*/  LOP3.LUT P1, RZ, R2, 0x7, RZ, 0xc0, !PT ;  /* 0x0000000702ff7812 */ /* 0x000fe2000782c0ff */
[----:B--2---:R-:W-:-:S12]  /*29c90*/  IMAD.MOV.U32 R5, RZ, RZ, R2 ;  /* 0x000000ffff057224 */ /* 0x004fd800078e0002 */
[----:B------:R-:W-:Y:S05]  /*29ca0*/  @!P1 BRA `(.L_x_908) ;  /* 0xfffffffc00449947 */ /* 0x000fea000383ffff */
.L_x_899:
[----:B------:R-:W-:Y:S05]  /*29cb0*/  BSYNC B5 ;  /* 0x0000000000057941 */ /* 0x000fea0003800000 */
.L_x_898:
        /* <DEDUP_REMOVED lines=14> */
[----:B-1--4-:R-:W-:-:S04]  /*29da0*/  IMAD.WIDE.U32 R8, R8, 0x4, R26 ;  /* 0x0000000408087825 */ /* 0x012fc800078e001a */
[----:B--2---:R-:W-:Y:S01]  /*29db0*/  IMAD R6, R11, 0x4, R0 ;  /* 0x000000040b067824 */ /* 0x004fe200078e0200 */
[----:B------:R-:W-:Y:S06]  /*29dc0*/  @P1 BRA `(.L_x_911) ;  /* 0x0000000000081947 */ /* 0x000fec0003800000 */
[----:B------:R1:W2:Y:S01]  /*29dd0*/  ATOMS.EXCH R4, [R6+0x10000], R5 ;  /* 0x010000050604738c */ /* 0x0002a20004000000 */
[----:B------:R-:W-:Y:S05]  /*29de0*/  BRA `(.L_x_912) ;  /* 0x0000000000047947 */ /* 0x000fea0003800000 */
.L_x_911:
[----:B------:R4:W5:Y:S02]  /*29df0*/  ATOMG.E.EXCH.STRONG.GPU PT, R4, desc[UR36][R8.64], R5 ;  /* 0x80000005080479a8 */ /* 0x000964000c1ef124 */
.L_x_912:
[----:B------:R-:W-:Y:S05]  /*29e00*/  BSYNC.RECONVERGENT B5 ;  /* 0x0000000000057941 */ /* 0x000fea0003800200 */
.L_x_910:
[----:B--2--5:R-:W-:-:S13]  /*29e10*/  ISETP.NE.AND P2, PT, R4, -0x1, PT ;  /* 0xffffffff0400780c */ /* 0x024fda0003f45270 */
[----:B------:R-:W-:Y:S05]  /*29e20*/  @!P2 BRA `(.L_x_913) ;  /* 0x000000040034a947 */ /* 0x000fea0003800000 */
[----:B------:R-:W-:Y:S04]  /*29e30*/  BSSY.RECONVERGENT B5, `(.L_x_914) ;  /* 0x000001d000057945 */ /* 0x000fe80003800200 */
[----:B------:R-:W-:Y:S05]  /*29e40*/  @P1 BRA `(.L_x_915) ;  /* 0x00000000000c1947 */ /* 0x000fea0003800000 */
[----:B------:R2:W-:Y:S01]  /*29e50*/  ATOMS.EXCH RZ, [R6+0x10000], RZ ;  /* 0x010000ff06ff738c */ /* 0x0005e20004000000 */
[----:B------:R-:W-:Y:S01]  /*29e60*/  VIADD R22, R22, 0xffffffff ;  /* 0xffffffff16167836 */ /* 0x000fe20000000000 */
[----:B------:R-:W-:Y:S06]  /*29e70*/  BRA `(.L_x_916) ;  /* 0x0000000000607947 */ /* 0x000fec0003800000 */
.L_x_915:
[----:B0--3--:R-:W-:-:S04]  /*29e80*/  IMAD.WIDE.U32 R12, R2, 0x4, R24 ;  /* 0x00000004020c7825 */ /* 0x009fc800078e0018 */
[----:B------:R-:W-:-:S05]  /*29e90*/  IMAD.MOV.U32 R11, RZ, RZ, -0x1 ;  /* 0xffffffffff0b7424 */ /* 0x000fca00078e00ff */
[----:B------:R-:W2:Y:S01]  /*29ea0*/  ATOMG.E.ADD.STRONG.GPU PT, R12, desc[UR36][R12.64], R11 ;  /* 0x8000000b0c0c79a8 */ /* 0x000ea200081ef124 */
[----:B------:R-:W-:Y:S01]  /*29eb0*/  BSSY.RECONVERGENT B7, `(.L_x_917) ;  /* 0x0000013000077945 */ /* 0x000fe20003800200 */
[----:B--2---:R-:W-:-:S13]  /*29ec0*/  ISETP.NE.AND P1, PT, R12, 0x1, PT ;  /* 0x000000010c00780c */ /* 0x004fda0003f25270 */
[----:B------:R-:W-:Y:S05]  /*29ed0*/  @P1 BRA `(.L_x_918) ;  /* 0x0000000000401947 */ /* 0x000fea0003800000 */
[----:B------:R-:W0:Y:S01]  /*29ee0*/  S2R R11, SR_LANEID ;  /* 0x00000000000b7919 */ /* 0x000e220000000000 */
[----:B------:R-:W-:Y:S02]  /*29ef0*/  VOTEU.ANY UR4, UPT, PT ;  /* 0x0000000000047886 */ /* 0x000fe400038e0100 */
[----:B------:R-:W0:Y:S08]  /*29f00*/  FLO.U32 R14, UR4 ;  /* 0x00000004000e7d00 */ /* 0x000e3000080e0000 */
[----:B------:R-:W2:Y:S01]  /*29f10*/  POPC R15, UR4 ;  /* 0x00000004000f7d09 */ /* 0x000ea20008000000 */
[----:B0-----:R-:W-:-:S13]  /*29f20*/  ISETP.EQ.U32.AND P1, PT, R14, R11, PT ;  /* 0x0000000b0e00720c */ /* 0x001fda0003f22070 */
[----:B--2---:R-:W1:Y:S01]  /*29f30*/  @P1 ATOMG.E.ADD.STRONG.GPU PT, R15, desc[UR36][R16.64+0x40000], R15 ;  /* 0x8400000f100f19a8 */ /* 0x004e6200081ef124 */
[----:B------:R-:W0:Y:S02]  /*29f40*/  S2R R30, SR_LTMASK ;  /* 0x00000000001e7919 */ /* 0x000e240000003900 */
[----:B0-----:R-:W-:-:S04]  /*29f50*/  LOP3.LUT R30, R30, UR4, RZ, 0xc0, !PT ;  /* 0x000000041e1e7c12 */ /* 0x001fc8000f8ec0ff */
        /* <DEDUP_REMOVED lines=8> */
.L_x_918:
[----:B------:R-:W-:Y:S05]  /*29fe0*/  BSYNC.RECONVERGENT B7 ;  /* 0x0000000000077941 */ /* 0x000fea0003800200 */
.L_x_917:
[----:B------:R2:W5:Y:S02]  /*29ff0*/  ATOMG.E.EXCH.STRONG.GPU PT, RZ, desc[UR36][R8.64], RZ ;  /* 0x800000ff08ff79a8 */ /* 0x000564000c1ef124 */
.L_x_916:
[----:B------:R-:W-:Y:S05]  /*2a000*/  BSYNC.RECONVERGENT B5 ;  /* 0x0000000000057941 */ /* 0x000fea0003800200 */
.L_x_914:
[----:B------:R-:W-:-:S04]  /*2a010*/  LOP3.LUT P1, RZ, R4, 0x7, RZ, 0xc0, !PT ;  /* 0x0000000704ff7812 */ /* 0x000fc8000782c0ff */
[----:B--2-4-:R-:W-:Y:S02]  /*2a020*/  SEL R8, R4, R5, !P1 ;  /* 0x0000000504087207 */ /* 0x014fe40004800000 */
[----:B-1----:R-:W-:Y:S02]  /*2a030*/  SEL R5, R5, R4, !P1 ;  /* 0x0000000405057207 */ /* 0x002fe40004800000 */
[----:B------:R-:W-:-:S13]  /*2a040*/  LOP3.LUT P2, RZ, R8, 0x7, RZ, 0xc0, !PT ;  /* 0x0000000708ff7812 */ /* 0x000fda000784c0ff */
[----:B------:R-:W-:Y:S05]  /*2a050*/  @!P2 BRA `(.L_x_919) ;  /* 0xfffffff80044a947 */ /* 0x000fea000383ffff */
.L_x_897:
[----:B0-----:R-:W-:Y:S02]  /*2a060*/  IMAD.SHL.U32 R2, R8, 0x8, RZ ;  /* 0x0000000808027824 */ /* 0x001fe400078e00ff */
[----:B------:R-:W-:Y:S02]  /*2a070*/  IMAD.MOV.U32 R9, RZ, RZ, -0x4f0f0efe ;  /* 0xb0f0f102ff097424 */ /* 0x000fe400078e00ff */
[----:B---3--:R-:W-:Y:S01]  /*2a080*/  IMAD.MOV.U32 R13, RZ, RZ, -0x40000000 ;  /* 0xc0000000ff0d7424 */ /* 0x008fe200078e00ff */
        /* <DEDUP_REMOVED lines=20> */
[----:B--2---:R-:W-:Y:S01]  /*2a1d0*/  @P1 LOP3.LUT R6, R2, 0x7f8, RZ, 0xc0, !PT ;  /* 0x000007f802061812 */ /* 0x004fe200078ec0ff */
        /* <DEDUP_REMOVED lines=12> */
.L_x_909:
[----:B------:R-:W2:Y:S01]  /*2a2a0*/  LDL R4, [R1+0x118] ;  /* 0x0001180001047983 */ /* 0x000ea20000100800 */
[----:B-1--4-:R-:W-:Y:S02]  /*2a2b0*/  IMAD.MOV.U32 R9, RZ, RZ, R5 ;  /* 0x000000ffff097224 */ /* 0x012fe400078e0005 */
[C---:B--2---:R-:W-:Y:S01]  /*2a2c0*/  VIADD R2, R4.reuse, 0x1 ;  /* 0x0000000104027836 */ /* 0x044fe20000000000 */
[----:B------:R-:W-:-:S04]  /*2a2d0*/  LEA R4, R4, UR40, 0x3 ;  /* 0x0000002804047c11 */ /* 0x000fc8000f8e18ff */
[----:B------:R1:W-:Y:S04]  /*2a2e0*/  STL [R1+0x118], R2 ;  /* 0x0001180201007387 */ /* 0x0003e80000100800 */
[----:B------:R1:W-:Y:S02]  /*2a2f0*/  STL.64 [R4+0x118], R8 ;  /* 0x0001180804007387 */ /* 0x0003e40000100a00 */
.L_x_913:
[----:B------:R-:W-:Y:S05]  /*2a300*/  BSYNC B4 ;  /* 0x0000000000047941 */ /* 0x000fea0003800000 */
.L_x_896:
[----:B------:R-:W-:Y:S01]  /*2a310*/  IMAD R7, R3, 0x8, R7 ;  /* 0x0000000803077824 */ /* 0x000fe200078e0207 */
[C---:B------:R-:W-:Y:S01]  /*2a320*/  LOP3.LUT P2, RZ, R29.reuse, 0x7, RZ, 0xc0, !PT ;  /* 0x000000071dff7812 */ /* 0x040fe2000784c0ff */
[----:B------:R-:W-:Y:S01]  /*2a330*/  BSSY B4, `(.L_x_920) ;  /* 0x00000a1000047945 */ /* 0x000fe20003800000 */
[----:B------:R-:W-:Y:S02]  /*2a340*/  VIADD R20, R20, 0x3 ;  /* 0x0000000314147836 */ /* 0x000fe40000000000 */
[----:B-12---:R-:W-:Y:S02]  /*2a350*/  SEL R6, R29, R7, !P2 ;  /* 0x000000071d067207 */ /* 0x006fe40005000000 */
[----:B------:R-:W-:Y:S02]  /*2a360*/  SEL R7, R7, R29, !P2 ;  /* 0x0000001d07077207 */ /* 0x000fe40005000000 */
[----:B------:R-:W-:-:S13]  /*2a370*/  LOP3.LUT P1, RZ, R6, 0x7, RZ, 0xc0, !PT ;  /* 0x0000000706ff7812 */ /* 0x000fda000782c0ff */
[----:B------:R-:W-:Y:S05]  /*2a380*/  @P1 BRA `(.L_x_921) ;  /* 0x0000000400c01947 */ /* 0x000fea0003800000 */
.L_x_943:
[----:B------:R-:W-:Y:S01]  /*2a390*/  LOP3.LUT P1, RZ, R7, 0x7, RZ, 0xc0, !PT ;  /* 0x0000000707ff7812 */ /* 0x000fe2000782c0ff */
[----:B------:R-:W-:Y:S05]  /*2a3a0*/  YIELD ;  /* 0x0000000000007946 */ /* 0x000fea0003800000 */
[----:B------:R-:W-:Y:S07]  /*2a3b0*/  BSSY B5, `(.L_x_922) ;  /* 0x0000032000057945 */ /* 0x000fee0003800000 */
[----:B-1-3--:R-:W-:Y:S05]  /*2a3c0*/  @P1 BRA `(.L_x_923) ;  /* 0x0000000000c01947 */ /* 0x00afea0003800000 */
[----:B------:R-:W-:-:S07]  /*2a3d0*/  IMAD.MOV.U32 R15, RZ, RZ, -0x1 ;  /* 0xffffffffff0f7424 */ /* 0x000fce00078e00ff */
.L_x_932:
[--C-:B01-3--:R-:W-:Y:S01]  /*2a3e0*/  SHF.R.U32.HI R13, RZ, 0x10, R7.reuse ;  /* 0x00000010ff0d7819 */ /* 0x10bfe20000011607 */
[----:B------:R-:W-:Y:S05]  /*2a3f0*/  YIELD ;  /* 0x0000000000007946 */ /* 0x000fea0003800000 */
[----:B------:R-:W-:Y:S01]  /*2a400*/  ISETP.NE.AND P1, PT, R13, R19, PT ;  /* 0x000000130d00720c */ /* 0x000fe20003f25270 */
[----:B------:R-:W-:Y:S01]  /*2a410*/  BSSY.RECONVERGENT B7, `(.L_x_924) ;  /* 0x0000009000077945 */ /* 0x000fe20003800200 */
[----:B------:R-:W-:-:S05]  /*2a420*/  SHF.R.U32.HI R2, RZ, 0x3, R7 ;  /* 0x00000003ff027819 */ /* 0x000fca0000011607 */
[----:B--2-4-:R-:W-:Y:S02]  /*2a430*/  IMAD R5, R19, -0x2000, R2 ;  /* 0xffffe00013057824 */ /* 0x014fe400078e0202 */
[----:B------:R-:W-:-:S04]  /*2a440*/  IMAD.WIDE.U32 R2, R2, 0x4, R26 ;  /* 0x0000000402027825 */ /* 0x000fc800078e001a */
[----:B------:R-:W-:Y:S01]  /*2a450*/  IMAD R5, R5, 0x4, R0 ;  /* 0x0000000405057824 */ /* 0x000fe200078e0200 */
[----:B------:R-:W-:Y:S06]  /*2a460*/  @P1 BRA `(.L_x_925) ;  /* 0x0000000000081947 */ /* 0x000fec0003800000 */
[----:B------:R1:W2:Y:S01]  /*2a470*/  ATOMS.EXCH R8, [R5+0x10000], R15 ;  /* 0x0100000f0508738c */ /* 0x0002a20004000000 */
[----:B------:R-:W-:Y:S05]  /*2a480*/  BRA `(.L_x_926) ;  /* 0x0000000000047947 */ /* 0x000fea0003800000 */
.L_x_925:
[----:B------:R0:W5:Y:S02]  /*2a490*/  ATOMG.E.EXCH.STRONG.GPU PT, R8, desc[UR36][R2.64], R15 ;  /* 0x8000000f020879a8 */ /* 0x000164000c1ef124 */
.L_x_926:
[----:B------:R-:W-:Y:S05]  /*2a4a0*/  BSYNC.RECONVERGENT B7 ;  /* 0x0000000000077941 */ /* 0x000fea0003800200 */
.L_x_924:
[----:B--2--5:R-:W-:-:S13]  /*2a4b0*/  ISETP.NE.AND P2, PT, R8, -0x1, PT ;  /* 0xffffffff0800780c */ /* 0x024fda0003f45270 */
[----:B------:R-:W-:Y:S05]  /*2a4c0*/  @!P2 BRA `(.L_x_923) ;  /* 0x000000000080a947 */ /* 0x000fea0003800000 */
[----:B------:R-:W-:Y:S04]  /*2a4d0*/  BSSY.RECONVERGENT B7, `(.L_x_927) ;  /* 0x000001c000077945 */ /* 0x000fe80003800200 */
[----:B------:R-:W-:Y:S05]  /*2a4e0*/  @P1 BRA `(.L_x_928) ;  /* 0x00000000000c1947 */ /* 0x000fea0003800000 */
[----:B------:R2:W-:Y:S01]  /*2a4f0*/  ATOMS.EXCH RZ, [R5+0x10000], RZ ;  /* 0x010000ff05ff738c */ /* 0x0005e20004000000 */
[----:B------:R-:W-:Y:S01]  /*2a500*/  VIADD R22, R22, 0xffffffff ;  /* 0xffffffff16167836 */ /* 0x000fe20000000000 */
[----:B------:R-:W-:Y:S06]  /*2a510*/  BRA `(.L_x_929) ;  /* 0x00000000005c7947 */ /* 0x000fec0003800000 */
.L_x_928:
        /* <DEDUP_REMOVED lines=21> */
.L_x_931:
[----:B------:R-:W-:Y:S05]  /*2a670*/  BSYNC.RECONVERGENT B8 ;  /* 0x0000000000087941 */ /* 0x000fea0003800200 */
.L_x_930:
[----:B------:R3:W5:Y:S02]  /*2a680*/  ATOMG.E.EXCH.STRONG.GPU PT, RZ, desc[UR36][R2.64], RZ ;  /* 0x800000ff02ff79a8 */ /* 0x000764000c1ef124 */
.L_x_929:
[----:B------:R-:W-:Y:S05]  /*2a690*/  BSYNC.RECONVERGENT B7 ;  /* 0x0000000000077941 */ /* 0x000fea0003800200 */
.L_x_927:
[----:B------:R-:W-:Y:S01]  /*2a6a0*/  LOP3.LUT P1, RZ, R8, 0x7, RZ, 0xc0, !PT ;  /* 0x0000000708ff7812 */ /* 0x000fe2000782c0ff */
[----:B------:R-:W-:-:S12]  /*2a6b0*/  IMAD.MOV.U32 R7, RZ, RZ, R8 ;  /* 0x000000ffff077224 */ /* 0x000fd800078e0008 */
[----:B------:R-:W-:Y:S05]  /*2a6c0*/  @!P1 BRA `(.L_x_932) ;  /* 0xfffffffc00449947 */ /* 0x000fea000383ffff */
.L_x_923:
[----:B------:R-:W-:Y:S05]  /*2a6d0*/  BSYNC B5 ;  /* 0x0000000000057941 */ /* 0x000fea0003800000 */
.L_x_922:
[--C-:B-1----:R-:W-:Y:S02]  /*2a6e0*/  SHF.R.U32.HI R4, RZ, 0x10, R7.reuse ;  /* 0x00000010ff047819 */ /* 0x102fe40000011607 */
[----:B0--3--:R-:W-:Y:S02]  /*2a6f0*/  SHF.R.U32.HI R2, RZ, 0x2, R7 ;  /* 0x00000002ff027819 */ /* 0x009fe40000011607 */
        /* <DEDUP_REMOVED lines=11> */
[----:B--2-4-:R-:W-:Y:S02]  /*2a7b0*/  IMAD R5, R19, -0x2000, R2 ;  /* 0xffffe00013057824 */ /* 0x014fe400078e0202 */
[----:B------:R-:W-:-:S04]  /*2a7c0*/  IMAD.WIDE.U32 R2, R2, 0x4, R26 ;  /* 0x0000000402027825 */ /* 0x000fc800078e001a */
[----:B------:R-:W-:Y:S01]  /*2a7d0*/  IMAD R4, R5, 0x4, R0 ;  /* 0x0000000405047824 */ /* 0x000fe200078e0200 */
[----:B------:R-:W-:Y:S06]  /*2a7e0*/  @P2 BRA `(.L_x_935) ;  /* 0x0000000000082947 */ /* 0x000fec0003800000 */
[----:B------:R0:W1:Y:S01]  /*2a7f0*/  ATOMS.EXCH R8, [R4+0x10000], R7 ;  /* 0x010000070408738c */ /* 0x0000620004000000 */
[----:B------:R-:W-:Y:S05]  /*2a800*/  BRA `(.L_x_936) ;  /* 0x0000000000047947 */ /* 0x000fea0003800000 */
.L_x_935:
[----:B------:R2:W5:Y:S02]  /*2a810*/  ATOMG.E.EXCH.STRONG.GPU PT, R8, desc[UR36][R2.64], R7 ;  /* 0x80000007020879a8 */ /* 0x000564000c1ef124 */
.L_x_936:
[----:B------:R-:W-:Y:S05]  /*2a820*/  BSYNC.RECONVERGENT B5 ;  /* 0x0000000000057941 */ /* 0x000fea0003800200 */
.L_x_934:
        /* <DEDUP_REMOVED lines=8> */
.L_x_939:
        /* <DEDUP_REMOVED lines=22> */
.L_x_942:
[----:B------:R-:W-:Y:S05]  /*2aa10*/  BSYNC.RECONVERGENT B7 ;  /* 0x0000000000077941 */ /* 0x000fea0003800200 */
.L_x_941:
[----:B------:R1:W5:Y:S02]  /*2aa20*/  ATOMG.E.EXCH.STRONG.GPU PT, RZ, desc[UR36][R2.64], RZ ;  /* 0x800000ff02ff79a8 */ /* 0x000364000c1ef124 */
.L_x_940:
[----:B------:R-:W-:Y:S05]  /*2aa30*/  BSYNC.RECONVERGENT B5 ;  /* 0x0000000000057941 */ /* 0x000fea0003800200 */
.L_x_938:
[----:B------:R-:W-:-:S04]  /*2aa40*/  LOP3.LUT P1, RZ, R8, 0x7, RZ, 0xc0, !PT ;  /* 0x0000000708ff7812 */ /* 0x000fc8000782c0ff */
[----:B------:R-:W-:Y:S02]  /*2aa50*/  SEL R6, R8, R7, !P1 ;  /* 0x0000000708067207 */ /* 0x000fe40004800000 */
[----:B0-2---:R-:W-:Y:S02]  /*2aa60*/  SEL R7, R7, R8, !P1 ;  /* 0x0000000807077207 */ /* 0x005fe40004800000 */
[----:B------:R-:W-:-:S13]  /*2aa70*/  LOP3.LUT P2, RZ, R6, 0x7, RZ, 0xc0, !PT ;  /* 0x0000000706ff7812 */ /* 0x000fda000784c0ff */
[----:B------:R-:W-:Y:S05]  /*2aa80*/  @!P2 BRA `(.L_x_943) ;  /* 0xfffffff80040a947 */ /* 0x000fea000383ffff */
.L_x_921:
[----:B------:R-:W-:Y:S02]  /*2aa90*/  IMAD.SHL.U32 R0, R6, 0x8, RZ ;  /* 0x0000000806007824 */ /* 0x000fe400078e00ff */
[----:B-1----:R-:W-:Y:S02]  /*2aaa0*/  IMAD.MOV.U32 R3, RZ, RZ, -0x4f0f0efe ;  /* 0xb0f0f102ff037424 */ /* 0x002fe400078e00ff */
[----:B----4-:R-:W-:Y:S01]  /*2aab0*/  IMAD.MOV.U32 R9, RZ, RZ, -0x40000000 ;  /* 0xc0000000ff097424 */ /* 0x010fe200078e00ff */
        /* <DEDUP_REMOVED lines=34> */
.L_x_933:
[----:B------:R-:W3:Y:S01]  /*2ace0*/  LDL R2, [R1+0x118] ;  /* 0x0001180001027983 */ /* 0x000ee20000100800 */
[----:B------:R-:W-:Y:S01]  /*2acf0*/  PLOP3.LUT P1, PT, PT, PT, PT, 0x8, 0x80 ;  /* 0x000000000080781c */ /* 0x000fe20003f2e170 */
[C---:B---3--:R-:W-:Y:S01]  /*2ad00*/  VIADD R0, R2.reuse, 0x1 ;  /* 0x0000000102007836 */ /* 0x048fe20000000000 */
[----:B------:R-:W-:-:S04]  /*2ad10*/  LEA R2, R2, UR40, 0x3 ;  /* 0x0000002802027c11 */ /* 0x000fc8000f8e18ff */
[----:B------:R0:W-:Y:S04]  /*2ad20*/  STL [R1+0x118], R0 ;  /* 0x0001180001007387 */ /* 0x0001e80000100800 */
[----:B------:R0:W-:Y:S03]  /*2ad30*/  STL.64 [R2+0x118], R6 ;  /* 0x0001180602007387 */ /* 0x0001e60000100a00 */
.L_x_937:
[----:B------:R-:W-:Y:S05]  /*2ad40*/  BSYNC B4 ;  /* 0x0000000000047941 */ /* 0x000fea0003800000 */
.L_x_920:
[----:B------:R-:W-:Y:S05]  /*2ad50*/  BRA `(.L_x_753) ;  /* 0x000000a4006c7947 */ /* 0x000fea0003800000 */
.L_x_833:
        /* <DEDUP_REMOVED lines=21> */
.L_x_945:
        /* <DEDUP_REMOVED lines=26> */
.L_x_948:
[----:B------:R-:W-:Y:S05]  /*2b050*/  BSYNC.RECONVERGENT B5 ;  /* 0x0000000000057941 */ /* 0x000fea0003800200 */
.L_x_947:
[----:B------:R-:W5:Y:S02]  /*2b060*/  ATOMG.E.EXCH.64.STRONG.GPU PT, R4, desc[UR36][R4.64+0x8], RZ ;  /* 0x800008ff040479a8 */ /* 0x000f64000c1ef524 */
.L_x_946:
[----:B------:R-:W-:Y:S05]  /*2b070*/  BSYNC.RECONVERGENT B4 ;  /* 0x0000000000047941 */ /* 0x000fea0003800200 */
.L_x_944:
        /* <DEDUP_REMOVED lines=12> */
[----:B0-----:R1:W3:Y:S01]  /*2b140*/  ATOMS.EXCH.64 R12, [R0], RZ ;  /* 0x000000ff000c738c */ /* 0x0012e20004000400 */
[----:B------:R-:W-:Y:S05]  /*2b150*/  BRA `(.L_x_951) ;  /* 0x0000000000707947 */ /* 0x000fea0003800000 */
.L_x_950:
        /* <DEDUP_REMOVED lines=26> */
.L_x_953:
[----:B------:R-:W-:Y:S05]  /*2b300*/  BSYNC.RECONVERGENT B5 ;  /* 0x0000000000057941 */ /* 0x000fea0003800200 */
.L_x_952:
[----:B------:R-:W5:Y:S02]  /*2b310*/  ATOMG.E.EXCH.64.STRONG.GPU PT, R12, desc[UR36][R12.64+0x8], RZ ;  /* 0x800008ff0c0c79a8 */ /* 0x000f64000c1ef524 */
.L_x_951:
[----:B------:R-:W-:Y:S05]  /*2b320*/  BSYNC.RECONVERGENT B4 ;  /* 0x0000000000047941 */ /* 0x000fea0003800200 */
.L_x_949:
[C---:B--2--5:R-:W-:Y:S01]  /*2b330*/  LOP3.LUT P2, RZ, R4.reuse, 0x7, RZ, 0xc0, !PT ;  /* 0x0000000704ff7812 */ /* 0x064fe2000784c0ff */
[----:B------:R-:W-:Y:S03]  /*2b340*/  BSSY B4, `(.L_x_954) ;  /* 0x000009f000047945 */ /* 0x000fe60003800000 */
[----:B---3--:R-:W-:Y:S02]  /*2b350*/  SEL R8, R4, R12, !P2 ;  /* 0x0000000c04087207 */ /* 0x008fe40005000000 */
[----:B------:R-:W-:Y:S02]  /*2b360*/  SEL R7, R12, R4, !P2 ;  /* 0x000000040c077207 */ /* 0x000fe40005000000 */
[----:B------:R-:W-:-:S13]  /*2b370*/  LOP3.LUT P1, RZ, R8, 0x7, RZ, 0xc0, !PT ;  /* 0x0000000708ff7812 */ /* 0x000fda000782c0ff */
[----:B------:R-:W-:Y:S05]  /*2b380*/  @P1 BRA `(.L_x_955) ;  /* 0x0000000400dc1947 */ /* 0x000fea0003800000 */
.L_x_977:
[----:B------:R-:W-:Y:S01]  /*2b390*/  LOP3.LUT P1, RZ, R7, 0x7, RZ, 0xc0, !PT ;  /* 0x0000000707ff7812 */ /* 0x000fe2000782c0ff */
[----:B------:R-:W-:Y:S05]  /*2b3a0*/  YIELD ;  /* 0x0000000000007946 */ /* 0x000fea0003800000 */
[----:B------:R-:W-:Y:S07]  /*2b3b0*/  BSSY B5, `(.L_x_956) ;  /* 0x0000036000057945 */ /* 0x000fee0003800000 */
[----:B--23-5:R-:W-:Y:S05]  /*2b3c0*/  @P1 BRA `(.L_x_957) ;  /* 0x0000000000d01947 */ /* 0x02cfea0003800000 */
[----:B------:R-:W2:Y:S01]  /*2b3d0*/  S2R R11, SR_CgaCtaId ;  /* 0x00000000000b7919 */ /* 0x000ea20000008800 */
[----:B-1----:R-:W-:Y:S01]  /*2b3e0*/  MOV R0, 0x400 ;  /* 0x0000040000007802 */ /* 0x002fe20000000f00 */
[----:B0-----:R-:W-:-:S04]  /*2b3f0*/  IMAD.MOV.U32 R15, RZ, RZ, -0x1 ;  /* 0xffffffffff0f7424 */ /* 0x001fc800078e00ff */
[----:B------:R-:W-:-:S05]  /*2b400*/  VIADD R0, R0, 0x810 ;  /* 0x0000081000007836 */ /* 0x000fca0000000000 */
[----:B--2---:R-:W-:-:S07]  /*2b410*/  LEA R11, R11, R0, 0x18 ;  /* 0x000000000b0b7211 */ /* 0x004fce00078ec0ff */
.L_x_966:
        /* <DEDUP_REMOVED lines=11> */
.L_x_959:
[----:B------:R2:W5:Y:S02]  /*2b4d0*/  ATOMG.E.EXCH.STRONG.GPU PT, R14, desc[UR36][R2.64], R15 ;  /* 0x8000000f020e79a8 */ /* 0x000564000c1ef124 */
.L_x_960:
[----:B------:R-:W-:Y:S05]  /*2b4e0*/  BSYNC.RECONVERGENT B7 ;  /* 0x0000000000077941 */ /* 0x000fea0003800200 */
.L_x_958:
[----:B-1---5:R-:W-:-:S13]  /*2b4f0*/  ISETP.NE.AND P2, PT, R14, -0x1, PT ;  /* 0xffffffff0e00780c */ /* 0x022fda0003f45270 */
[----:B------:R-:W-:Y:S05]  /*2b500*/  @!P2 BRA `(.L_x_957) ;  /* 0x000000000080a947 */ /* 0x000fea0003800000 */
[----:B------:R-:W-:Y:S04]  /*2b510*/  BSSY.RECONVERGENT B7, `(.L_x_961) ;  /* 0x000001c000077945 */ /* 0x000fe80003800200 */
[----:B------:R-:W-:Y:S05]  /*2b520*/  @P1 BRA `(.L_x_962) ;  /* 0x00000000000c1947 */ /* 0x000fea0003800000 */
[----:B------:R1:W-:Y:S01]  /*2b530*/  ATOMS.EXCH RZ, [R28+0x10000], RZ ;  /* 0x010000ff1cff738c */ /* 0x0003e20004000000 */
[----:B------:R-:W-:Y:S01]  /*2b540*/  VIADD R22, R22, 0xffffffff ;  /* 0xffffffff16167836 */ /* 0x000fe20000000000 */
[----:B------:R-:W-:Y:S06]  /*2b550*/  BRA `(.L_x_963) ;  /* 0x00000000005c7947 */ /* 0x000fec0003800000 */
.L_x_962:
        /* <DEDUP_REMOVED lines=21> */
.L_x_965:
[----:B------:R-:W-:Y:S05]  /*2b6b0*/  BSYNC.RECONVERGENT B8 ;  /* 0x0000000000087941 */ /* 0x000fea0003800200 */
.L_x_964:
[----:B------:R3:W5:Y:S02]  /*2b6c0*/  ATOMG.E.EXCH.STRONG.GPU PT, RZ, desc[UR36][R2.64], RZ ;  /* 0x800000ff02ff79a8 */ /* 0x000764000c1ef124 */
.L_x_963:
[----:B------:R-:W-:Y:S05]  /*2b6d0*/  BSYNC.RECONVERGENT B7 ;  /* 0x0000000000077941 */ /* 0x000fea0003800200 */
.L_x_961:
[----:B------:R-:W-:Y:S01]  /*2b6e0*/  LOP3.LUT P1, RZ, R14, 0x7, RZ, 0xc0, !PT ;  /* 0x000000070eff7812 */ /* 0x000fe2000782c0ff */
[----:B------:R-:W-:-:S12]  /*2b6f0*/  IMAD.MOV.U32 R7, RZ, RZ, R14 ;  /* 0x000000ffff077224 */ /* 0x000fd800078e000e */
[----:B------:R-:W-:Y:S05]  /*2b700*/  @!P1 BRA `(.L_x_966) ;  /* 0xfffffffc00449947 */ /* 0x000fea000383ffff */
.L_x_957:
[----:B------:R-:W-:Y:S05]  /*2b710*/  BSYNC B5 ;  /* 0x0000000000057941 */ /* 0x000fea0003800000 */
.L_x_956:
[--C-:B0-23--:R-:W-:Y:S02]  /*2b720*/  SHF.R.U32.HI R2, RZ, 0x10, R7.reuse ;  /* 0x00000010ff027819 */ /* 0x10dfe40000011607 */
        /* <DEDUP_REMOVED lines=22> */
.L_x_969:
[----:B------:R0:W5:Y:S02]  /*2b890*/  ATOMG.E.EXCH.STRONG.GPU PT, R28, desc[UR36][R2.64], R7 ;  /* 0x80000007021c79a8 */ /* 0x000164000c1ef124 */
.L_x_970:
[----:B------:R-:W-:Y:S05]  /*2b8a0*/  BSYNC.RECONVERGENT B5 ;  /* 0x0000000000057941 */ /* 0x000fea0003800200 */
.L_x_968:
[----:B--2--5:R-:W-:-:S13]  /*2b8b0*/  ISETP.NE.AND P1, PT, R28, -0x1, PT ;  /* 0xffffffff1c00780c */ /* 0x024fda0003f25270 */
[----:B------:R-:W-:Y:S05]  /*2b8c0*/  @!P1 BRA `(.L_x_971) ;  /* 0x0000000400189947 */ /* 0x000fea0003800000 */
[----:B------:R-:W-:Y:S04]  /*2b8d0*/  BSSY.RECONVERGENT B5, `(.L_x_972) ;  /* 0x000001d000057945 */ /* 0x000fe80003800200 */
[----:B------:R-:W-:Y:S05]  /*2b8e0*/  @P2 BRA `(.L_x_973) ;  /* 0x00000000000c2947 */ /* 0x000fea0003800000 */
[----:B------:R4:W-:Y:S01]  /*2b8f0*/  ATOMS.EXCH RZ, [R8+0x10000], RZ ;  /* 0x010000ff08ff738c */ /* 0x0009e20004000000 */
[----:B------:R-:W-:Y:S01]  /*2b900*/  VIADD R22, R22, 0xffffffff ;  /* 0xffffffff16167836 */ /* 0x000fe20000000000 */
[----:B------:R-:W-:Y:S06]  /*2b910*/  BRA `(.L_x_974) ;  /* 0x0000000000607947 */ /* 0x000fec0003800000 */
.L_x_973:
[----:B------:R-:W-:-:S04]  /*2b920*/  IMAD.WIDE.U32 R14, R0, 0x4, R24 ;  /* 0x00000004000e7825 */ /* 0x000fc800078e0018 */
        /* <DEDUP_REMOVED lines=21> */
.L_x_976:
[----:B------:R-:W-:Y:S05]  /*2ba80*/  BSYNC.RECONVERGENT B7 ;  /* 0x0000000000077941 */ /* 0x000fea0003800200 */
.L_x_975:
[----:B------:R3:W5:Y:S02]  /*2ba90*/  ATOMG.E.EXCH.STRONG.GPU PT, RZ, desc[UR36][R2.64], RZ ;  /* 0x800000ff02ff79a8 */ /* 0x000764000c1ef124 */
.L_x_974:
[----:B------:R-:W-:Y:S05]  /*2baa0*/  BSYNC.RECONVERGENT B5 ;  /* 0x0000000000057941 */ /* 0x000fea0003800200 */
.L_x_972:
[----:B------:R-:W-:-:S04]  /*2bab0*/  LOP3.LUT P1, RZ, R28, 0x7, RZ, 0xc0, !PT ;  /* 0x000000071cff7812 */ /* 0x000fc8000782c0ff */
[----:B-1--4-:R-:W-:Y:S02]  /*2bac0*/  SEL R8, R28, R7, !P1 ;  /* 0x000000071c087207 */ /* 0x012fe40004800000 */
[----:B0-----:R-:W-:Y:S02]  /*2bad0*/  SEL R7, R7, R28, !P1 ;  /* 0x0000001c07077207 */ /* 0x001fe40004800000 */
[----:B------:R-:W-:-:S13]  /*2bae0*/  LOP3.LUT P2, RZ, R8, 0x7, RZ, 0xc0, !PT ;  /* 0x0000000708ff7812 */ /* 0x000fda000784c0ff */
[----:B------:R-:W-:Y:S05]  /*2baf0*/  @!P2 BRA `(.L_x_977) ;  /* 0xfffffff80024a947 */ /* 0x000fea000383ffff */
.L_x_955:
[----:B-12---:R-:W-:Y:S02]  /*2bb00*/  IMAD.SHL.U32 R0, R8, 0x8, RZ ;  /* 0x0000000808007824 */ /* 0x006fe400078e00ff */
        /* <DEDUP_REMOVED lines=28> */
.L_x_967:
[----:B------:R-:W2:Y:S01]  /*2bcd0*/  LDL R2, [R1+0x118] ;  /* 0x0001180001027983 */ /* 0x000ea20000100800 */
[----:B------:R-:W-:Y:S02]  /*2bce0*/  IMAD.MOV.U32 R9, RZ, RZ, R7 ;  /* 0x000000ffff097224 */ /* 0x000fe400078e0007 */
[C---:B--2---:R-:W-:Y:S01]  /*2bcf0*/  VIADD R0, R2.reuse, 0x1 ;  /* 0x0000000102007836 */ /* 0x044fe20000000000 */
[----:B------:R-:W-:-:S04]  /*2bd00*/  LEA R2, R2, UR40, 0x3 ;  /* 0x0000002802027c11 */ /* 0x000fc8000f8e18ff */
[----:B------:R0:W-:Y:S04]  /*2bd10*/  STL [R1+0x118], R0 ;  /* 0x0001180001007387 */ /* 0x0001e80000100800 */
[----:B------:R0:W-:Y:S02]  /*2bd20*/  STL.64 [R2+0x118], R8 ;  /* 0x0001180802007387 */ /* 0x0001e40000100a00 */
.L_x_971:
[----:B------:R-:W-:Y:S05]  /*2bd30*/  BSYNC B4 ;  /* 0x0000000000047941 */ /* 0x000fea0003800000 */
.L_x_954:
[C---:B------:R-:W-:Y:S01]  /*2bd40*/  LOP3.LUT P2, RZ, R5.reuse, 0x7, RZ, 0xc0, !PT ;  /* 0x0000000705ff7812 */ /* 0x040fe2000784c0ff */
[----:B------:R-:W-:Y:S03]  /*2bd50*/  BSSY B4, `(.L_x_978) ;  /* 0x00000a8000047945 */ /* 0x000fe60003800000 */
[----:B--2---:R-:W-:Y:S02]  /*2bd60*/  SEL R6, R5, R13, !P2 ;  /* 0x0000000d05067207 */ /* 0x004fe40005000000 */
[----:B01----:R-:W-:Y:S02]  /*2bd70*/  SEL R7, R13, R5, !P2 ;  /* 0x000000050d077207 */ /* 0x003fe40005000000 */
[----:B------:R-:W-:-:S13]  /*2bd80*/  LOP3.LUT P1, RZ, R6, 0x7, RZ, 0xc0, !PT ;  /* 0x0000000706ff7812 */ /* 0x000fda000782c0ff */
[----:B------:R-:W-:Y:S05]  /*2bd90*/  @P1 BRA `(.L_x_979) ;  /* 0x0000000400e01947 */ /* 0x000fea0003800000 */
.L_x_1001:
[----:B------:R-:W-:Y:S01]  /*2bda0*/  LOP3.LUT P1, RZ, R7, 0x7, RZ, 0xc0, !PT ;  /* 0x0000000707ff7812 */ /* 0x000fe2000782c0ff */
[----:B------:R-:W-:Y:S05]  /*2bdb0*/  YIELD ;  /* 0x0000000000007946 */ /* 0x000fea0003800000 */
[----:B------:R-:W-:Y:S07]  /*2bdc0*/  BSSY B5, `(.L_x_980) ;  /* 0x0000036000057945 */ /* 0x000fee0003800000 */
[----:B--23--:R-:W-:Y:S05]  /*2bdd0*/  @P1 BRA `(.L_x_981) ;  /* 0x0000000000d01947 */ /* 0x00cfea0003800000 */
[----:B------:R-:W0:Y:S01]  /*2bde0*/  S2R R3, SR_CgaCtaId ;  /* 0x0000000000037919 */ /* 0x000e220000008800 */
[----:B------:R-:W-:Y:S01]  /*2bdf0*/  MOV R0, 0x400 ;  /* 0x0000040000007802 */ /* 0x000fe20000000f00 */
[----:B------:R-:W-:-:S04]  /*2be00*/  IMAD.MOV.U32 R15, RZ, RZ, -0x1 ;  /* 0xffffffffff0f7424 */ /* 0x000fc800078e00ff */
[----:B------:R-:W-:-:S05]  /*2be10*/  VIADD R0, R0, 0x810 ;  /* 0x0000081000007836 */ /* 0x000fca0000000000 */
[----:B0-----:R-:W-:-:S07]  /*2be20*/  LEA R13, R3, R0, 0x18 ;  /* 0x00000000030d7211 */ /* 0x001fce00078ec0ff */
.L_x_990:
        /* <DEDUP_REMOVED lines=8> */
[----:B------:R-:W-:Y:S06]  /*2beb0*/  @P1 BRA `(.L_x_983) ;  /* 0x0000000000081947 */ /* 0x000fec0003800000 */
[----:B------:R1:W2:Y:S01]  /*2bec0*/  ATOMS.EXCH R0, [R4+0x10000], R15 ;  /* 0x0100000f0400738c */ /* 0x0002a20004000000 */
[----:B------:R-:W-:Y:S05]  /*2bed0*/  BRA `(.L_x_984) ;  /* 0x0000000000047947 */ /* 0x000fea0003800000 */
.L_x_983:
[----:B------:R0:W5:Y:S02]  /*2bee0*/  ATOMG.E.EXCH.STRONG.GPU PT, R0, desc[UR36][R2.64], R15 ;  /* 0x8000000f020079a8 */ /* 0x000164000c1ef124 */
.L_x_984:
[----:B------:R-:W-:Y:S05]  /*2bef0*/  BSYNC.RECONVERGENT B7 ;  /* 0x0000000000077941 */ /* 0x000fea0003800200 */
.L_x_982:
[----:B--2--5:R-:W-:-:S13]  /*2bf00*/  ISETP.NE.AND P2, PT, R0, -0x1, PT ;  /* 0xffffffff0000780c */ /* 0x024fda0003f45270 */
[----:B------:R-:W-:Y:S05]  /*2bf10*/  @!P2 BRA `(.L_x_981) ;  /* 0x000000000080a947 */ /* 0x000fea0003800000 */
[----:B------:R-:W-:Y:S04]  /*2bf20*/  BSSY.RECONVERGENT B7, `(.L_x_985) ;  /* 0x000001c000077945 */ /* 0x000fe80003800200 */
[----:B------:R-:W-:Y:S05]  /*2bf30*/  @P1 BRA `(.L_x_986) ;  /* 0x00000000000c1947 */ /* 0x000fea0003800000 */
[----:B------:R3:W-:Y:S01]  /*2bf40*/  ATOMS.EXCH RZ, [R4+0x10000], RZ ;  /* 0x010000ff04ff738c */ /* 0x0007e20004000000 */
[----:B------:R-:W-:Y:S01]  /*2bf50*/  VIADD R22, R22, 0xffffffff ;  /* 0xffffffff16167836 */ /* 0x000fe20000000000 */
[----:B------:R-:W-:Y:S06]  /*2bf60*/  BRA `(.L_x_987) ;  /* 0x00000000005c7947 */ /* 0x000fec0003800000 */
.L_x_986:
        /* <DEDUP_REMOVED lines=21> */
.L_x_989:
[----:B------:R-:W-:Y:S05]  /*2c0c0*/  BSYNC.RECONVERGENT B8 ;  /* 0x0000000000087941 */ /* 0x000fea0003800200 */
.L_x_988:
[----:B------:R2:W5:Y:S02]  /*2c0d0*/  ATOMG.E.EXCH.STRONG.GPU PT, RZ, desc[UR36][R2.64], RZ ;  /* 0x800000ff02ff79a8 */ /* 0x000564000c1ef124 */
.L_x_987:
[----:B------:R-:W-:Y:S05]  /*2c0e0*/  BSYNC.RECONVERGENT B7 ;  /* 0x0000000000077941 */ /* 0x000fea0003800200 */
.L_x_985:
[----:B------:R-:W-:Y:S01]  /*2c0f0*/  LOP3.LUT P1, RZ, R0, 0x7, RZ, 0xc0, !PT ;  /* 0x0000000700ff7812 */ /* 0x000fe2000782c0ff */
[----:B------:R-:W-:-:S12]  /*2c100*/  IMAD.MOV.U32 R7, RZ, RZ, R0 ;  /* 0x000000ffff077224 */ /* 0x000fd800078e0000 */
[----:B------:R-:W-:Y:S05]  /*2c110*/  @!P1 BRA `(.L_x_990) ;  /* 0xfffffffc00449947 */ /* 0x000fea000383ffff */
.L_x_981:
[----:B------:R-:W-:Y:S05]  /*2c120*/  BSYNC B5 ;  /* 0x0000000000057941 */ /* 0x000fea0003800000 */
.L_x_980:
[--C-:B0-2---:R-:W-:Y:S02]  /*2c130*/  SHF.R.U32.HI R2, RZ, 0x10, R7.reuse ;  /* 0x00000010ff027819 */ /* 0x105fe40000011607 */
        /* <DEDUP_REMOVED lines=22> */
.L_x_993:
[----:B------:R0:W5:Y:S02]  /*2c2a0*/  ATOMG.E.EXCH.STRONG.GPU PT, R0, desc[UR36][R2.64], R7 ;  /* 0x80000007020079a8 */ /* 0x000164000c1ef124 */
.L_x_994:
[----:B------:R-:W-:Y:S05]  /*2c2b0*/  BSYNC.RECONVERGENT B5 ;  /* 0x0000000000057941 */ /* 0x000fea0003800200 */
.L_x_992:
        /* <DEDUP_REMOVED lines=8> */
.L_x_997:
        /* <DEDUP_REMOVED lines=22> */
.L_x_1000:
[----:B------:R-:W-:Y:S05]  /*2c4a0*/  BSYNC.RECONVERGENT B7 ;  /* 0x0000000000077941 */ /* 0x000fea0003800200 */
.L_x_999:
[----:B------:R2:W5:Y:S02]  /*2c4b0*/  ATOMG.E.EXCH.STRONG.GPU PT, RZ, desc[UR36][R2.64], RZ ;  /* 0x800000ff02ff79a8 */ /* 0x000564000c1ef124 */
.L_x_998:
[----:B------:R-:W-:Y:S05]  /*2c4c0*/  BSYNC.RECONVERGENT B5 ;  /* 0x0000000000057941 */ /* 0x000fea0003800200 */
.L_x_996:
[----:B------:R-:W-:-:S04]  /*2c4d0*/  LOP3.LUT P1, RZ, R0, 0x7, RZ, 0xc0, !PT ;  /* 0x0000000700ff7812 */ /* 0x000fc8000782c0ff */
[----:B------:R-:W-:Y:S02]  /*2c4e0*/  SEL R6, R0, R7, !P1 ;  /* 0x0000000700067207 */ /* 0x000fe40004800000 */
[----:B01----:R-:W-:Y:S02]  /*2c4f0*/  SEL R7, R7, R0, !P1 ;  /* 0x0000000007077207 */ /* 0x003fe40004800000 */
[----:B------:R-:W-:-:S13]  /*2c500*/  LOP3.LUT P2, RZ, R6, 0x7, RZ, 0xc0, !PT ;  /* 0x0000000706ff7812 */ /* 0x000fda000784c0ff */
[----:B------:R-:W-:Y:S05]  /*2c510*/  @!P2 BRA `(.L_x_1001) ;  /* 0xfffffff80020a947 */ /* 0x000fea000383ffff */
.L_x_979:
[----:B------:R-:W-:Y:S02]  /*2c520*/  IMAD.SHL.U32 R0, R6, 0x8, RZ ;  /* 0x0000000806007824 */ /* 0x000fe400078e00ff */
[----:B--2---:R-:W-:Y:S02]  /*2c530*/  IMAD.MOV.U32 R3, RZ, RZ, -0x4f0f0efe ;  /* 0xb0f0f102ff037424 */ /* 0x004fe400078e00ff */
        /* <DEDUP_REMOVED lines=35> */
.L_x_991:
[----:B------:R-:W2:Y:S01]  /*2c770*/  LDL R2, [R1+0x118] ;  /* 0x0001180001027983 */ /* 0x000ea20000100800 */
[----:B------:R-:W-:Y:S01]  /*2c780*/  PLOP3.LUT P1, PT, PT, PT, PT, 0x8, 0x80 ;  /* 0x000000000080781c */ /* 0x000fe20003f2e170 */
[C---:B--2---:R-:W-:Y:S01]  /*2c790*/  VIADD R0, R2.reuse, 0x1 ;  /* 0x0000000102007836 */ /* 0x044fe20000000000 */
[----:B------:R-:W-:-:S04]  /*2c7a0*/  LEA R2, R2, UR40, 0x3 ;  /* 0x0000002802027c11 */ /* 0x000fc8000f8e18ff */
[----:B------:R4:W-:Y:S04]  /*2c7b0*/  STL [R1+0x118], R0 ;  /* 0x0001180001007387 */ /* 0x0009e80000100800 */
[----:B------:R4:W-:Y:S03]  /*2c7c0*/  STL.64 [R2+0x118], R6 ;  /* 0x0001180602007387 */ /* 0x0009e60000100a00 */
.L_x_995:
[----:B------:R-:W-:Y:S05]  /*2c7d0*/  BSYNC B4 ;  /* 0x0000000000047941 */ /* 0x000fea0003800000 */
.L_x_978:
[----:B------:R-:W-:Y:S05]  /*2c7e0*/  BRA `(.L_x_753) ;  /* 0x0000008800c87947 */ /* 0x000fea0003800000 */
.L_x_832:
        /* <DEDUP_REMOVED lines=11> */
[----:B------:R-:W-:Y:S01]  /*2c8a0*/  IMAD.SHL.U32 R6, R13, 0x8, RZ ;  /* 0x000000080d067824 */ /* 0x000fe200078e00ff */
[----:B---3--:R-:W-:Y:S01]  /*2c8b0*/  IADD3 R4, PT, PT, R4, 0x100, -R5 ;  /* 0x0000010004047810 */ /* 0x008fe20007ffe805 */
[----:B------:R-:W-:-:S03]  /*2c8c0*/  IMAD.MOV R5, RZ, RZ, -R30 ;  /* 0x000000ffff057224 */ /* 0x000fc600078e0a1e */
[----:B------:R-:W-:Y:S01]  /*2c8d0*/  LOP3.LUT R9, R6, 0xfff8, RZ, 0xc0, !PT ;  /* 0x0000fff806097812 */ /* 0x000fe200078ec0ff */
[----:B------:R-:W-:Y:S01]  /*2c8e0*/  IMAD.MOV.U32 R6, RZ, RZ, RZ ;  /* 0x000000ffff067224 */ /* 0x000fe200078e00ff */
[----:B------:R-:W-:-:S03]  /*2c8f0*/  VIADDMNMX.U32 R4, R5, 0x101, R4, PT ;  /* 0x0000010105047846 */ /* 0x000fc60003800004 */
[----:B------:R-:W-:Y:S02]  /*2c900*/  IMAD.IADD R14, R0, 0x1, R9 ;  /* 0x00000001000e7824 */ /* 0x000fe400078e0209 */
[----:B------:R-:W0:Y:S04]  /*2c910*/  LDS.64 R8, [R8] ;  /* 0x0000000008087984 */ /* 0x000e280000000a00 */
[----:B------:R-:W1:Y:S01]  /*2c920*/  LDS.64 R28, [R14] ;  /* 0x000000000e1c7984 */ /* 0x000e620000000a00 */
[----:B0-----:R-:W-:Y:S02]  /*2c930*/  ISETP.NE.U32.AND P1, PT, R8, RZ, PT ;  /* 0x000000ff0800720c */ /* 0x001fe40003f25070 */
[----:B-1----:R-:W-:Y:S02]  /*2c940*/  ISETP.NE.U32.AND P2, PT, R28, RZ, PT ;  /* 0x000000ff1c00720c */ /* 0x002fe40003f45070 */
[----:B------:R-:W-:-:S02]  /*2c950*/  ISETP.NE.AND.EX P1, PT, R9, RZ, PT, P1 ;  /* 0x000000ff0900720c */ /* 0x000fc40003f25310 */
[----:B------:R-:W-:Y:S02]  /*2c960*/  ISETP.NE.AND.EX P2, PT, R29, RZ, PT, P2 ;  /* 0x000000ff1d00720c */ /* 0x000fe40003f45320 */
[C---:B------:R-:W-:Y:S02]  /*2c970*/  LOP3.LUT R9, R15.reuse, 0x1fff, RZ, 0xc0, !PT ;  /* 0x00001fff0f097812 */ /* 0x040fe400078ec0ff */
[----:B------:R-:W-:Y:S02]  /*2c980*/  ISETP.EQ.OR P1, PT, R15, RZ, P1 ;  /* 0x000000ff0f00720c */ /* 0x000fe40000f22670 */
[----:B------:R-:W-:Y:S02]  /*2c990*/  ISETP.EQ.OR P2, PT, R9, 0x1f00, P2 ;  /* 0x00001f000900780c */ /* 0x000fe40001742670 */
[----:B------:R-:W-:-:S09]  /*2c9a0*/  LOP3.LUT R28, R13, 0x1fff, RZ, 0xc0, !PT ;  /* 0x00001fff0d1c7812 */ /* 0x000fd200078ec0ff */
        /* <DEDUP_REMOVED lines=430> */
.L_x_1004:
[----:B------:R-:W-:Y:S05]  /*2e490*/  BSYNC.RECONVERGENT B4 ;  /* 0x0000000000047941 */ /* 0x000fea0003800200 */
.L_x_1003:
        /* <DEDUP_REMOVED lines=11> */
[----:B------:R1:W2:Y:S01]  /*2e550*/  ATOMS.EXCH.64 R8, [R3], RZ ;  /* 0x000000ff0308738c */ /* 0x0002a20004000400 */
[----:B------:R-:W-:Y:S05]  /*2e560*/  BRA `(.L_x_1007) ;  /* 0x0000000000747947 */ /* 0x000fea0003800000 */
.L_x_1006:
        /* <DEDUP_REMOVED lines=26> */
.L_x_1009:
[----:B------:R-:W-:Y:S05]  /*2e710*/  BSYNC.RECONVERGENT B5 ;  /* 0x0000000000057941 */ /* 0x000fea0003800200 */
.L_x_1008:
[----:B------:R-:W5:Y:S01]  /*2e720*/  ATOMG.E.EXCH.64.STRONG.GPU PT, R8, desc[UR36][R8.64+0x8], RZ ;  /* 0x800008ff080879a8 */ /* 0x000f62000c1ef524 */
[----:B------:R-:W-:-:S07]  /*2e730*/  VIADD R20, R20, 0x1 ;  /* 0x0000000114147836 */ /* 0x000fce0000000000 */
.L_x_1007:
[----:B------:R-:W-:Y:S05]  /*2e740*/  BSYNC.RECONVERGENT B4 ;  /* 0x0000000000047941 */ /* 0x000fea0003800200 */
.L_x_1005:
[----:B------:R-:W-:Y:S01]  /*2e750*/  LOP3.LUT P1, RZ, R7, 0x7fffff80, RZ, 0xc0, !PT ;  /* 0x7fffff8007ff7812 */ /* 0x000fe2000782c0ff */
[----:B------:R-:W-:Y:S01]  /*2e760*/  BSSY B4, `(.L_x_1010) ;  /* 0x0000157000047945 */ /* 0x000fe20003800000 */
[----:B0-2--5:R-:W-:-:S11]  /*2e770*/  IMAD.MOV.U32 R6, RZ, RZ, R8 ;  /* 0x000000ffff067224 */ /* 0x025fd600078e0008 */
[----:B------:R-:W-:Y:S05]  /*2e780*/  @P1 BRA `(.L_x_1011) ;  /* 0x00000008009c1947 */ /* 0x000fea0003800000 */
[----:B------:R-:W1:Y:S01]  /*2e790*/  LDL R8, [R1+0x18] ;  /* 0x0000180001087983 */ /* 0x000e620000100800 */
[----:B------:R-:W-:Y:S01]  /*2e7a0*/  LOP3.LUT P1, RZ, R6, 0x7, RZ, 0xc0, !PT ;  /* 0x0000000706ff7812 */ /* 0x000fe2000782c0ff */
[----:B------:R-:W-:Y:S02]  /*2e7b0*/  IMAD.MOV.U32 R4, RZ, RZ, R9 ;  /* 0x000000ffff047224 */ /* 0x000fe400078e0009 */
[----:B------:R-:W-:Y:S02]  /*2e7c0*/  IMAD.MOV.U32 R5, RZ, RZ, 0x2 ;  /* 0x00000002ff057424 */ /* 0x000fe400078e00ff */
[----:B-1----:R-:W-:-:S04]  /*2e7d0*/  IMAD R3, R19, -0x2000, R8 ;  /* 0xffffe00013037824 */ /* 0x002fc800078e0208 */
[----:B------:R-:W-:Y:S01]  /*2e7e0*/  IMAD R2, R3, 0x8, R0 ;  /* 0x0000000803027824 */ /* 0x000fe200078e0200 */
[----:B------:R-:W-:-:S04]  /*2e7f0*/  LEA R3, R8, 0x4, 0x3 ;  /* 0x0000000408037811 */ /* 0x000fc800078e18ff */
[----:B------:R0:W-:Y:S01]  /*2e800*/  ATOMS.EXCH.64 RZ, [R2], R4 ;  /* 0x0000000402ff738c */ /* 0x0001e20004000400 */
[----:B------:R-:W-:Y:S05]  /*2e810*/  @P1 BRA `(.L_x_1012) ;  /* 0x0000000400c01947 */ /* 0x000fea0003800000 */
.L_x_1034:
[----:B------:R-:W-:Y:S01]  /*2e820*/  LOP3.LUT P1, RZ, R3, 0x7, RZ, 0xc0, !PT ;  /* 0x0000000703ff7812 */ /* 0x000fe2000782c0ff */
[----:B------:R-:W-:Y:S05]  /*2e830*/  YIELD ;  /* 0x0000000000007946 */ /* 0x000fea0003800000 */
[----:B------:R-:W-:Y:S07]  /*2e840*/  BSSY B5, `(.L_x_1013) ;  /* 0x0000032000057945 */ /* 0x000fee0003800000 */
[----:B---3-5:R-:W-:Y:S05]  /*2e850*/  @P1 BRA `(.L_x_1014) ;  /* 0x0000000000c01947 */ /* 0x028fea0003800000 */
[----:B------:R-:W-:-:S07]  /*2e860*/  IMAD.MOV.U32 R15, RZ, RZ, -0x1 ;  /* 0xffffffffff0f7424 */ /* 0x000fce00078e00ff */
.L_x_1023:
[--C-:B------:R-:W-:Y:S01]  /*2e870*/  SHF.R.U32.HI R13, RZ, 0x10, R3.reuse ;  /* 0x00000010ff0d7819 */ /* 0x100fe20000011603 */
        /* <DEDUP_REMOVED lines=10> */
.L_x_1016:
[----:B------:R0:W5:Y:S02]  /*2e920*/  ATOMG.E.EXCH.STRONG.GPU PT, R7, desc[UR36][R4.64], R15 ;  /* 0x8000000f040779a8 */ /* 0x000164000c1ef124 */
.L_x_1017:
[----:B------:R-:W-:Y:S05]  /*2e930*/  BSYNC.RECONVERGENT B7 ;  /* 0x0000000000077941 */ /* 0x000fea0003800200 */
.L_x_1015:
[----:B--2--5:R-:W-:-:S13]  /*2e940*/  ISETP.NE.AND P2, PT, R7, -0x1, PT ;  /* 0xffffffff0700780c */ /* 0x024fda0003f45270 */
[----:B------:R-:W-:Y:S05]  /*2e950*/  @!P2 BRA `(.L_x_1014) ;  /* 0x000000000080a947 */ /* 0x000fea0003800000 */
[----:B------:R-:W-:Y:S04]  /*2e960*/  BSSY.RECONVERGENT B7, `(.L_x_1018) ;  /* 0x000001c000077945 */ /* 0x000fe80003800200 */
[----:B------:R-:W-:Y:S05]  /*2e970*/  @P1 BRA `(.L_x_1019) ;  /* 0x00000000000c1947 */ /* 0x000fea0003800000 */
[----:B------:R3:W-:Y:S01]  /*2e980*/  ATOMS.EXCH RZ, [R2+0x10000], RZ ;  /* 0x010000ff02ff738c */ /* 0x0007e20004000000 */
[----:B------:R-:W-:Y:S01]  /*2e990*/  VIADD R22, R22, 0xffffffff ;  /* 0xffffffff16167836 */ /* 0x000fe20000000000 */
[----:B------:R-:W-:Y:S06]  /*2e9a0*/  BRA `(.L_x_1020) ;  /* 0x00000000005c7947 */ /* 0x000fec0003800000 */
.L_x_1019:
        /* <DEDUP_REMOVED lines=21> */
.L_x_1022:
[----:B------:R-:W-:Y:S05]  /*2eb00*/  BSYNC.RECONVERGENT B8 ;  /* 0x0000000000087941 */ /* 0x000fea0003800200 */
.L_x_1021:
[----:B------:R2:W5:Y:S02]  /*2eb10*/  ATOMG.E.EXCH.STRONG.GPU PT, RZ, desc[UR36][R4.64], RZ ;  /* 0x800000ff04ff79a8 */ /* 0x000564000c1ef124 */
.L_x_1020:
[----:B------:R-:W-:Y:S05]  /*2eb20*/  BSYNC.RECONVERGENT B7 ;  /* 0x0000000000077941 */ /* 0x000fea0003800200 */
.L_x_1018:
[----:B------:R-:W-:Y:S01]  /*2eb30*/  LOP3.LUT P1, RZ, R7, 0x7, RZ, 0xc0, !PT ;  /* 0x0000000707ff7812 */ /* 0x000fe2000782c0ff */
[----:B-1----:R-:W-:-:S12]  /*2eb40*/  IMAD.MOV.U32 R3, RZ, RZ, R7 ;  /* 0x000000ffff037224 */ /* 0x002fd800078e0007 */
[----:B------:R-:W-:Y:S05]  /*2eb50*/  @!P1 BRA `(.L_x_1023) ;  /* 0xfffffffc00449947 */ /* 0x000fea000383ffff */
.L_x_1014:
[----:B------:R-:W-:Y:S05]  /*2eb60*/  BSYNC B5 ;  /* 0x0000000000057941 */ /* 0x000fea0003800000 */
.L_x_1013:
[--C-:B0-2---:R-:W-:Y:S02]  /*2eb70*/  SHF.R.U32.HI R4, RZ, 0x10, R3.reuse ;  /* 0x00000010ff047819 */ /* 0x105fe40000011603 */
[----:B-1-3--:R-:W-:Y:S02]  /*2eb80*/  SHF.R.U32.HI R2, RZ, 0x2, R3 ;  /* 0x00000002ff027819 */ /* 0x00afe40000011603 */
        /* <DEDUP_REMOVED lines=15> */
[----:B------:R1:W2:Y:S01]  /*2ec80*/  ATOMS.EXCH R2, [R6+0x10000], R3 ;  /* 0x010000030602738c */ /* 0x0002a20004000000 */
[----:B------:R-:W-:Y:S05]  /*2ec90*/  BRA `(.L_x_1027) ;  /* 0x0000000000047947 */ /* 0x000fea0003800000 */
.L_x_1026:
[----:B------:R0:W5:Y:S02]  /*2eca0*/  ATOMG.E.EXCH.STRONG.GPU PT, R2, desc[UR36][R4.64], R3 ;  /* 0x80000003040279a8 */ /* 0x000164000c1ef124 */
.L_x_1027:
[----:B------:R-:W-:Y:S05]  /*2ecb0*/  BSYNC.RECONVERGENT B5 ;  /* 0x0000000000057941 */ /* 0x000fea0003800200 */
.L_x_1025:
        /* <DEDUP_REMOVED lines=8> */
.L_x_1030:
        /* <DEDUP_REMOVED lines=22> */
.L_x_1033:
[----:B------:R-:W-:Y:S05]  /*2eea0*/  BSYNC.RECONVERGENT B7 ;  /* 0x0000000000077941 */ /* 0x000fea0003800200 */
.L_x_1032:
[----:B------:R3:W5:Y:S02]  /*2eeb0*/  ATOMG.E.EXCH.STRONG.GPU PT, RZ, desc[UR36][R4.64], RZ ;  /* 0x800000ff04ff79a8 */ /* 0x000764000c1ef124 */
.L_x_1031:
[----:B------:R-:W-:Y:S05]  /*2eec0*/  BSYNC.RECONVERGENT B5 ;  /* 0x0000000000057941 */ /* 0x000fea0003800200 */
.L_x_1029:
[----:B------:R-:W-:-:S04]  /*2eed0*/  LOP3.LUT P1, RZ, R2, 0x7, RZ, 0xc0, !PT ;  /* 0x0000000702ff7812 */ /* 0x000fc8000782c0ff */
[----:B-12---:R-:W-:Y:S02]  /*2eee0*/  SEL R6, R2, R3, !P1 ;  /* 0x0000000302067207 */ /* 0x006fe40004800000 */
[----:B0-----:R-:W-:Y:S02]  /*2eef0*/  SEL R3, R3, R2, !P1 ;  /* 0x0000000203037207 */ /* 0x001fe40004800000 */
[----:B------:R-:W-:-:S13]  /*2ef00*/  LOP3.LUT P2, RZ, R6, 0x7, RZ, 0xc0, !PT ;  /* 0x0000000706ff7812 */ /* 0x000fda000784c0ff */
[----:B------:R-:W-:Y:S05]  /*2ef10*/  @!P2 BRA `(.L_x_1034) ;  /* 0xfffffff80040a947 */ /* 0x000fea000383ffff */
.L_x_1012:
[----:B------:R-:W-:Y:S02]  /*2ef20*/  IMAD.SHL.U32 R0, R6, 0x8, RZ ;  /* 0x0000000806007824 */ /* 0x000fe400078e00ff */
        /* <DEDUP_REMOVED lines=27> */
[----:B------:R-:W3:Y:S01]  /*2f0e0*/  @!P2 LDL R2, [R1+0x112c] ;  /* 0x00112c000102a983 */ /* 0x000ee20000100800 */
[----:B------:R-:W-:-:S02]  /*2f0f0*/  @P2 PLOP3.LUT P1, PT, PT, PT, PT, 0x8, 0x80 ;  /* 0x000000000080281c */ /* 0x000fc40003f2e170 */
[----:B------:R-:W-:Y:S01]  /*2f100*/  @!P2 PLOP3.LUT P1, PT, PT, PT, PT, 0x8, 0x80 ;  /* 0x000000000080a81c */ /* 0x000fe20003f2e170 */
[C---:B---3--:R-:W-:Y:S02]  /*2f110*/  @!P2 IMAD.SHL.U32 R3, R2.reuse, 0x8, RZ ;  /* 0x000000080203a824 */ /* 0x048fe400078e00ff */
[----:B------:R-:W-:-:S03]  /*2f120*/  @!P2 VIADD R2, R2, 0x1 ;  /* 0x000000010202a836 */ /* 0x000fc60000000000 */
[----:B------:R-:W-:Y:S02]  /*2f130*/  @!P2 LOP3.LUT R6, R3, 0x7f8, RZ, 0xc0, !PT ;  /* 0x000007f80306a812 */ /* 0x000fe400078ec0ff */
[----:B------:R2:W-:Y:S03]  /*2f140*/  @!P2 STL [R1+0x112c], R2 ;  /* 0x00112c020100a387 */ /* 0x0005e60000100800 */
[----:B------:R-:W-:-:S05]  /*2f150*/  @!P2 IMAD.IADD R3, R1, 0x1, R6 ;  /* 0x000000010103a824 */ /* 0x000fca00078e0206 */
[----:B------:R2:W-:Y:S01]  /*2f160*/  @!P2 STL.64 [R3+0x1130], R8 ;  /* 0x001130080300a387 */ /* 0x0005e20000100a00 */
[----:B------:R-:W-:Y:S05]  /*2f170*/  BRA `(.L_x_1028) ;  /* 0x0000000800d47947 */ /* 0x000fea0003800000 */
.L_x_1024:
        /* <DEDUP_REMOVED lines=8> */
.L_x_1011:
[----:B------:R-:W2:Y:S01]  /*2f200*/  LDL.64 R4, [R1+0x18] ;  /* 0x0000180001047983 */ /* 0x000ea20000100a00 */
[----:B------:R-:W-:Y:S01]  /*2f210*/  VIADD R7, R7, 0x7fffff80 ;  /* 0x7fffff8007077836 */ /* 0x000fe20000000000 */
[----:B------:R-:W-:Y:S01]  /*2f220*/  LOP3.LUT P1, RZ, R6, 0x7, RZ, 0xc0, !PT ;  /* 0x0000000706ff7812 */ /* 0x000fe2000782c0ff */
[----:B------:R-:W-:Y:S02]  /*2f230*/  IMAD.MOV.U32 R12, RZ, RZ, 0x2 ;  /* 0x00000002ff0c7424 */ /* 0x000fe400078e00ff */
[----:B------:R-:W-:Y:S01]  /*2f240*/  VIADD R20, R20, 0x1 ;  /* 0x0000000114147836 */ /* 0x000fe20000000000 */
[----:B------:R-:W-:-:S04]  /*2f250*/  LOP3.LUT R7, R7, 0x7fffff80, RZ, 0xc0, !PT ;  /* 0x7fffff8007077812 */ /* 0x000fc800078ec0ff */
[----:B------:R-:W-:Y:S01]  /*2f260*/  LOP3.LUT R8, R7, 0xb, RZ, 0xfc, !PT ;  /* 0x0000000b07087812 */ /* 0x000fe200078efcff */
[----:B--2---:R-:W-:Y:S01]  /*2f270*/  IMAD.SHL.U32 R2, R5, 0x8, RZ ;  /* 0x0000000805027824 */ /* 0x004fe200078e00ff */
        /* <DEDUP_REMOVED lines=9> */
.L_x_1056:
[----:B------:R-:W-:Y:S01]  /*2f310*/  LOP3.LUT P1, RZ, R7, 0x7, RZ, 0xc0, !PT ;  /* 0x0000000707ff7812 */ /* 0x000fe2000782c0ff */
[----:B------:R-:W-:Y:S05]  /*2f320*/  YIELD ;  /* 0x0000000000007946 */ /* 0x000fea0003800000 */
[----:B------:R-:W-:Y:S07]  /*2f330*/  BSSY B5, `(.L_x_1036) ;  /* 0x0000032000057945 */ /* 0x000fee0003800000 */
[----:B--23-5:R-:W-:Y:S05]  /*2f340*/  @P1 BRA `(.L_x_1037) ;  /* 0x0000000000c01947 */ /* 0x02cfea0003800000 */
[----:B------:R-:W-:-:S07]  /*2f350*/  IMAD.MOV.U32 R15, RZ, RZ, -0x1 ;  /* 0xffffffffff0f7424 */ /* 0x000fce00078e00ff */
.L_x_1046:
[--C-:B0-----:R-:W-:Y:S01]  /*2f360*/  SHF.R.U32.HI R13, RZ, 0x10, R7.reuse ;  /* 0x00000010ff0d7819 */ /* 0x101fe20000011607 */
[----:B------:R-:W-:Y:S05]  /*2f370*/  YIELD ;  /* 0x0000000000007946 */ /* 0x000fea0003800000 */
[----:B------:R-:W-:Y:S01]  /*2f380*/  ISETP.NE.AND P1, PT, R13, R19, PT ;  /* 0x000000130d00720c */ /* 0x000fe20003f25270 */
[----:B------:R-:W-:Y:S01]  /*2f390*/  BSSY.RECONVERGENT B7, `(.L_x_1038) ;  /* 0x0000009000077945 */ /* 0x000fe20003800200 */
[----:B--23--:R-:W-:-:S05]  /*2f3a0*/  SHF.R.U32.HI R2, RZ, 0x3, R7 ;  /* 0x00000003ff027819 */ /* 0x00cfca0000011607 */
[----:B-1----:R-:W-:Y:S02]  /*2f3b0*/  IMAD R5, R19, -0x2000, R2 ;  /* 0xffffe00013057824 */ /* 0x002fe400078e0202 */
[----:B------:R-:W-:-:S04]  /*2f3c0*/  IMAD.WIDE.U32 R2, R2, 0x4, R26 ;  /* 0x0000000402027825 */ /* 0x000fc800078e001a */
[----:B------:R-:W-:Y:S01]  /*2f3d0*/  IMAD R5, R5, 0x4, R0 ;  /* 0x0000000405057824 */ /* 0x000fe200078e0200 */
[----:B-----5:R-:W-:Y:S06]  /*2f3e0*/  @P1 BRA `(.L_x_1039) ;  /* 0x0000000000081947 */ /* 0x020fec0003800000 */
[----:B------:R0:W1:Y:S01]  /*2f3f0*/  ATOMS.EXCH R8, [R5+0x10000], R15 ;  /* 0x0100000f0508738c */ /* 0x0000620004000000 */
[----:B------:R-:W-:Y:S05]  /*2f400*/  BRA `(.L_x_1040) ;  /* 0x0000000000047947 */ /* 0x000fea0003800000 */
.L_x_1039:
[----:B------:R2:W5:Y:S02]  /*2f410*/  ATOMG.E.EXCH.STRONG.GPU PT, R8, desc[UR36][R2.64], R15 ;  /* 0x8000000f020879a8 */ /* 0x000564000c1ef124 */
.L_x_1040:
[----:B------:R-:W-:Y:S05]  /*2f420*/  BSYNC.RECONVERGENT B7 ;  /* 0x0000000000077941 */ /* 0x000fea0003800200 */
.L_x_1038:
[----:B-1---5:R-:W-:-:S13]  /*2f430*/  ISETP.NE.AND P2, PT, R8, -0x1, PT ;  /* 0xffffffff0800780c */ /* 0x022fda0003f45270 */
[----:B------:R-:W-:Y:S05]  /*2f440*/  @!P2 BRA `(.L_x_1037) ;  /* 0x000000000080a947 */ /* 0x000fea0003800000 */
[----:B------:R-:W-:Y:S04]  /*2f450*/  BSSY.RECONVERGENT B7, `(.L_x_1041) ;  /* 0x000001c000077945 */ /* 0x000fe80003800200 */
[----:B------:R-:W-:Y:S05]  /*2f460*/  @P1 BRA `(.L_x_1042) ;  /* 0x00000000000c1947 */ /* 0x000fea0003800000 */
[----:B------:R1:W-:Y:S01]  /*2f470*/  ATOMS.EXCH RZ, [R5+0x10000], RZ ;  /* 0x010000ff05ff738c */ /* 0x0003e20004000000 */
[----:B------:R-:W-:Y:S01]  /*2f480*/  VIADD R22, R22, 0xffffffff ;  /* 0xffffffff16167836 */ /* 0x000fe20000000000 */
[----:B------:R-:W-:Y:S06]  /*2f490*/  BRA `(.L_x_1043) ;  /* 0x00000000005c7947 */ /* 0x000fec0003800000 */
.L_x_1042:
        /* <DEDUP_REMOVED lines=21> */
.L_x_1045:
[----:B------:R-:W-:Y:S05]  /*2f5f0*/  BSYNC.RECONVERGENT B8 ;  /* 0x0000000000087941 */ /* 0x000fea0003800200 */
.L_x_1044:
[----:B------:R3:W5:Y:S02]  /*2f600*/  ATOMG.E.EXCH.STRONG.GPU PT, RZ, desc[UR36][R2.64], RZ ;  /* 0x800000ff02ff79a8 */ /* 0x000764000c1ef124 */
.L_x_1043:
[----:B------:R-:W-:Y:S05]  /*2f610*/  BSYNC.RECONVERGENT B7 ;  /* 0x0000000000077941 */ /* 0x000fea0003800200 */
.L_x_1041:
[----:B------:R-:W-:Y:S01]  /*2f620*/  LOP3.LUT P1, RZ, R8, 0x7, RZ, 0xc0, !PT ;  /* 0x0000000708ff7812 */ /* 0x000fe2000782c0ff */
[----:B------:R-:W-:-:S12]  /*2f630*/  IMAD.MOV.U32 R7, RZ, RZ, R8 ;  /* 0x000000ffff077224 */ /* 0x000fd800078e0008 */
[----:B------:R-:W-:Y:S05]  /*2f640*/  @!P1 BRA `(.L_x_1046) ;  /* 0xfffffffc00449947 */ /* 0x000fea000383ffff */
.L_x_1037:
[----:B------:R-:W-:Y:S05]  /*2f650*/  BSYNC B5 ;  /* 0x0000000000057941 */ /* 0x000fea0003800000 */
.L_x_1036:
[--C-:B0-----:R-:W-:Y:S02]  /*2f660*/  SHF.R.U32.HI R4, RZ, 0x10, R7.reuse ;  /* 0x00000010ff047819 */ /* 0x101fe40000011607 */
        /* <DEDUP_REMOVED lines=12> */
[----:B-1----:R-:W-:Y:S02]  /*2f730*/  IMAD R5, R19, -0x2000, R2 ;  /* 0xffffe00013057824 */ /* 0x002fe400078e0202 */
[----:B------:R-:W-:-:S04]  /*2f740*/  IMAD.WIDE.U32 R2, R2, 0x4, R26 ;  /* 0x0000000402027825 */ /* 0x000fc800078e001a */
[----:B------:R-:W-:Y:S01]  /*2f750*/  IMAD R4, R5, 0x4, R0 ;  /* 0x0000000405047824 */ /* 0x000fe200078e0200 */
[----:B------:R-:W-:Y:S06]  /*2f760*/  @P2 BRA `(.L_x_1049) ;  /* 0x0000000000082947 */ /* 0x000fec0003800000 */
[----:B------:R1:W2:Y:S01]  /*2f770*/  ATOMS.EXCH R8, [R4+0x10000], R7 ;  /* 0x010000070408738c */ /* 0x0002a20004000000 */
[----:B------:R-:W-:Y:S05]  /*2f780*/  BRA `(.L_x_1050) ;  /* 0x0000000000047947 */ /* 0x000fea0003800000 */
.L_x_1049:
[----:B------:R0:W5:Y:S02]  /*2f790*/  ATOMG.E.EXCH.STRONG.GPU PT, R8, desc[UR36][R2.64], R7 ;  /* 0x80000007020879a8 */ /* 0x000164000c1ef124 */
.L_x_1050:
[----:B------:R-:W-:Y:S05]  /*2f7a0*/  BSYNC.RECONVERGENT B5 ;  /* 0x0000000000057941 */ /* 0x000fea0003800200 */
.L_x_1048:
        /* <DEDUP_REMOVED lines=8> */
.L_x_1052:
        /* <DEDUP_REMOVED lines=22> */
.L_x_1055:
[----:B------:R-:W-:Y:S05]  /*2f990*/  BSYNC.RECONVERGENT B7 ;  /* 0x0000000000077941 */ /* 0x000fea0003800200 */
.L_x_1054:
[----:B------:R3:W5:Y:S02]  /*2f9a0*/  ATOMG.E.EXCH.STRONG.GPU PT, RZ, desc[UR36][R2.64], RZ ;  /* 0x800000ff02ff79a8 */ /* 0x000764000c1ef124 */
.L_x_1053:
[----:B------:R-:W-:Y:S05]  /*2f9b0*/  BSYNC.RECONVERGENT B5 ;  /* 0x0000000000057941 */ /* 0x000fea0003800200 */
.L_x_1051:
[----:B------:R-:W-:-:S04]  /*2f9c0*/  LOP3.LUT P1, RZ, R8, 0x7, RZ, 0xc0, !PT ;  /* 0x0000000708ff7812 */ /* 0x000fc8000782c0ff */
[----:B------:R-:W-:Y:S02]  /*2f9d0*/  SEL R6, R8, R7, !P1 ;  /* 0x0000000708067207 */ /* 0x000fe40004800000 */
[----:B01----:R-:W-:Y:S02]  /*2f9e0*/  SEL R7, R7, R8, !P1 ;  /* 0x0000000807077207 */ /* 0x003fe40004800000 */
[----:B------:R-:W-:-:S13]  /*2f9f0*/  LOP3.LUT P2, RZ, R6, 0x7, RZ, 0xc0, !PT ;  /* 0x0000000706ff7812 */ /* 0x000fda000784c0ff */
[----:B------:R-:W-:Y:S05]  /*2fa00*/  @!P2 BRA `(.L_x_1056) ;  /* 0xfffffff80040a947 */ /* 0x000fea000383ffff */
.L_x_1035:
        /* <DEDUP_REMOVED lines=23> */
[----:B--2---:R-:W-:Y:S01]  /*2fb80*/  @P2 LOP3.LUT R4, R0, 0x7f8, RZ, 0xc0, !PT ;  /* 0x000007f800042812 */ /* 0x004fe200078ec0ff */
        /* <DEDUP_REMOVED lines=14> */
.L_x_1047:
[----:B------:R-:W2:Y:S01]  /*2fc70*/  LDL R2, [R1+0x118] ;  /* 0x0001180001027983 */ /* 0x000ea20000100800 */
[----:B------:R-:W-:Y:S01]  /*2fc80*/  PLOP3.LUT P1, PT, PT, PT, PT, 0x8, 0x80 ;  /* 0x000000000080781c */ /* 0x000fe20003f2e170 */
[C---:B--2---:R-:W-:Y:S01]  /*2fc90*/  VIADD R0, R2.reuse, 0x1 ;  /* 0x0000000102007836 */ /* 0x044fe20000000000 */
[----:B------:R-:W-:-:S04]  /*2fca0*/  LEA R2, R2, UR40, 0x3 ;  /* 0x0000002802027c11 */ /* 0x000fc8000f8e18ff */
[----:B------:R3:W-:Y:S04]  /*2fcb0*/  STL [R1+0x118], R0 ;  /* 0x0001180001007387 */ /* 0x0007e80000100800 */
[----:B------:R3:W-:Y:S03]  /*2fcc0*/  STL.64 [R2+0x118], R6 ;  /* 0x0001180602007387 */ /* 0x0007e60000100a00 */
.L_x_1028:
[----:B------:R-:W-:Y:S05]  /*2fcd0*/  BSYNC B4 ;  /* 0x0000000000047941 */ /* 0x000fea0003800000 */
.L_x_1010:
[----:B------:R-:W-:Y:S05]  /*2fce0*/  BRA `(.L_x_753) ;  /* 0x0000005400887947 */ /* 0x000fea0003800000 */
.L_x_1002:
        /* <DEDUP_REMOVED lines=9> */
[----:B------:R-:W-:Y:S01]  /*2fd80*/  ISETP.NE.AND P3, PT, R9, RZ, PT ;  /* 0x000000ff0900720c */ /* 0x000fe20003f65270 */
[----:B------:R-:W-:Y:S01]  /*2fd90*/  IMAD R28, R19, 0x2000, R9 ;  /* 0x00002000131c7824 */ /* 0x000fe200078e0209 */
[----:B---3--:R-:W-:Y:S02]  /*2fda0*/  IADD3 R8, PT, PT, R4, 0x100, -R5 ;  /* 0x0000010004087810 */ /* 0x008fe40007ffe805 */
[----:B------:R-:W0:Y:S02]  /*2fdb0*/  LDS.64 R14, [R13] ;  /* 0x000000000d0e7984 */ /* 0x000e240000000a00 */
[----:B0-----:R-:W-:Y:S01]  /*2fdc0*/  ISETP.NE.U32.AND P2, PT, R14, RZ, PT ;  /* 0x000000ff0e00720c */ /* 0x001fe20003f45070 */
[----:B------:R-:W-:-:S03]  /*2fdd0*/  VIADD R14, R9, 0x100 ;  /* 0x00000100090e7836 */ /* 0x000fc60000000000 */
[----:B------:R-:W-:Y:S02]  /*2fde0*/  ISETP.NE.AND.EX P2, PT, R15, RZ, PT, P2 ;  /* 0x000000ff0f00720c */ /* 0x000fe40003f45320 */
[----:B------:R-:W-:-:S11]  /*2fdf0*/  LOP3.LUT R4, R14, 0x1fff, RZ, 0xc0, !PT ;  /* 0x00001fff0e047812 */ /* 0x000fd600078ec0ff */
[----:B------:R-:W-:Y:S05]  /*2fe00*/  @!P2 BRA P3, `(.L_x_1058) ;  /* 0x000000100064a947 */ /* 0x000fea0001800000 */
[----:B------:R-:W-:Y:S01]  /*2fe10*/  IMAD R14, R4, 0x8, R0 ;  /* 0x00000008040e7824 */ /* 0x000fe200078e0200 */
[----:B------:R-:W-:Y:S01]  /*2fe20*/  LOP3.LUT R13, R9, 0x1fff, RZ, 0xc0, !PT ;  /* 0x00001fff090d7812 */ /* 0x000fe200078ec0ff */
[----:B------:R-:W-:-:S03]  /*2fe30*/  IMAD R28, R19, 0x2000, R4 ;  /* 0x00002000131c7824 */ /* 0x000fc600078e0204 */
[----:B------:R-:W-:Y:S01]  /*2fe40*/  ISETP.NE.AND P3, PT, R13, 0x1f00, PT ;  /* 0x00001f000d00780c */ /* 0x000fe20003f65270 */
[----:B------:R-:W0:Y:S02]  /*2fe50*/  LDS.64 R14, [R14] ;  /* 0x000000000e0e7984 */ /* 0x000e240000000a00 */
[----:B0-----:R-:W-:-:S04]  /*2fe60*/  ISETP.NE.U32.AND P2, PT, R14, RZ, PT ;  /* 0x000000ff0e00720c */ /* 0x001fc80003f45070 */
[----:B------:R-:W-:Y:S01]  /*2fe70*/  ISETP.NE.AND.EX P2, PT, R15, RZ, PT, P2 ;  /* 0x000000ff0f00720c */ /* 0x000fe20003f45320 */
[----:B------:R-:W-:-:S05]  /*2fe80*/  VIADD R15, R9, 0x200 ;  /* 0x00000200090f7836 */ /* 0x000fca0000000000 */
[----:B------:R-:W-:-:S07]  /*2fe90*/  LOP3.LUT R4, R15, 0x1fff, RZ, 0xc0, !PT ;  /* 0x00001fff0f047812 */ /* 0x000fce00078ec0ff */
[----:B------:R-:W-:Y:S05]  /*2fea0*/  @!P2 BRA P3, `(.L_x_1058) ;  /* 0x00000010003ca947 */ /* 0x000fea0001800000 */
[----:B------:R-:W-:Y:S01]  /*2feb0*/  IMAD R15, R4, 0x8, R0 ;  /* 0x00000008040f7824 */ /* 0x000fe200078e0200 */
[----:B------:R-:W-:Y:S01]  /*2fec0*/  ISETP.NE.AND P3, PT, R13, 0x1e00, PT ;  /* 0x00001e000d00780c */ /* 0x000fe20003f65270 */
[----:B------:R-:W-:-:S04]  /*2fed0*/  IMAD R28, R19, 0x2000, R4 ;  /* 0x00002000131c7824 */ /* 0x000fc800078e0204 */
[----:B------:R-:W0:Y:S02]  /*2fee0*/  LDS.64 R14, [R15] ;  /* 0x000000000f0e7984 */ /* 0x000e240000000a00 */
[----:B0-----:R-:W-:Y:S01]  /*2fef0*/  ISETP.NE.U32.AND P2, PT, R14, RZ, PT ;  /* 0x000000ff0e00720c */ /* 0x001fe20003f45070 */
[----:B------:R-:W-:-:S03]  /*2ff00*/  VIADD R14, R9, 0x300 ;  /* 0x00000300090e7836 */ /* 0x000fc60000000000 */
[----:B------:R-:W-:Y:S02]  /*2ff10*/  ISETP.NE.AND.EX P2, PT, R15, RZ, PT, P2 ;  /* 0x000000ff0f00720c */ /* 0x000fe40003f45320 */
[----:B------:R-:W-:-:S11]  /*2ff20*/  LOP3.LUT R4, R14, 0x1fff, RZ, 0xc0, !PT ;  /* 0x00001fff0e047812 */ /* 0x000fd600078ec0ff */
        /* <DEDUP_REMOVED lines=111> */
[----:B------:R-:W-:Y:S01]  /*30620*/  IMAD R28, R19, 0x2000, R4 ;  /* 0x00002000131c7824 */ /* 0x000fe200078e0204 */
[----:B------:R-:W-:-:S03]  /*30630*/  LOP3.LUT R9, R13, 0x1000, RZ, 0x3c, !PT ;  /* 0x000010000d097812 */ /* 0x000fc600078e3cff */
[----:B------:R-:W0:Y:S02]  /*30640*/  LDS.64 R14, [R14] ;  /* 0x000000000e0e7984 */ /* 0x000e240000000a00 */
[----:B------:R-:W-:Y:S01]  /*30650*/  IMAD.MOV.U32 R4, RZ, RZ, R9 ;  /* 0x000000ffff047224 */ /* 0x000fe200078e0009 */
        /* <DEDUP_REMOVED lines=143> */
[----:B------:R-:W-:Y:S02]  /*30f50*/  IMAD.MOV.U32 R4, RZ, RZ, R13 ;  /* 0x000000ffff047224 */ /* 0x000fe400078e000d */
[----:B------:R-:W0:Y:S02]  /*30f60*/  LDS.64 R14, [R14] ;  /* 0x000000000e0e7984 */ /* 0x000e240000000a00 */
[----:B0-----:R-:W-:-:S04]  /*30f70*/  ISETP.NE.U32.AND P2, PT, R14, RZ, PT ;  /* 0x000000ff0e00720c */ /* 0x001fc80003f45070 */
[----:B------:R-:W-:-:S04]  /*30f80*/  ISETP.NE.AND.EX P2, PT, R15, RZ, PT, P2 ;  /* 0x000000ff0f00720c */ /* 0x000fc80003f45320 */
[----:B--2---:R-:W-:-:S09]  /*30f90*/  @P3 SEL R28, R28, R9, P2 ;  /* 0x000000091c1c3207 */ /* 0x004fd20001000000 */
.L_x_1058:
[----:B------:R-:W-:Y:S05]  /*30fa0*/  BSYNC.RECONVERGENT B4 ;  /* 0x0000000000047941 */ /* 0x000fea0003800200 */
.L_x_1057:
[----:B------:R-:W-:Y:S01]  /*30fb0*/  IMAD.MOV R9, RZ, RZ, -R30 ;  /* 0x000000ffff097224 */ /* 0x000fe200078e0a1e */
[----:B------:R1:W-:Y:S04]  /*30fc0*/  STL [R1+0xc], R4 ;  /* 0x00000c0401007387 */ /* 0x0003e80000100800 */
[----:B------:R1:W-:Y:S01]  /*30fd0*/  STL [R1+0x18], R28 ;  /* 0x0000181c01007387 */ /* 0x0003e20000100800 */
[----:B------:R-:W-:-:S04]  /*30fe0*/  VIADDMNMX.U32 R8, R9, 0x101, R8, PT ;  /* 0x0000010109087846 */ /* 0x000fc80003800008 */
[----:B------:R-:W-:-:S13]  /*30ff0*/  ISETP.EQ.OR P1, PT, R8, RZ, P1 ;  /* 0x000000ff0800720c */ /* 0x000fda0000f22670 */
[----:B------:R-:W-:Y:S05]  /*31000*/  @P1 BREAK B1 ;  /* 0x0000000000011942 */ /* 0x000fea0003800000 */
[----:B-1----:R-:W-:Y:S05]  /*31010*/  @P1 BRA `(.L_x_624) ;  /* 0x0000004000d81947 */ /* 0x002fea0003800000 */
        /* <DEDUP_REMOVED lines=8> */
[----:B------:R-:W-:-:S06]  /*310a0*/  IMAD R9, R9, 0x8, R0 ;  /* 0x0000000809097824 */ /* 0x000fcc00078e0200 */
[----:B------:R-:W0:Y:S01]  /*310b0*/  ATOMS.EXCH.64 R8, [R9], RZ ;  /* 0x000000ff0908738c */ /* 0x000e220004000400 */
[----:B------:R-:W-:Y:S05]  /*310c0*/  BRA `(.L_x_1061) ;  /* 0x0000000000707947 */ /* 0x000fea0003800000 */
.L_x_1060:
        /* <DEDUP_REMOVED lines=26> */
.L_x_1063:
[----:B------:R-:W-:Y:S05]  /*31270*/  BSYNC.RECONVERGENT B5 ;  /* 0x0000000000057941 */ /* 0x000fea0003800200 */
.L_x_1062:
[----:B------:R-:W5:Y:S02]  /*31280*/  ATOMG.E.EXCH.64.STRONG.GPU PT, R8, desc[UR36][R8.64+0x8], RZ ;  /* 0x800008ff080879a8 */ /* 0x000f64000c1ef524 */
.L_x_1061:
[----:B------:R-:W-:Y:S05]  /*31290*/  BSYNC.RECONVERGENT B4 ;  /* 0x0000000000047941 */ /* 0x000fea0003800200 */
.L_x_1059:
[----:B0----5:R-:W-:Y:S01]  /*312a0*/  LOP3.LUT R2, R8, 0x7, RZ, 0xc0, !PT ;  /* 0x0000000708027812 */ /* 0x021fe200078ec0ff */
[----:B------:R-:W-:Y:S03]  /*312b0*/  BSSY B8, `(.L_x_753) ;  /* 0x0000405000087945 */ /* 0x000fe60003800000 */
[----:B------:R-:W-:-:S04]  /*312c0*/  ISETP.NE.U32.AND P1, PT, R2, 0x3, PT ;  /* 0x000000030200780c */ /* 0x000fc80003f25070 */
[----:B------:R-:W-:-:S13]  /*312d0*/  ISETP.NE.AND.EX P1, PT, RZ, RZ, PT, P1 ;  /* 0x000000ffff00720c */ /* 0x000fda0003f25310 */
[----:B------:R-:W-:Y:S05]  /*312e0*/  @P1 BRA `(.L_x_1064) ;  /* 0x00000034007c1947 */ /* 0x000fea0003800000 */
[----:B------:R-:W-:Y:S01]  /*312f0*/  SHF.R.U32.HI R12, RZ, 0x3, R8 ;  /* 0x00000003ff0c7819 */ /* 0x000fe20000011608 */
[----:B------:R-:W-:Y:S01]  /*31300*/  BSSY.RECONVERGENT B7, `(.L_x_1065) ;  /* 0x00002c1000077945 */ /* 0x000fe20003800200 */
[----:B------:R-:W-:Y:S02]  /*31310*/  IMAD.MOV.U32 R13, RZ, RZ, 0x1 ;  /* 0x00000001ff0d7424 */ /* 0x000fe400078e00ff */
        /* <DEDUP_REMOVED lines=53> */
.L_x_1072:
[----:B------:R-:W-:-:S04]  /*31670*/  IMAD.IADD R2, R3, 0x1, -R2 ;  /* 0x0000000103027824 */ /* 0x000fc800078e0a02 */
[----:B------:R-:W-:-:S05]  /*31680*/  IMAD.SHL.U32 R2, R2, 0x10, RZ ;  /* 0x0000001002027824 */ /* 0x000fca00078e00ff */
[----:B------:R-:W-:-:S04]  /*31690*/  LOP3.LUT R2, R2, 0xffffff0, RZ, 0xc0, !PT ;  /* 0x0ffffff002027812 */ /* 0x000fc800078ec0ff */
[----:B------:R-:W-:Y:S01]  /*316a0*/  LOP3.LUT R13, R2, 0x1, RZ, 0xfc, !PT ;  /* 0x00000001020d7812 */ /* 0x000fe200078efcff */
[----:B------:R-:W-:Y:S06]  /*316b0*/  BRA `(.L_x_1066) ;  /* 0x0000002800147947 */ /* 0x000fec0003800000 */
.L_x_1071:
[----:B------:R-:W-:-:S04]  /*316c0*/  IMAD.IADD R2, R3, 0x1, R2 ;  /* 0x0000000103027824 */ /* 0x000fc800078e0202 */
[----:B------:R-:W-:-:S05]  /*316d0*/  IMAD.SHL.U32 R2, R2, 0x10, RZ ;  /* 0x0000001002027824 */ /* 0x000fca00078e00ff */
[----:B------:R-:W-:-:S04]  /*316e0*/  LOP3.LUT R2, R2, 0xffffff0, RZ, 0xc0, !PT ;  /* 0x0ffffff002027812 */ /* 0x000fc800078ec0ff */
[----:B------:R-:W-:Y:S01]  /*316f0*/  LOP3.LUT R13, R2, 0x1, RZ, 0xfc, !PT ;  /* 0x00000001020d7812 */ /* 0x000fe200078efcff */
[----:B------:R-:W-:Y:S06]  /*31700*/  BRA `(.L_x_1066) ;  /* 0x0000002800007947 */ /* 0x000fec0003800000 */
.L_x_1070:
        /* <DEDUP_REMOVED lines=10> */
.L_x_1074:
        /* <DEDUP_REMOVED lines=19> */
.L_x_1073:
        /* <DEDUP_REMOVED lines=20> */
.L_x_1069:
        /* <DEDUP_REMOVED lines=12> */
.L_x_1077:
[----:B------:R-:W-:Y:S01]  /*31ae0*/  IMAD.MOV.U32 R13, RZ, RZ, 0x1 ;  /* 0x00000001ff0d7424 */ /* 0x000fe200078e00ff */
[----:B------:R-:W-:-:S04]  /*31af0*/  ISETP.GE.U32.AND P1, PT, R3, R2, PT ;  /* 0x000000020300720c */ /* 0x000fc80003f26070 */
[----:B------:R-:W-:Y:S01]  /*31b00*/  SEL R13, R13, 0x11, P1 ;  /* 0x000000110d0d7807 */ /* 0x000fe20000800000 */
[----:B------:R-:W-:Y:S08]  /*31b10*/  BRA `(.L_x_1066) ;  /* 0x0000002000fc7947 */ /* 0x000ff00003800000 */
.L_x_1076:
[----:B------:R-:W-:Y:S01]  /*31b20*/  IMAD.MOV.U32 R13, RZ, RZ, 0x1 ;  /* 0x00000001ff0d7424 */ /* 0x000fe200078e00ff */
[----:B------:R-:W-:-:S04]  /*31b30*/  ISETP.NE.AND P1, PT, R3, R2, PT ;  /* 0x000000020300720c */ /* 0x000fc80003f25270 */
[----:B------:R-:W-:Y:S01]  /*31b40*/  SEL R13, R13, 0x11, !P1 ;  /* 0x000000110d0d7807 */ /* 0x000fe20004800000 */
[----:B------:R-:W-:Y:S08]  /*31b50*/  BRA `(.L_x_1066) ;  /* 0x0000002000ec7947 */ /* 0x000ff00003800000 */
.L_x_1075:
        /* <DEDUP_REMOVED lines=11> */
.L_x_1079:
[----:B------:R-:W-:-:S05]  /*31c10*/  LOP3.LUT R2, R12, R7, RZ, 0xfc, !PT ;  /* 0x000000070c027212 */ /* 0x000fca00078efcff */
[----:B------:R-:W-:-:S05]  /*31c20*/  IMAD.SHL.U32 R2, R2, 0x10, RZ ;  /* 0x0000001002027824 */ /* 0x000fca00078e00ff */
[----:B------:R-:W-:-:S04]  /*31c30*/  LOP3.LUT R2, R2, 0xffffff0, RZ, 0xc0, !PT ;  /* 0x0ffffff002027812 */ /* 0x000fc800078ec0ff */
[----:B------:R-:W-:Y:S01]  /*31c40*/  LOP3.LUT R13, R2, 0x1, RZ, 0xfc, !PT ;  /* 0x00000001020d7812 */ /* 0x000fe200078efcff */
[----:B------:R-:W-:Y:S06]  /*31c50*/  BRA `(.L_x_1066) ;  /* 0x0000002000ac7947 */ /* 0x000fec0003800000 */
.L_x_1078:
[----:B------:R-:W-:-:S05]  /*31c60*/  LOP3.LUT R2, R12, R7, RZ, 0xc0, !PT ;  /* 0x000000070c027212 */ /* 0x000fca00078ec0ff */
[----:B------:R-:W-:-:S05]  /*31c70*/  IMAD.SHL.U32 R2, R2, 0x10, RZ ;  /* 0x0000001002027824 */ /* 0x000fca00078e00ff */
[----:B------:R-:W-:-:S04]  /*31c80*/  LOP3.LUT R2, R2, 0xffffff0, RZ, 0xc0, !PT ;  /* 0x0ffffff002027812 */ /* 0x000fc800078ec0ff */
[----:B------:R-:W-:Y:S01]  /*31c90*/  LOP3.LUT R13, R2, 0x1, RZ, 0xfc, !PT ;  /* 0x00000001020d7812 */ /* 0x000fe200078efcff */
[----:B------:R-:W-:Y:S06]  /*31ca0*/  BRA `(.L_x_1066) ;  /* 0x0000002000987947 */ /* 0x000fec0003800000 */
.L_x_1068:
        /* <DEDUP_REMOVED lines=21> */
.L_x_1083:
[----:B------:R-:W-:-:S04]  /*31e00*/  IMAD.IADD R2, R3, 0x1, -R2 ;  /* 0x0000000103027824 */ /* 0x000fc800078e0a02 */
[----:B------:R-:W-:-:S05]  /*31e10*/  IMAD.SHL.U32 R2, R2, 0x10, RZ ;  /* 0x0000001002027824 */ /* 0x000fca00078e00ff */
[----:B------:R-:W-:-:S04]  /*31e20*/  LOP3.LUT R2, R2, 0xfffff0, RZ, 0xc0, !PT ;  /* 0x00fffff002027812 */ /* 0x000fc800078ec0ff */
[----:B------:R-:W-:Y:S01]  /*31e30*/  LOP3.LUT R13, R2, 0x2, RZ, 0xfc, !PT ;  /* 0x00000002020d7812 */ /* 0x000fe200078efcff */
[----:B------:R-:W-:Y:S06]  /*31e40*/  BRA `(.L_x_1066) ;  /* 0x0000002000307947 */ /* 0x000fec0003800000 */
.L_x_1082:
[----:B------:R-:W-:-:S04]  /*31e50*/  IMAD.IADD R2, R3, 0x1, R2 ;  /* 0x0000000103027824 */ /* 0x000fc800078e0202 */
[----:B------:R-:W-:-:S05]  /*31e60*/  IMAD.SHL.U32 R2, R2, 0x10, RZ ;  /* 0x0000001002027824 */ /* 0x000fca00078e00ff */
[----:B------:R-:W-:-:S04]  /*31e70*/  LOP3.LUT R2, R2, 0xfffff0, RZ, 0xc0, !PT ;  /* 0x00fffff002027812 */ /* 0x000fc800078ec0ff */
[----:B------:R-:W-:Y:S01]  /*31e80*/  LOP3.LUT R13, R2, 0x2, RZ, 0xfc, !PT ;  /* 0x00000002020d7812 */ /* 0x000fe200078efcff */
[----:B------:R-:W-:Y:S06]  /*31e90*/  BRA `(.L_x_1066) ;  /* 0x00000020001c7947 */ /* 0x000fec0003800000 */
.L_x_1081:
        /* <DEDUP_REMOVED lines=10> */
.L_x_1085:
        /* <DEDUP_REMOVED lines=21> */
.L_x_1084:
        /* <DEDUP_REMOVED lines=22> */
.L_x_1080:
        /* <DEDUP_REMOVED lines=12> */
.L_x_1088:
[----:B------:R-:W-:Y:S01]  /*322b0*/  IMAD.MOV.U32 R13, RZ, RZ, 0x2 ;  /* 0x00000002ff0d7424 */ /* 0x000fe200078e00ff */
[----:B------:R-:W-:-:S04]  /*322c0*/  ISETP.GE.U32.AND P1, PT, R3, R2, PT ;  /* 0x000000020300720c */ /* 0x000fc80003f26070 */
[----:B------:R-:W-:Y:S01]  /*322d0*/  SEL R13, R13, 0x12, P1 ;  /* 0x000000120d0d7807 */ /* 0x000fe20000800000 */
[----:B------:R-:W-:Y:S08]  /*322e0*/  BRA `(.L_x_1066) ;  /* 0x0000001c00087947 */ /* 0x000ff00003800000 */
.L_x_1087:
[----:B------:R-:W-:Y:S01]  /*322f0*/  IMAD.MOV.U32 R13, RZ, RZ, 0x2 ;  /* 0x00000002ff0d7424 */ /* 0x000fe200078e00ff */
[----:B------:R-:W-:-:S04]  /*32300*/  ISETP.NE.AND P1, PT, R3, R2, PT ;  /* 0x000000020300720c */ /* 0x000fc80003f25270 */
[----:B------:R-:W-:Y:S01]  /*32310*/  SEL R13, R13, 0x12, !P1 ;  /* 0x000000120d0d7807 */ /* 0x000fe20004800000 */
[----:B------:R-:W-:Y:S08]  /*32320*/  BRA `(.L_x_1066) ;  /* 0x0000001800f87947 */ /* 0x000ff00003800000 */
.L_x_1086:
        /* <DEDUP_REMOVED lines=11> */
.L_x_1090:
[----:B------:R-:W-:-:S05]  /*323e0*/  LOP3.LUT R2, R4, R7, RZ, 0xfc, !PT ;  /* 0x0000000704027212 */ /* 0x000fca00078efcff */
[----:B------:R-:W-:-:S05]  /*323f0*/  IMAD.SHL.U32 R2, R2, 0x10, RZ ;  /* 0x0000001002027824 */ /* 0x000fca00078e00ff */
[----:B------:R-:W-:-:S04]  /*32400*/  LOP3.LUT R2, R2, 0xfffff0, RZ, 0xc0, !PT ;  /* 0x00fffff002027812 */ /* 0x000fc800078ec0ff */
[----:B------:R-:W-:Y:S01]  /*32410*/  LOP3.LUT R13, R2, 0x2, RZ, 0xfc, !PT ;  /* 0x00000002020d7812 */ /* 0x000fe200078efcff */
[----:B------:R-:W-:Y:S06]  /*32420*/  BRA `(.L_x_1066) ;  /* 0x0000001800b87947 */ /* 0x000fec0003800000 */
.L_x_1089:
[----:B------:R-:W-:-:S05]  /*32430*/  LOP3.LUT R2, R4, R7, RZ, 0xc0, !PT ;  /* 0x0000000704027212 */ /* 0x000fca00078ec0ff */
[----:B------:R-:W-:-:S05]  /*32440*/  IMAD.SHL.U32 R2, R2, 0x10, RZ ;  /* 0x0000001002027824 */ /* 0x000fca00078e00ff */
[----:B------:R-:W-:-:S04]  /*32450*/  LOP3.LUT R2, R2, 0xfffff0, RZ, 0xc0, !PT ;  /* 0x00fffff002027812 */ /* 0x000fc800078ec0ff */
[----:B------:R-:W-:Y:S01]  /*32460*/  LOP3.LUT R13, R2, 0x2, RZ, 0xfc, !PT ;  /* 0x00000002020d7812 */ /* 0x000fe200078efcff */
[----:B------:R-:W-:Y:S06]  /*32470*/  BRA `(.L_x_1066) ;  /* 0x0000001800a47947 */ /* 0x000fec0003800000 */
.L_x_1067:
[--C-:B------:R-:W-:Y:S01]  /*32480*/  SHF.R.U32.HI R13, RZ, 0x7, R8.reuse ;  /* 0x00000007ff0d7819 */ /* 0x100fe20000011608 */
[----:B------:R-:W-:Y:S01]  /*32490*/  IMAD.SHL.U32 R12, R12, 0x10, RZ ;  /* 0x000000100c0c7824 */ /* 0x000fe200078e00ff */
[----:B------:R-:W-:Y:S02]  /*324a0*/  SHF.R.U32.HI R4, RZ, 0x17, R8 ;  /* 0x00000017ff047819 */ /* 0x000fe40000011608 */
[----:B------:R-:W-:Y:S02]  /*324b0*/  LOP3.LUT R13, R13, 0xffff, RZ, 0xc0, !PT ;  /* 0x0000ffff0d0d7812 */ /* 0x000fe400078ec0ff */
[----:B------:R-:W-:Y:S02]  /*324c0*/  PRMT R14, R14, 0x9910, RZ ;  /* 0x000099100e0e7816 */ /* 0x000fe400000000ff */
[--C-:B------:R-:W-:Y:S02]  /*324d0*/  SHF.R.U32.HI R11, RZ, 0x7, R7.reuse ;  /* 0x00000007ff0b7819 */ /* 0x100fe40000011607 */
[----:B------:R-:W-:-:S02]  /*324e0*/  SHF.R.U32.HI R2, RZ, 0x17, R7 ;  /* 0x00000017ff027819 */ /* 0x000fc40000011607 */
[----:B------:R-:W-:Y:S01]  /*324f0*/  LOP3.LUT P2, RZ, R13, 0x7f, R4, 0xf8, !PT ;  /* 0x0000007f0dff7812 */ /* 0x000fe2000784f804 */
[----:B------:R-:W-:Y:S01]  /*32500*/  IMAD.MOV.U32 R13, RZ, RZ, -0x3fffffd ;  /* 0xfc000003ff0d7424 */ /* 0x000fe200078e00ff */
[----:B------:R-:W-:Y:S02]  /*32510*/  ISETP.GT.AND P3, PT, R14, 0x9, PT ;  /* 0x000000090e00780c */ /* 0x000fe40003f64270 */
[----:B------:R-:W-:Y:S02]  /*32520*/  LOP3.LUT R7, R7, 0x3fffff80, RZ, 0xc0, !PT ;  /* 0x3fffff8007077812 */ /* 0x000fe400078ec0ff */
[----:B------:R-:W-:Y:S02]  /*32530*/  LOP3.LUT R4, R8, 0x3fffff80, RZ, 0xc0, !PT ;  /* 0x3fffff8008047812 */ /* 0x000fe400078ec0ff */
[----:B------:R-:W-:Y:S01]  /*32540*/  LOP3.LUT R11, R11, 0xffff, RZ, 0xc0, !PT ;  /* 0x0000ffff0b0b7812 */ /* 0x000fe200078ec0ff */
[----:B------:R-:W-:Y:S02]  /*32550*/  VIADD R7, R7, 0x20000000 ;  /* 0x2000000007077836 */ /* 0x000fe40000000000 */
[----:B------:R-:W-:Y:S01]  /*32560*/  VIADD R4, R4, 0x20000000 ;  /* 0x2000000004047836 */ /* 0x000fe20000000000 */
[----:B------:R-:W-:Y:S01]  /*32570*/  LOP3.LUT P1, RZ, R11, 0x7f, R2, 0xf8, !PT ;  /* 0x0000007f0bff7812 */ /* 0x000fe2000782f802 */
[----:B------:R-:W-:-:S03]  /*32580*/  IMAD.SHL.U32 R2, R3, 0x10, RZ ;  /* 0x0000001003027824 */ /* 0x000fc600078e00ff */
        /* <DEDUP_REMOVED lines=22> */
.L_x_1094:
        /* <DEDUP_REMOVED lines=9> */
.L_x_1093:
        /* <DEDUP_REMOVED lines=9> */
.L_x_1092:
        /* <DEDUP_REMOVED lines=10> */
.L_x_1096:
        /* <DEDUP_REMOVED lines=34> */
.L_x_1101:
[----:B------:R-:W-:Y:S05]  /*32ad0*/  BSYNC.RECONVERGENT B5 ;  /* 0x0000000000057941 */ /* 0x000fea0003800200 */
.L_x_1100:
[----:B------:R-:W-:Y:S01]  /*32ae0*/  FFMA R4, -|R11|, R3, R4 ;  /* 0x000000030b047223 */ /* 0x000fe20000000304 */
[----:B------:R-:W-:Y:S06]  /*32af0*/  BRA `(.L_x_1098) ;  /* 0x0000000000787947 */ /* 0x000fec0003800000 */
.L_x_1099:
[----:B------:R-:W-:Y:S01]  /*32b00*/  LOP3.LUT R13, R15, 0xff800000, RZ, 0xc0, !PT ;  /* 0xff8000000f0d7812 */ /* 0x000fe200078ec0ff */
[----:B------:R-:W-:Y:S01]  /*32b10*/  BSSY.RECONVERGENT B5, `(.L_x_1102) ;  /* 0x000001a000057945 */ /* 0x000fe20003800200 */
[----:B------:R-:W-:Y:S02]  /*32b20*/  FSETP.GT.AND P3, PT, |R11|, RZ, PT ;  /* 0x000000ff0b00720b */ /* 0x000fe40003f64200 */
[C---:B------:R-:W-:Y:S02]  /*32b30*/  IADD3 R7, PT, PT, R4.reuse, 0xb800000, -R13 ;  /* 0x0b80000004077810 */ /* 0x040fe40007ffe80d */
[C---:B------:R-:W-:Y:S02]  /*32b40*/  LOP3.LUT R3, R4.reuse, 0x7fffff, RZ, 0xc0, !PT ;  /* 0x007fffff04037812 */ /* 0x040fe400078ec0ff */
        /* <DEDUP_REMOVED lines=9> */
.L_x_1104:
        /* <DEDUP_REMOVED lines=13> */
.L_x_1103:
[----:B------:R-:W-:Y:S05]  /*32cb0*/  BSYNC.RECONVERGENT B5 ;  /* 0x0000000000057941 */ /* 0x000fea0003800200 */
.L_x_1102:
[----:B------:R-:W-:-:S04]  /*32cc0*/  FMUL R4, R3, 1.1920928955078125e-07 ;  /* 0x3400000003047820 */ /* 0x000fc80000400000 */
[----:B------:R-:W-:-:S07]  /*32cd0*/  FMUL R4, R13, R4 ;  /* 0x000000040d047220 */ /* 0x000fce0000400000 */
.L_x_1098:
[----:B------:R-:W-:Y:S05]  /*32ce0*/  BSYNC.RECONVERGENT B4 ;  /* 0x0000000000047941 */ /* 0x000fea0003800200 */
.L_x_1097:
        /* <DEDUP_REMOVED lines=11> */
.L_x_1095:
        /* <DEDUP_REMOVED lines=13> */
.L_x_1106:
[----:B------:R-:W-:Y:S05]  /*32e70*/  BSYNC.RECONVERGENT B9 ;  /* 0x0000000000097941 */ /* 0x000fea0003800200 */
.L_x_1105:
        /* <DEDUP_REMOVED lines=8> */
.L_x_1091:
        /* <DEDUP_REMOVED lines=12> */
.L_x_1109:
[----:B------:R-:W-:Y:S01]  /*32fc0*/  IMAD.MOV.U32 R13, RZ, RZ, 0x1 ;  /* 0x00000001ff0d7424 */ /* 0x000fe200078e00ff */
[----:B------:R-:W-:-:S04]  /*32fd0*/  FSETP.GEU.AND P1, PT, R2, R11, PT ;  /* 0x0000000b0200720b */ /* 0x000fc80003f2e000 */
[----:B------:R-:W-:Y:S01]  /*32fe0*/  SEL R13, R13, 0x11, P1 ;  /* 0x000000110d0d7807 */ /* 0x000fe20000800000 */
[----:B------:R-:W-:Y:S08]  /*32ff0*/  BRA `(.L_x_1066) ;  /* 0x0000000c00c47947 */ /* 0x000ff00003800000 */
.L_x_1108:
[----:B------:R-:W-:Y:S01]  /*33000*/  IMAD.MOV.U32 R13, RZ, RZ, 0x1 ;  /* 0x00000001ff0d7424 */ /* 0x000fe200078e00ff */
[----:B------:R-:W-:-:S04]  /*33010*/  FSETP.NEU.AND P1, PT, R2, R11, PT ;  /* 0x0000000b0200720b */ /* 0x000fc80003f2d000 */
[----:B------:R-:W-:Y:S01]  /*33020*/  SEL R13, R13, 0x11, !P1 ;  /* 0x000000110d0d7807 */ /* 0x000fe20004800000 */
[----:B------:R-:W-:Y:S08]  /*33030*/  BRA `(.L_x_1066) ;  /* 0x0000000c00b47947 */ /* 0x000ff00003800000 */
.L_x_1107:
        /* <DEDUP_REMOVED lines=23> */
[C---:B------:R-:W-:Y:S01]  /*331b0*/  FMUL R14, R13.reuse, R13 ;  /* 0x0000000d0d0e7220 */ /* 0x040fe20000400000 */
        /* <DEDUP_REMOVED lines=14> */
[----:B------:R-:W-:-:S04]  /*332a0*/  FFMA R14, R13, R14, R7 ;  /* 0x0000000e0d0e7223 */ /* 0x000fc80000000007 */
        /* <DEDUP_REMOVED lines=8> */
[----:B------:R-:W-:Y:S01]  /*33330*/  FFMA R3, R11, R14, R3 ;  /* 0x0000000e0b037223 */ /* 0x000fe20000000003 */
[----:B------:R-:W-:Y:S01]  /*33340*/  IMAD.MOV.U32 R14, RZ, RZ, 0x391fcb8e ;  /* 0x391fcb8eff0e7424 */ /* 0x000fe200078e00ff */
[----:B------:R-:W-:Y:S01]  /*33350*/  F2I.NTZ R13, R4 ;  /* 0x00000004000d7305 */ /* 0x000fe20000203100 */
[----:B0-----:R-:W-:Y:S01]  /*33360*/  FADD R12, R4, -R7 ;  /* 0x80000007040c7221 */ /* 0x001fe20000000000 */
[----:B------:R-:W-:Y:S01]  /*33370*/  FSETP.GT.AND P1, PT, R7, RZ, PT ;  /* 0x000000ff0700720b */ /* 0x000fe20003f24000 */
[----:B------:R-:W-:-:S02]  /*33380*/  FMUL R7, R11, 0.5 ;  /* 0x3f0000000b077820 */ /* 0x000fc40000400000 */
[----:B------:R-:W-:-:S04]  /*33390*/  FADD R3, R3, R12 ;  /* 0x0000000c03037221 */ /* 0x000fc80000000000 */
[----:B------:R-:W-:Y:S01]  /*333a0*/  FFMA R12, R3, R14, 0.0013391353422775864601 ;  /* 0x3aaf85ed030c7423 */ /* 0x000fe2000000000e */
[----:B------:R-:W-:Y:S01]  /*333b0*/  SEL R14, RZ, 0x83000000, P1 ;  /* 0x83000000ff0e7807 */ /* 0x000fe20000800000 */
[----:B------:R-:W0:Y:S01]  /*333c0*/  FRND.TRUNC R7, R7 ;  /* 0x0000000700077307 */ /* 0x000e22000020d000 */
[----:B------:R-:W-:Y:S01]  /*333d0*/  FSETP.NEU.AND P1, PT, R11, RZ, PT ;  /* 0x000000ff0b00720b */ /* 0x000fe20003f2d000 */
[----:B------:R-:W-:-:S03]  /*333e0*/  FFMA R12, R3, R12, 0.0096188392490148544312 ;  /* 0x3c1d9856030c7423 */ /* 0x000fc6000000000c */
[----:B------:R-:W-:Y:S01]  /*333f0*/  FSETP.EQ.OR P1, PT, R2, 1, !P1 ;  /* 0x3f8000000200780b */ /* 0x000fe20004f22400 */
[----:B------:R-:W-:-:S04]  /*33400*/  FFMA R12, R3, R12, 0.055503588169813156128 ;  /* 0x3d6357bb030c7423 */ /* 0x000fc8000000000c */
[----:B------:R-:W-:-:S04]  /*33410*/  FFMA R12, R3, R12, 0.24022644758224487305 ;  /* 0x3e75fdec030c7423 */ /* 0x000fc8000000000c */
[----:B------:R-:W-:Y:S01]  /*33420*/  FFMA R12, R3, R12, 0.69314718246459960938 ;  /* 0x3f317218030c7423 */ /* 0x000fe2000000000c */
[----:B0-----:R-:W-:-:S03]  /*33430*/  FADD R4, R7, R7 ;  /* 0x0000000707047221 */ /* 0x001fc60000000000 */
[----:B------:R-:W-:Y:S01]  /*33440*/  FFMA R12, R3, R12, 1 ;  /* 0x3f800000030c7423 */ /* 0x000fe2000000000c */
[----:B------:R-:W-:Y:S02]  /*33450*/  VIADD R3, R14, 0x7f000000 ;  /* 0x7f0000000e037836 */ /* 0x000fe40000000000 */
[----:B------:R-:W-:Y:S02]  /*33460*/  IMAD R14, R13, 0x800000, -R14 ;  /* 0x008000000d0e7824 */ /* 0x000fe400078e0a0e */
[----:B------:R-:W-:-:S04]  /*33470*/  FMUL R3, R12, R3 ;  /* 0x000000030c037220 */ /* 0x000fc80000400000 */
[----:B------:R-:W-:Y:S01]  /*33480*/  FMUL R14, R3, R14 ;  /* 0x0000000e030e7220 */ /* 0x000fe20000400000 */
[----:B------:R-:W-:Y:S01]  /*33490*/  IMAD.MOV.U32 R3, RZ, RZ, 0x3f800000 ;  /* 0x3f800000ff037424 */ /* 0x000fe200078e00ff */
[----:B------:R-:W-:Y:S01]  /*334a0*/  @P2 FSEL R14, RZ, +INF , !P3 ;  /* 0x7f800000ff0e2808 */ /* 0x000fe20005800000 */
        /* <DEDUP_REMOVED lines=25> */
.L_x_1113:
[----:B------:R-:W-:Y:S05]  /*33640*/  BSYNC.RECONVERGENT B4 ;  /* 0x0000000000047941 */ /* 0x000fea0003800200 */
.L_x_1112:
        /* <DEDUP_REMOVED lines=8> */
.L_x_1111:
[C---:B------:R-:W-:Y:S01]  /*336d0*/  FMUL R3, R2.reuse, 8388608 ;  /* 0x4b00000002037820 */ /* 0x040fe20000400000 */
[----:B------:R-:W-:Y:S01]  /*336e0*/  FSETP.GEU.AND P1, PT, R2, 1.175494350822287508e-38, PT ;  /* 0x008000000200780b */ /* 0x000fe20003f2e000 */
[C---:B------:R-:W-:Y:S01]  /*336f0*/  FMUL R4, R11.reuse, 8388608 ;  /* 0x4b0000000b047820 */ /* 0x040fe20000400000 */
[----:B------:R-:W-:Y:S01]  /*33700*/  FSETP.GEU.AND P2, PT, R11, 1.175494350822287508e-38, PT ;  /* 0x008000000b00780b */ /* 0x000fe20003f4e000 */
[----:B------:R-:W-:Y:S01]  /*33710*/  IMAD.MOV.U32 R28, RZ, RZ, 0x3e055027 ;  /* 0x3e055027ff1c7424 */ /* 0x000fe200078e00ff */
[----:B------:R-:W-:Y:S01]  /*33720*/  FSEL R2, R3, R2, !P1 ;  /* 0x0000000203027208 */ /* 0x000fe20004800000 */
[----:B------:R-:W-:Y:S01]  /*33730*/  BSSY.RECONVERGENT B9, `(.L_x_1114) ;  /* 0x000003b000097945 */ /* 0x000fe20003800200 */
[----:B------:R-:W-:Y:S02]  /*33740*/  FSEL R11, R4, R11, !P2 ;  /* 0x0000000b040b7208 */ /* 0x000fe40005000000 */
[----:B------:R-:W-:Y:S01]  /*33750*/  FSEL R13, RZ, -23, P1 ;  /* 0xc1b80000ff0d7808 */ /* 0x000fe20000800000 */
[C---:B------:R-:W-:Y:S01]  /*33760*/  VIADD R3, R2.reuse, 0xc0d55555 ;  /* 0xc0d5555502037836 */ /* 0x040fe20000000000 */
[----:B------:R-:W-:Y:S01]  /*33770*/  ISETP.GT.U32.AND P1, PT, R2, 0x7f7fffff, PT ;  /* 0x7f7fffff0200780c */ /* 0x000fe20003f24070 */
[----:B------:R-:W-:-:S03]  /*33780*/  VIADD R4, R11, 0xc0d55555 ;  /* 0xc0d555550b047836 */ /* 0x000fc60000000000 */
[----:B------:R-:W-:Y:S02]  /*33790*/  LOP3.LUT R15, R3, 0xff800000, RZ, 0xc0, !PT ;  /* 0xff800000030f7812 */ /* 0x000fe400078ec0ff */
[----:B------:R-:W-:-:S03]  /*337a0*/  LOP3.LUT R4, R4, 0xff800000, RZ, 0xc0, !PT ;  /* 0xff80000004047812 */ /* 0x000fc600078ec0ff */
[----:B------:R-:W-:Y:S02]  /*337b0*/  IMAD.IADD R7, R2, 0x1, -R15 ;  /* 0x0000000102077824 */ /* 0x000fe400078e0a0f */
[----:B------:R-:W-:Y:S02]  /*337c0*/  IMAD.IADD R3, R11, 0x1, -R4 ;  /* 0x000000010b037824 */ /* 0x000fe400078e0a04 */
[----:B------:R-:W-:Y:S02]  /*337d0*/  FADD R7, R7, -1 ;  /* 0xbf80000007077421 */ /* 0x000fe40000000000 */
[----:B------:R-:W-:Y:S02]  /*337e0*/  FADD R3, R3, -1 ;  /* 0xbf80000003037421 */ /* 0x000fe40000000000 */
[----:B------:R-:W-:-:S04]  /*337f0*/  FFMA R12, R7, -R28, 0.14084610342979431152 ;  /* 0x3e1039f6070c7423 */ /* 0x000fc8000000081c */
[----:B------:R-:W-:-:S04]  /*33800*/  FFMA R12, R7, R12, -0.12148627638816833496 ;  /* 0xbdf8cdcc070c7423 */ /* 0x000fc8000000000c */
[----:B------:R-:W-:-:S04]  /*33810*/  FFMA R12, R7, R12, 0.13980610668659210205 ;  /* 0x3e0f2955070c7423 */ /* 0x000fc8000000000c */
[----:B------:R-:W-:-:S04]  /*33820*/  FFMA R12, R7, R12, -0.16684235632419586182 ;  /* 0xbe2ad8b9070c7423 */ /* 0x000fc8000000000c */
[----:B------:R-:W-:-:S04]  /*33830*/  FFMA R12, R7, R12, 0.20012299716472625732 ;  /* 0x3e4ced0b070c7423 */ /* 0x000fc8000000000c */
[----:B------:R-:W-:Y:S01]  /*33840*/  FFMA R14, R7, R12, -0.24999669194221496582 ;  /* 0xbe7fff22070e7423 */ /* 0x000fe2000000000c */
[----:B------:R-:W-:-:S03]  /*33850*/  FFMA R12, R3, -R28, 0.14084610342979431152 ;  /* 0x3e1039f6030c7423 */ /* 0x000fc6000000081c */
[----:B------:R-:W-:Y:S01]  /*33860*/  FFMA R14, R7, R14, 0.33333182334899902344 ;  /* 0x3eaaaa78070e7423 */ /* 0x000fe2000000000e */
[----:B------:R-:W-:-:S03]  /*33870*/  FFMA R12, R3, R12, -0.12148627638816833496 ;  /* 0xbdf8cdcc030c7423 */ /* 0x000fc6000000000c */
[----:B------:R-:W-:Y:S01]  /*33880*/  FFMA R28, R7, R14, -0.5 ;  /* 0xbf000000071c7423 */ /* 0x000fe2000000000e */
[----:B------:R-:W-:Y:S01]  /*33890*/  FFMA R12, R3, R12, 0.13980610668659210205 ;  /* 0x3e0f2955030c7423 */ /* 0x000fe2000000000c */
[----:B------:R-:W-:Y:S01]  /*338a0*/  I2FP.F32.S32 R14, R15 ;  /* 0x0000000f000e7245 */ /* 0x000fe20000201400 */
[----:B------:R-:W-:Y:S02]  /*338b0*/  IMAD.MOV.U32 R15, RZ, RZ, 0x7f800000 ;  /* 0x7f800000ff0f7424 */ /* 0x000fe400078e00ff */
[----:B------:R-:W-:Y:S01]  /*338c0*/  FMUL R28, R7, R28 ;  /* 0x0000001c071c7220 */ /* 0x000fe20000400000 */
[----:B------:R-:W-:Y:S01]  /*338d0*/  FFMA R12, R3, R12, -0.16684235632419586182 ;  /* 0xbe2ad8b9030c7423 */ /* 0x000fe2000000000c */
[----:B------:R-:W-:Y:S02]  /*338e0*/  FFMA R13, R14, 1.1920928955078125e-07, R13 ;  /* 0x340000000e0d7823 */ /* 0x000fe4000000000d */
[----:B------:R-:W-:Y:S01]  /*338f0*/  FFMA R28, R7, R28, R7 ;  /* 0x0000001c071c7223 */ /* 0x000fe20000000007 */
[----:B------:R-:W-:Y:S01]  /*33900*/  FFMA R12, R3, R12, 0.20012299716472625732 ;  /* 0x3e4ced0b030c7423 */ /* 0x000fe2000000000c */
[----:B------:R-:W-:-:S02]  /*33910*/  I2FP.F32.S32 R7, R4 ;  /* 0x0000000400077245 */ /* 0x000fc40000201400 */
[----:B------:R-:W-:Y:S01]  /*33920*/  FFMA R13, R13, 0.69314718246459960938, R28 ;  /* 0x3f3172180d0d7823 */ /* 0x000fe2000000001c */
[C---:B------:R-:W-:Y:S01]  /*33930*/  FFMA R12, R3.reuse, R12, -0.24999669194221496582 ;  /* 0xbe7fff22030c7423 */ /* 0x040fe2000000000c */
[C---:B------:R-:W-:Y:S01]  /*33940*/  @P1 FFMA R13, R2.reuse, R15, +INF ;  /* 0x7f800000020d1423 */ /* 0x040fe2000000000f */
[----:B------:R-:W-:Y:S02]  /*33950*/  FSETP.NEU.AND P1, PT, R2, RZ, PT ;  /* 0x000000ff0200720b */ /* 0x000fe40003f2d000 */
[----:B------:R-:W-:Y:S01]  /*33960*/  FFMA R12, R3, R12, 0.33333182334899902344 ;  /* 0x3eaaaa78030c7423 */ /* 0x000fe2000000000c */
[----:B------:R-:W-:Y:S02]  /*33970*/  FSEL R2, RZ, -23, P2 ;  /* 0xc1b80000ff027808 */ /* 0x000fe40001000000 */
[----:B------:R-:W-:Y:S01]  /*33980*/  FSEL R14, R13, -INF , P1 ;  /* 0xff8000000d0e7808 */ /* 0x000fe20000800000 */
[----:B------:R-:W-:Y:S01]  /*33990*/  FFMA R12, R3, R12, -0.5 ;  /* 0xbf000000030c7423 */ /* 0x000fe2000000000c */
[----:B------:R-:W-:Y:S01]  /*339a0*/  ISETP.GT.U32.AND P1, PT, R11, 0x7f7fffff, PT ;  /* 0x7f7fffff0b00780c */ /* 0x000fe20003f24070 */
[----:B------:R-:W-:Y:S01]  /*339b0*/  FFMA R2, R7, 1.1920928955078125e-07, R2 ;  /* 0x3400000007027823 */ /* 0x000fe20000000002 */
[----:B------:R-:W0:Y:S01]  /*339c0*/  MUFU.RCP R13, R14 ;  /* 0x0000000e000d7308 */ /* 0x000e220000001000 */
[----:B------:R-:W-:-:S04]  /*339d0*/  FMUL R12, R3, R12 ;  /* 0x0000000c030c7220 */ /* 0x000fc80000400000 */
[----:B------:R-:W-:-:S04]  /*339e0*/  FFMA R3, R3, R12, R3 ;  /* 0x0000000c03037223 */ /* 0x000fc80000000003 */
[----:B------:R-:W-:Y:S02]  /*339f0*/  FFMA R3, R2, 0.69314718246459960938, R3 ;  /* 0x3f31721802037823 */ /* 0x000fe40000000003 */
        /* <DEDUP_REMOVED lines=14> */
.L_x_1115:
[----:B------:R-:W-:Y:S05]  /*33ae0*/  BSYNC.RECONVERGENT B9 ;  /* 0x0000000000097941 */ /* 0x000fea0003800200 */
.L_x_1114:
        /* <DEDUP_REMOVED lines=8> */
.L_x_1110:
        /* <DEDUP_REMOVED lines=15> */
.L_x_1117:
[----:B------:R-:W-:Y:S05]  /*33c60*/  BSYNC.RECONVERGENT B9 ;  /* 0x0000000000097941 */ /* 0x000fea0003800200 */
.L_x_1116:
        /* <DEDUP_REMOVED lines=42> */
.L_x_1066:
[----:B------:R-:W-:Y:S05]  /*33f10*/  BSYNC.RECONVERGENT B7 ;  /* 0x0000000000077941 */ /* 0x000fea0003800200 */
.L_x_1065:
[----:B------:R-:W-:Y:S02]  /*33f20*/  LEA R13, R13, 0x3, 0x3 ;  /* 0x000000030d0d7811 */ /* 0x000fe400078e18ff */
[----:B------:R-:W-:-:S04]  /*33f30*/  LOP3.LUT P2, RZ, R9, 0x7, RZ, 0xc0, !PT ;  /* 0x0000000709ff7812 */ /* 0x000fc8000784c0ff */
[----:B------:R-:W-:Y:S02]  /*33f40*/  SEL R4, R9, R13, !P2 ;  /* 0x0000000d09047207 */ /* 0x000fe40005000000 */
[----:B------:R-:W-:Y:S02]  /*33f50*/  SEL R9, R13, R9, !P2 ;  /* 0x000000090d097207 */ /* 0x000fe40005000000 */
[----:B------:R-:W-:-:S13]  /*33f60*/  LOP3.LUT P1, RZ, R4, 0x7, RZ, 0xc0, !PT ;  /* 0x0000000704ff7812 */ /* 0x000fda000782c0ff */
[----:B------:R-:W-:Y:S05]  /*33f70*/  @P1 BRA `(.L_x_1118) ;  /* 0x0000000400c01947 */ /* 0x000fea0003800000 */
.L_x_1140:
[----:B------:R-:W-:Y:S01]  /*33f80*/  LOP3.LUT P1, RZ, R9, 0x7, RZ, 0xc0, !PT ;  /* 0x0000000709ff7812 */ /* 0x000fe2000782c0ff */
[----:B------:R-:W-:Y:S05]  /*33f90*/  YIELD ;  /* 0x0000000000007946 */ /* 0x000fea0003800000 */
[----:B------:R-:W-:Y:S07]  /*33fa0*/  BSSY B4, `(.L_x_1119) ;  /* 0x0000032000047945 */ /* 0x000fee0003800000 */
[----:B----45:R-:W-:Y:S05]  /*33fb0*/  @P1 BRA `(.L_x_1120) ;  /* 0x0000000000c01947 */ /* 0x030fea0003800000 */
[----:B------:R-:W-:-:S07]  /*33fc0*/  IMAD.MOV.U32 R29, RZ, RZ, -0x1 ;  /* 0xffffffffff1d7424 */ /* 0x000fce00078e00ff */
.L_x_1129:
        /* <DEDUP_REMOVED lines=11> */
.L_x_1122:
[----:B------:R1:W5:Y:S02]  /*34080*/  ATOMG.E.EXCH.STRONG.GPU PT, R7, desc[UR36][R2.64], R29 ;  /* 0x8000001d020779a8 */ /* 0x000364000c1ef124 */
.L_x_1123:
[----:B------:R-:W-:Y:S05]  /*34090*/  BSYNC.RECONVERGENT B5 ;  /* 0x0000000000057941 */ /* 0x000fea0003800200 */
.L_x_1121:
[----:B---3-5:R-:W-:-:S13]  /*340a0*/  ISETP.NE.AND P2, PT, R7, -0x1, PT ;  /* 0xffffffff0700780c */ /* 0x028fda0003f45270 */
[----:B------:R-:W-:Y:S05]  /*340b0*/  @!P2 BRA `(.L_x_1120) ;  /* 0x000000000080a947 */ /* 0x000fea0003800000 */
[----:B------:R-:W-:Y:S04]  /*340c0*/  BSSY.RECONVERGENT B5, `(.L_x_1124) ;  /* 0x000001c000057945 */ /* 0x000fe80003800200 */
[----:B------:R-:W-:Y:S05]  /*340d0*/  @P1 BRA `(.L_x_1125) ;  /* 0x00000000000c1947 */ /* 0x000fea0003800000 */
[----:B------:R3:W-:Y:S01]  /*340e0*/  ATOMS.EXCH RZ, [R8+0x10000], RZ ;  /* 0x010000ff08ff738c */ /* 0x0007e20004000000 */
[----:B------:R-:W-:Y:S01]  /*340f0*/  VIADD R22, R22, 0xffffffff ;  /* 0xffffffff16167836 */ /* 0x000fe20000000000 */
[----:B------:R-:W-:Y:S06]  /*34100*/  BRA `(.L_x_1126) ;  /* 0x00000000005c7947 */ /* 0x000fec0003800000 */
.L_x_1125:
        /* <DEDUP_REMOVED lines=21> */
.L_x_1128:
[----:B------:R-:W-:Y:S05]  /*34260*/  BSYNC.RECONVERGENT B7 ;  /* 0x0000000000077941 */ /* 0x000fea0003800200 */
.L_x_1127:
[----:B------:R4:W5:Y:S02]  /*34270*/  ATOMG.E.EXCH.STRONG.GPU PT, RZ, desc[UR36][R2.64], RZ ;  /* 0x800000ff02ff79a8 */ /* 0x000964000c1ef124 */
.L_x_1126:
[----:B------:R-:W-:Y:S05]  /*34280*/  BSYNC.RECONVERGENT B5 ;  /* 0x0000000000057941 */ /* 0x000fea0003800200 */
.L_x_1124:
[----:B------:R-:W-:Y:S01]  /*34290*/  LOP3.LUT P1, RZ, R7, 0x7, RZ, 0xc0, !PT ;  /* 0x0000000707ff7812 */ /* 0x000fe2000782c0ff */
[----:B--2---:R-:W-:-:S12]  /*342a0*/  IMAD.MOV.U32 R9, RZ, RZ, R7 ;  /* 0x000000ffff097224 */ /* 0x004fd800078e0007 */
[----:B------:R-:W-:Y:S05]  /*342b0*/  @!P1 BRA `(.L_x_1129) ;  /* 0xfffffffc00449947 */ /* 0x000fea000383ffff */
.L_x_1120:
[----:B------:R-:W-:Y:S05]  /*342c0*/  BSYNC B4 ;  /* 0x0000000000047941 */ /* 0x000fea0003800000 */
.L_x_1119:
[--C-:B--23--:R-:W-:Y:S02]  /*342d0*/  SHF.R.U32.HI R8, RZ, 0x10, R9.reuse ;  /* 0x00000010ff087819 */ /* 0x10cfe40000011609 */
[----:B-1--4-:R-:W-:Y:S02]  /*342e0*/  SHF.R.U32.HI R2, RZ, 0x2, R9 ;  /* 0x00000002ff027819 */ /* 0x012fe40000011609 */
        /* <DEDUP_REMOVED lines=17> */
.L_x_1132:
[----:B------:R3:W5:Y:S02]  /*34400*/  ATOMG.E.EXCH.STRONG.GPU PT, R8, desc[UR36][R2.64], R9 ;  /* 0x80000009020879a8 */ /* 0x000764000c1ef124 */
.L_x_1133:
[----:B------:R-:W-:Y:S05]  /*34410*/  BSYNC.RECONVERGENT B4 ;  /* 0x0000000000047941 */ /* 0x000fea0003800200 */
.L_x_1131:
        /* <DEDUP_REMOVED lines=8> */
.L_x_1136:
        /* <DEDUP_REMOVED lines=22> */
.L_x_1139:
[----:B------:R-:W-:Y:S05]  /*34600*/  BSYNC.RECONVERGENT B5 ;  /* 0x0000000000057941 */ /* 0x000fea0003800200 */
.L_x_1138:
[----:B------:R4:W5:Y:S02]  /*34610*/  ATOMG.E.EXCH.STRONG.GPU PT, RZ, desc[UR36][R2.64], RZ ;  /* 0x800000ff02ff79a8 */ /* 0x000964000c1ef124 */
.L_x_1137:
[----:B------:R-:W-:Y:S05]  /*34620*/  BSYNC.RECONVERGENT B4 ;  /* 0x0000000000047941 */ /* 0x000fea0003800200 */
.L_x_1135:
[----:B------:R-:W-:-:S04]  /*34630*/  LOP3.LUT P1, RZ, R8, 0x7, RZ, 0xc0, !PT ;  /* 0x0000000708ff7812 */ /* 0x000fc8000782c0ff */
[----:B-12---:R-:W-:Y:S02]  /*34640*/  SEL R4, R8, R9, !P1 ;  /* 0x0000000908047207 */ /* 0x006fe40004800000 */
[----:B---3--:R-:W-:Y:S02]  /*34650*/  SEL R9, R9, R8, !P1 ;  /* 0x0000000809097207 */ /* 0x008fe40004800000 */
[----:B------:R-:W-:-:S13]  /*34660*/  LOP3.LUT P2, RZ, R4, 0x7, RZ, 0xc0, !PT ;  /* 0x0000000704ff7812 */ /* 0x000fda000784c0ff */
[----:B------:R-:W-:Y:S05]  /*34670*/  @!P2 BRA `(.L_x_1140) ;  /* 0xfffffff80040a947 */ /* 0x000fea000383ffff */
.L_x_1118:
        /* <DEDUP_REMOVED lines=28> */
[----:B------:R-:W-:Y:S01]  /*34840*/  PLOP3.LUT P1, PT, PT, PT, PT, 0x8, 0x80 ;  /* 0x000000000080781c */ /* 0x000fe20003f2e170 */
[----:B------:R-:W-:-:S12]  /*34850*/  BRA `(.L_x_1134) ;  /* 0x0000000800a87947 */ /* 0x000fd80003800000 */
.L_x_1130:
        /* <DEDUP_REMOVED lines=8> */
.L_x_1064:
[----:B------:R-:W-:Y:S01]  /*348e0*/  IMAD R3, R19, -0x2000, R28 ;  /* 0xffffe00013037824 */ /* 0x000fe200078e021c */
[----:B------:R-:W-:Y:S01]  /*348f0*/  LOP3.LUT R2, R7, 0x80000000, RZ, 0x3c, !PT ;  /* 0x8000000007027812 */ /* 0x000fe200078e3cff */
[----:B------:R-:W-:Y:S01]  /*34900*/  VIADD R20, R20, 0x1 ;  /* 0x0000000114147836 */ /* 0x000fe20000000000 */
[----:B------:R-:W-:Y:S01]  /*34910*/  LOP3.LUT P2, RZ, R8, 0x7, RZ, 0xc0, !PT ;  /* 0x0000000708ff7812 */ /* 0x000fe2000784c0ff */
[----:B------:R-:W-:Y:S02]  /*34920*/  IMAD R7, R3, 0x8, R0 ;  /* 0x0000000803077824 */ /* 0x000fe400078e0200 */
[----:B------:R-:W-:Y:S01]  /*34930*/  IMAD.MOV.U32 R3, RZ, RZ, R9 ;  /* 0x000000ffff037224 */ /* 0x000fe200078e0009 */
[----:B------:R-:W-:-:S04]  /*34940*/  LEA R9, R28, 0x6, 0x3 ;  /* 0x000000061c097811 */ /* 0x000fc800078e18ff */
[----:B------:R-:W-:Y:S01]  /*34950*/  SEL R4, R8, R9, !P2 ;  /* 0x0000000908047207 */ /* 0x000fe20005000000 */
[----:B------:R0:W-:Y:S01]  /*34960*/  ATOMS.EXCH.64 RZ, [R7], R2 ;  /* 0x0000000207ff738c */ /* 0x0001e20004000400 */
[----:B------:R-:W-:Y:S02]  /*34970*/  SEL R9, R9, R8, !P2 ;  /* 0x0000000809097207 */ /* 0x000fe40005000000 */
[----:B------:R-:W-:-:S13]  /*34980*/  LOP3.LUT P1, RZ, R4, 0x7, RZ, 0xc0, !PT ;  /* 0x0000000704ff7812 */ /* 0x000fda000782c0ff */
[----:B0-----:R-:W-:Y:S05]  /*34990*/  @P1 BRA `(.L_x_1141) ;  /* 0x0000000400c01947 */ /* 0x001fea0003800000 */
.L_x_1162:
[----:B------:R-:W-:Y:S01]  /*349a0*/  LOP3.LUT P1, RZ, R9, 0x7, RZ, 0xc0, !PT ;  /* 0x0000000709ff7812 */ /* 0x000fe2000782c0ff */
[----:B------:R-:W-:Y:S05]  /*349b0*/  YIELD ;  /* 0x0000000000007946 */ /* 0x000fea0003800000 */
[----:B------:R-:W-:Y:S07]  /*349c0*/  BSSY B4, `(.L_x_1142) ;  /* 0x0000032000047945 */ /* 0x000fee0003800000 */
[----:B---3-5:R-:W-:Y:S05]  /*349d0*/  @P1 BRA `(.L_x_1143) ;  /* 0x0000000000c01947 */ /* 0x028fea0003800000 */
[----:B------:R-:W-:-:S07]  /*349e0*/  IMAD.MOV.U32 R29, RZ, RZ, -0x1 ;  /* 0xffffffffff1d7424 */ /* 0x000fce00078e00ff */
.L_x_1152:
        /* <DEDUP_REMOVED lines=11> */
.L_x_1145:
[----:B------:R0:W5:Y:S02]  /*34aa0*/  ATOMG.E.EXCH.STRONG.GPU PT, R7, desc[UR36][R2.64], R29 ;  /* 0x8000001d020779a8 */ /* 0x000164000c1ef124 */
.L_x_1146:
[----:B------:R-:W-:Y:S05]  /*34ab0*/  BSYNC.RECONVERGENT B5 ;  /* 0x0000000000057941 */ /* 0x000fea0003800200 */
.L_x_1144:
[----:B--2--5:R-:W-:-:S13]  /*34ac0*/  ISETP.NE.AND P2, PT, R7, -0x1, PT ;  /* 0xffffffff0700780c */ /* 0x024fda0003f45270 */
[----:B------:R-:W-:Y:S05]  /*34ad0*/  @!P2 BRA `(.L_x_1143) ;  /* 0x000000000080a947 */ /* 0x000fea0003800000 */
[----:B------:R-:W-:Y:S04]  /*34ae0*/  BSSY.RECONVERGENT B5, `(.L_x_1147) ;  /* 0x000001c000057945 */ /* 0x000fe80003800200 */
[----:B------:R-:W-:Y:S05]  /*34af0*/  @P1 BRA `(.L_x_1148) ;  /* 0x00000000000c1947 */ /* 0x000fea0003800000 */
[----:B------:R3:W-:Y:S01]  /*34b00*/  ATOMS.EXCH RZ, [R8+0x10000], RZ ;  /* 0x010000ff08ff738c */ /* 0x0007e20004000000 */
[----:B------:R-:W-:Y:S01]  /*34b10*/  VIADD R22, R22, 0xffffffff ;  /* 0xffffffff16167836 */ /* 0x000fe20000000000 */
[----:B------:R-:W-:Y:S06]  /*34b20*/  BRA `(.L_x_1149) ;  /* 0x00000000005c7947 */ /* 0x000fec0003800000 */
.L_x_1148:
        /* <DEDUP_REMOVED lines=21> */
.L_x_1151:
[----:B------:R-:W-:Y:S05]  /*34c80*/  BSYNC.RECONVERGENT B7 ;  /* 0x0000000000077941 */ /* 0x000fea0003800200 */
.L_x_1150:
[----:B------:R2:W5:Y:S02]  /*34c90*/  ATOMG.E.EXCH.STRONG.GPU PT, RZ, desc[UR36][R2.64], RZ ;  /* 0x800000ff02ff79a8 */ /* 0x000564000c1ef124 */
.L_x_1149:
[----:B------:R-:W-:Y:S05]  /*34ca0*/  BSYNC.RECONVERGENT B5 ;  /* 0x0000000000057941 */ /* 0x000fea0003800200 */
.L_x_1147:
[----:B------:R-:W-:Y:S01]  /*34cb0*/  LOP3.LUT P1, RZ, R7, 0x7, RZ, 0xc0, !PT ;  /* 0x0000000707ff7812 */ /* 0x000fe2000782c0ff */
[----:B-1----:R-:W-:-:S12]  /*34cc0*/  IMAD.MOV.U32 R9, RZ, RZ, R7 ;  /* 0x000000ffff097224 */ /* 0x002fd800078e0007 */
[----:B------:R-:W-:Y:S05]  /*34cd0*/  @!P1 BRA `(.L_x_1152) ;  /* 0xfffffffc00449947 */ /* 0x000fea000383ffff */
.L_x_1143:
[----:B------:R-:W-:Y:S05]  /*34ce0*/  BSYNC B4 ;  /* 0x0000000000047941 */ /* 0x000fea0003800000 */
.L_x_1142:
[--C-:B-1-3--:R-:W-:Y:S02]  /*34cf0*/  SHF.R.U32.HI R8, RZ, 0x10, R9.reuse ;  /* 0x00000010ff087819 */ /* 0x10afe40000011609 */
        /* <DEDUP_REMOVED lines=18> */
.L_x_1155:
[----:B------:R0:W5:Y:S02]  /*34e20*/  ATOMG.E.EXCH.STRONG.GPU PT, R8, desc[UR36][R2.64], R9 ;  /* 0x80000009020879a8 */ /* 0x000164000c1ef124 */
.L_x_1156:
[----:B------:R-:W-:Y:S05]  /*34e30*/  BSYNC.RECONVERGENT B4 ;  /* 0x0000000000047941 */ /* 0x000fea0003800200 */
.L_x_1154:
        /* <DEDUP_REMOVED lines=8> */
.L_x_1158:
        /* <DEDUP_REMOVED lines=22> */
.L_x_1161:
[----:B------:R-:W-:Y:S05]  /*35020*/  BSYNC.RECONVERGENT B5 ;  /* 0x0000000000057941 */ /* 0x000fea0003800200 */
.L_x_1160:
[----:B------:R3:W5:Y:S02]  /*35030*/  ATOMG.E.EXCH.STRONG.GPU PT, RZ, desc[UR36][R2.64], RZ ;  /* 0x800000ff02ff79a8 */ /* 0x000764000c1ef124 */
.L_x_1159:
[----:B------:R-:W-:Y:S05]  /*35040*/  BSYNC.RECONVERGENT B4 ;  /* 0x0000000000047941 */ /* 0x000fea0003800200 */
.L_x_1157:
[----:B------:R-:W-:-:S04]  /*35050*/  LOP3.LUT P1, RZ, R8, 0x7, RZ, 0xc0, !PT ;  /* 0x0000000708ff7812 */ /* 0x000fc8000782c0ff */
[----:B-12---:R-:W-:Y:S02]  /*35060*/  SEL R4, R8, R9, !P1 ;  /* 0x0000000908047207 */ /* 0x006fe40004800000 */
[----:B0-----:R-:W-:Y:S02]  /*35070*/  SEL R9, R9, R8, !P1 ;  /* 0x0000000809097207 */ /* 0x001fe40004800000 */
[----:B------:R-:W-:-:S13]  /*35080*/  LOP3.LUT P2, RZ, R4, 0x7, RZ, 0xc0, !PT ;  /* 0x0000000704ff7812 */ /* 0x000fda000784c0ff */
[----:B------:R-:W-:Y:S05]  /*35090*/  @!P2 BRA `(.L_x_1162) ;  /* 0xfffffff80040a947 */ /* 0x000fea000383ffff */
.L_x_1141:
        /* <DEDUP_REMOVED lines=21> */
[----:B------:R-:W-:Y:S01]  /*351f0*/  @!P2 VIADD R0, R5, 0x1 ;  /* 0x000000010500a836 */ /* 0x000fe20000000000 */
[----:B------:R-:W-:Y:S01]  /*35200*/  @P2 PLOP3.LUT P1, PT, PT, PT, PT, 0x8, 0x80 ;  /* 0x000000000080281c */ /* 0x000fe20003f2e170 */
[----:B------:R-:W-:Y:S01]  /*35210*/  IMAD.MOV.U32 R5, RZ, RZ, R9 ;  /* 0x000000ffff057224 */ /* 0x000fe200078e0009 */
[----:B------:R-:W-:Y:S02]  /*35220*/  @!P2 LOP3.LUT R2, R2, 0x7f8, RZ, 0xc0, !PT ;  /* 0x000007f80202a812 */ /* 0x000fe400078ec0ff */
[----:B------:R-:W-:Y:S02]  /*35230*/  @!P2 PLOP3.LUT P1, PT, PT, PT, PT, 0x8, 0x80 ;  /* 0x000000000080a81c */ /* 0x000fe40003f2e170 */
[----:B------:R0:W-:Y:S01]  /*35240*/  @P2 STL.64 [R6+0x928], R4 ;  /* 0x0009280406002387 */ /* 0x0001e20000100a00 */
[----:B------:R-:W-:-:S03]  /*35250*/  @!P2 IMAD.IADD R3, R1, 0x1, R2 ;  /* 0x000000010103a824 */ /* 0x000fc600078e0202 */
[----:B------:R0:W-:Y:S04]  /*35260*/  @!P2 STL [R1+0x112c], R0 ;  /* 0x00112c000100a387 */ /* 0x0001e80000100800 */
[----:B------:R0:W-:Y:S01]  /*35270*/  @!P2 STL.64 [R3+0x1130], R4 ;  /* 0x001130040300a387 */ /* 0x0001e20000100a00 */
[----:B------:R-:W-:Y:S05]  /*35280*/  BRA `(.L_x_1134) ;  /* 0x00000000001c7947 */ /* 0x000fea0003800000 */
.L_x_1153:
[----:B------:R-:W2:Y:S01]  /*35290*/  LDL R2, [R1+0x118] ;  /* 0x0001180001027983 */ /* 0x000ea20000100800 */
[----:B------:R-:W-:Y:S01]  /*352a0*/  IMAD.MOV.U32 R5, RZ, RZ, R9 ;  /* 0x000000ffff057224 */ /* 0x000fe200078e0009 */
[----:B------:R-:W-:Y:S01]  /*352b0*/  PLOP3.LUT P1, PT, PT, PT, PT, 0x8, 0x80 ;  /* 0x000000000080781c */ /* 0x000fe20003f2e170 */
[C---:B--2---:R-:W-:Y:S01]  /*352c0*/  VIADD R0, R2.reuse, 0x1 ;  /* 0x0000000102007836 */ /* 0x044fe20000000000 */
[----:B------:R-:W-:-:S04]  /*352d0*/  LEA R2, R2, UR40, 0x3 ;  /* 0x0000002802027c11 */ /* 0x000fc8000f8e18ff */
[----:B------:R4:W-:Y:S04]  /*352e0*/  STL [R1+0x118], R0 ;  /* 0x0001180001007387 */ /* 0x0009e80000100800 */
[----:B------:R4:W-:Y:S03]  /*352f0*/  STL.64 [R2+0x118], R4 ;  /* 0x0001180402007387 */ /* 0x0009e60000100a00 */
.L_x_1134:
[----:B------:R-:W-:Y:S05]  /*35300*/  BSYNC B8 ;  /* 0x0000000000087941 */ /* 0x000fea0003800000 */
.L_x_753:
[----:B------:R-:W-:Y:S05]  /*35310*/  @P1 BREAK B1 ;  /* 0x0000000000011942 */ /* 0x000fea0003800000 */
[----:B------:R-:W-:Y:S05]  /*35320*/  @P1 BRA `(.L_x_616) ;  /* 0x0000000000681947 */ /* 0x000fea0003800000 */
.L_x_778:
[----:B------:R-:W-:Y:S05]  /*35330*/  BSYNC B1 ;  /* 0x0000000000017941 */ /* 0x000fea0003800000 */
.L_x_617:
[----:B01234-:R-:W2:Y:S02]  /*35340*/  LDL R0, [R1+0x14] ;  /* 0x0000140001007983 */ /* 0x01fea40000100800 */
[----:B--2---:R-:W-:-:S05]  /*35350*/  VIADD R0, R0, 0x1 ;  /* 0x0000000100007836 */ /* 0x004fca0000000000 */
[----:B------:R0:W-:Y:S01]  /*35360*/  STL [R1+0x14], R0 ;  /* 0x0000140001007387 */ /* 0x0001e20000100800 */
[----:B------:R-:W-:Y:S05]  /*35370*/  BRA `(.L_x_616) ;  /* 0x0000000000547947 */ /* 0x000fea0003800000 */
.L_x_624:
[----:B------:R-:W-:Y:S01]  /*35380*/  ISETP.GT.U32.AND P0, PT, R11, 0xffff, PT ;  /* 0x0000ffff0b00780c */ /* 0x000fe20003f04070 */
[----:B0-----:R-:W-:-:S03]  /*35390*/  IMAD.MOV.U32 R5, RZ, RZ, 0x1 ;  /* 0x00000001ff057424 */ /* 0x001fc600078e00ff */
[----:B------:R-:W-:-:S04]  /*353a0*/  SEL R11, R11, 0xffff, !P0 ;  /* 0x0000ffff0b0b7807 */ /* 0x000fc80004000000 */
[----:B------:R-:W-:-:S04]  /*353b0*/  LOP3.LUT R0, R11, 0xffff, RZ, 0xc0, !PT ;  /* 0x0000ffff0b007812 */ /* 0x000fc800078ec0ff */
[----:B------:R-:W-:-:S04]  /*353c0*/  SHF.L.U32 R0, R5, R0, RZ ;  /* 0x0000000005007219 */ /* 0x000fc800000006ff */
[----:B------:R-:W-:-:S13]  /*353d0*/  LOP3.LUT P0, RZ, R0, 0x1d, RZ, 0xc0, !PT ;  /* 0x0000001d00ff7812 */ /* 0x000fda000780c0ff */
[----:B------:R-:W2:Y:S02]  /*353e0*/  @P0 LDL R5, [R1+0x920] ;  /* 0x0009200001050983 */ /* 0x000ea40000100800 */
        /* <DEDUP_REMOVED lines=14> */
.L_x_616:
[----:B------:R-:W-:Y:S05]  /*354d0*/  BSYNC B2 ;  /* 0x0000000000027941 */ /* 0x000fea0003800000 */
.L_x_615:
[----:B0-2---:R-:W2:Y:S02]  /*354e0*/  LDL R30, [R1+0x920] ;  /* 0x00092000011e7983 */ /* 0x005ea40000100800 */
[----:B--2---:R-:W-:-:S13]  /*354f0*/  ISETP.NE.AND P1, PT, R30, RZ, PT ;  /* 0x000000ff1e00720c */ /* 0x004fda0003f25270 */
[----:B------:R-:W-:Y:S05]  /*35500*/  @!P0 BRA P1, `(.L_x_1163) ;  /* 0xfffffe5c00688947 */ /* 0x000fea000083ffff */
.L_x_614:
[----:B------:R-:W-:Y:S05]  /*35510*/  BSYNC B3 ;  /* 0x0000000000037941 */ /* 0x000fea0003800000 */
.L_x_613:
[----:B-1234-:R-:W-:Y:S01]  /*35520*/  IMAD.MOV.U32 R3, RZ, RZ, -0x1 ;  /* 0xffffffffff037424 */ /* 0x01efe200078e00ff */
[----:B------:R-:W-:Y:S01]  /*35530*/  SHF.R.U32.HI R0, RZ, 0x8, R23 ;  /* 0x00000008ff007819 */ /* 0x000fe20000011617 */
[----:B------:R-:W0:Y:S03]  /*35540*/  S2R R8, SR_TID.X ;  /* 0x0000000000087919 */ /* 0x000e260000002100 */
[----:B------:R-:W-:-:S04]  /*35550*/  SHF.L.U32 R0, R3, R0, RZ ;  /* 0x0000000003007219 */ /* 0x000fc800000006ff */
[----:B------:R-:W-:-:S13]  /*35560*/  LOP3.LUT P0, RZ, R23, R0, RZ, 0x30, !PT ;  /* 0x0000000017ff7212 */ /* 0x000fda00078030ff */
[----:B------:R-:W-:Y:S05]  /*35570*/  @P0 BRA `(.L_x_1164) ;  /* 0x0000000c006c0947 */ /* 0x000fea0003800000 */
[----:B------:R-:W2:Y:S01]  /*35580*/  LDL.64 R4, [R1+0x1128] ;  /* 0x0011280001047983 */ /* 0x000ea20000100a00 */
[----:B------:R-:W-:Y:S01]  /*35590*/  CS2R R2, SRZ ;  /* 0x0000000000027805 */ /* 0x000fe2000001ff00 */
[----:B--2---:R-:W-:-:S05]  /*355a0*/  IMAD.IADD R0, R5, 0x1, -R4 ;  /* 0x0000000105007824 */ /* 0x004fca00078e0a04 */
[----:B------:R-:W-:-:S13]  /*355b0*/  ISETP.GE.U32.AND P0, PT, R0, 0x2, PT ;  /* 0x000000020000780c */ /* 0x000fda0003f06070 */
[----:B------:R-:W-:-:S05]  /*355c0*/  @P0 IMAD.SHL.U32 R0, R4, 0x8, RZ ;  /* 0x0000000804000824 */ /* 0x000fca00078e00ff */
[----:B------:R-:W-:-:S05]  /*355d0*/  @P0 LOP3.LUT R0, R0, 0x7f8, RZ, 0xc0, !PT ;  /* 0x000007f800000812 */ /* 0x000fca00078ec0ff */
[----:B------:R-:W-:-:S05]  /*355e0*/  @P0 IMAD.IADD R0, R1, 0x1, R0 ;  /* 0x0000000101000824 */ /* 0x000fca00078e0200 */
[----:B------:R1:W5:Y:S01]  /*355f0*/  @P0 LDL.64 R2, [R0+0x1130] ;  /* 0x0011300000020983 */ /* 0x0003620000100a00 */
[----:B------:R-:W-:-:S04]  /*35600*/  VOTE.ANY R15, PT, PT ;  /* 0x00000000000f7806 */ /* 0x000fc800038e0100 */
[----:B------:R-:W-:-:S13]  /*35610*/  R2UR UR4, R15 ;  /* 0x000000000f0472ca */ /* 0x000fda00000e0000 */
[----:B-1----:R-:W-:Y:S05]  /*35620*/  BRA.DIV UR4, `(.L_x_1165) ;  /* 0x0000005204f07947 */ /* 0x002fea000b800000 */
[----:B-----5:R1:W2:Y:S04]  /*35630*/  SHFL.BFLY PT, R7, R3, 0x1, 0x1f ;  /* 0x0c201f0003077f89 */ /* 0x0202a800000e0000 */
[----:B------:R1:W3:Y:S02]  /*35640*/  SHFL.BFLY PT, R14, R2, 0x1, 0x1f ;  /* 0x0c201f00020e7f89 */ /* 0x0002e400000e0000 */
.L_x_1242:
[----:B---3--:R-:W-:Y:S01]  /*35650*/  ISETP.NE.U32.AND P0, PT, R14, RZ, PT ;  /* 0x000000ff0e00720c */ /* 0x008fe20003f05070 */
[----:B------:R-:W-:Y:S01]  /*35660*/  VIADD R28, R4, 0x1 ;  /* 0x00000001041c7836 */ /* 0x000fe20000000000 */
[----:B------:R-:W-:Y:S02]  /*35670*/  ISETP.NE.U32.AND P1, PT, R2, RZ, PT ;  /* 0x000000ff0200720c */ /* 0x000fe40003f25070 */
[----:B--2---:R-:W-:-:S04]  /*35680*/  ISETP.NE.AND.EX P0, PT, R7, RZ, PT, P0 ;  /* 0x000000ff0700720c */ /* 0x004fc80003f05300 */
[C---:B------:R-:W-:Y:S02]  /*35690*/  ISETP.NE.OR.EX P2, PT, R3.reuse, RZ, !P0, P1 ;  /* 0x000000ff0300720c */ /* 0x040fe40004745710 */
[----:B------:R-:W-:Y:S02]  /*356a0*/  ISETP.NE.AND.EX P0, PT, R3, RZ, !P0, P1 ;  /* 0x000000ff0300720c */ /* 0x000fe40004705310 */
[----:B-1----:R-:W-:-:S09]  /*356b0*/  CS2R R2, SRZ ;  /* 0x0000000000027805 */ /* 0x002fd2000001ff00 */
[C---:B------:R-:W-:Y:S02]  /*356c0*/  @!P2 VIADD R0, R5.reuse, 0x1 ;  /* 0x000000010500a836 */ /* 0x040fe40000000000 */
[----:B------:R-:W-:Y:S02]  /*356d0*/  @!P0 IMAD.MOV R28, RZ, RZ, R4 ;  /* 0x000000ffff1c8224 */ /* 0x000fe400078e0204 */
[----:B------:R-:W-:Y:S02]  /*356e0*/  @!P2 IMAD.SHL.U32 R4, R5, 0x8, RZ ;  /* 0x000000080504a824 */ /* 0x000fe400078e00ff */
[----:B------:R-:W-:Y:S02]  /*356f0*/  @!P2 IMAD.MOV.U32 R5, RZ, RZ, R0 ;  /* 0x000000ffff05a224 */ /* 0x000fe400078e0000 */
[----:B------:R-:W-:Y:S01]  /*35700*/  @!P2 IMAD.MOV.U32 R6, RZ, RZ, R14 ;  /* 0x000000ffff06a224 */ /* 0x000fe200078e000e */
[----:B------:R-:W-:Y:S01]  /*35710*/  @!P2 LOP3.LUT R4, R4, 0x7f8, RZ, 0xc0, !PT ;  /* 0x000007f80404a812 */ /* 0x000fe200078ec0ff */
[----:B------:R-:W-:-:S04]  /*35720*/  IMAD.IADD R0, R5, 0x1, -R28 ;  /* 0x0000000105007824 */ /* 0x000fc800078e0a1c */
[----:B------:R-:W-:Y:S01]  /*35730*/  @!P2 IMAD.IADD R9, R1, 0x1, R4 ;  /* 0x000000010109a824 */ /* 0x000fe200078e0204 */
[----:B------:R-:W-:-:S04]  /*35740*/  ISETP.GE.U32.AND P0, PT, R0, 0x2, PT ;  /* 0x000000020000780c */ /* 0x000fc80003f06070 */
[----:B------:R1:W-:Y:S09]  /*35750*/  @!P2 STL.64 [R9+0x1130], R6 ;  /* 0x001130060900a387 */ /* 0x0003f20000100a00 */
        /* <DEDUP_REMOVED lines=9> */
.L_x_1246:
        /* <DEDUP_REMOVED lines=8> */
[----:B------:R-:W-:Y:S02]  /*35870*/  @!P2 IMAD.SHL.U32 R4, R5, 0x8, RZ ;  /* 0x000000080504a824 */ /* 0x000fe400078e00ff */
[----:B------:R-:W-:Y:S02]  /*35880*/  @!P0 IMAD.MOV R32, RZ, RZ, R28 ;  /* 0x000000ffff208224 */ /* 0x000fe400078e021c */
[----:B------:R-:W-:Y:S01]  /*35890*/  @!P2 IMAD.MOV.U32 R5, RZ, RZ, R0 ;  /* 0x000000ffff05a224 */ /* 0x000fe200078e0000 */
[----:B------:R-:W-:Y:S01]  /*358a0*/  @!P2 LOP3.LUT R4, R4, 0x7f8, RZ, 0xc0, !PT ;  /* 0x000007f80404a812 */ /* 0x000fe200078ec0ff */
[----:B------:R-:W-:Y:S02]  /*358b0*/  @!P2 IMAD.MOV.U32 R6, RZ, RZ, R14 ;  /* 0x000000ffff06a224 */ /* 0x000fe400078e000e */
[----:B------:R-:W-:-:S02]  /*358c0*/  IMAD.IADD R0, R5, 0x1, -R32 ;  /* 0x0000000105007824 */ /* 0x000fc400078e0a20 */
[----:B------:R-:W-:-:S03]  /*358d0*/  @!P2 IMAD.IADD R9, R1, 0x1, R4 ;  /* 0x000000010109a824 */ /* 0x000fc600078e0204 */
[----:B------:R-:W-:Y:S02]  /*358e0*/  ISETP.GE.U32.AND P0, PT, R0, 0x2, PT ;  /* 0x000000020000780c */ /* 0x000fe40003f06070 */
[----:B------:R1:W-:Y:S11]  /*358f0*/  @!P2 STL.64 [R9+0x1130], R6 ;  /* 0x001130060900a387 */ /* 0x0003f60000100a00 */
        /* <DEDUP_REMOVED lines=9> */
.L_x_1250:
        /* <DEDUP_REMOVED lines=26> */
.L_x_1254:
        /* <DEDUP_REMOVED lines=26> */
.L_x_1258:
[----:B---3--:R-:W-:Y:S01]  /*35cd0*/  ISETP.NE.U32.AND P0, PT, R14, RZ, PT ;  /* 0x000000ff0e00720c */ /* 0x008fe20003f05070 */
[----:B------:R-:W-:Y:S01]  /*35ce0*/  VIADD R28, R32, 0x1 ;  /* 0x00000001201c7836 */ /* 0x000fe20000000000 */
[----:B------:R-:W-:Y:S02]  /*35cf0*/  ISETP.NE.U32.AND P1, PT, R2, RZ, PT ;  /* 0x000000ff0200720c */ /* 0x000fe40003f25070 */
[----:B--2---:R-:W-:-:S04]  /*35d00*/  ISETP.NE.AND.EX P0, PT, R7, RZ, PT, P0 ;  /* 0x000000ff0700720c */ /* 0x004fc80003f05300 */
[C---:B------:R-:W-:Y:S02]  /*35d10*/  ISETP.NE.OR.EX P2, PT, R3.reuse, RZ, !P0, P1 ;  /* 0x000000ff0300720c */ /* 0x040fe40004745710 */
[----:B------:R-:W-:-:S11]  /*35d20*/  ISETP.NE.AND.EX P0, PT, R3, RZ, !P0, P1 ;  /* 0x000000ff0300720c */ /* 0x000fd60004705310 */
[C---:B------:R-:W-:Y:S02]  /*35d30*/  @!P2 VIADD R0, R5.reuse, 0x1 ;  /* 0x000000010500a836 */ /* 0x040fe40000000000 */
[----:B-1----:R-:W-:Y:S02]  /*35d40*/  @!P2 IMAD.SHL.U32 R2, R5, 0x8, RZ ;  /* 0x000000080502a824 */ /* 0x002fe400078e00ff */
[----:B------:R-:W-:Y:S02]  /*35d50*/  @!P0 IMAD.MOV R28, RZ, RZ, R32 ;  /* 0x000000ffff1c8224 */ /* 0x000fe400078e0220 */
[----:B------:R-:W-:Y:S01]  /*35d60*/  @!P2 IMAD.MOV.U32 R5, RZ, RZ, R0 ;  /* 0x000000ffff05a224 */ /* 0x000fe200078e0000 */
[----:B------:R-:W-:Y:S01]  /*35d70*/  @!P2 LOP3.LUT R2, R2, 0x7f8, RZ, 0xc0, !PT ;  /* 0x000007f80202a812 */ /* 0x000fe200078ec0ff */
[----:B------:R-:W-:Y:S02]  /*35d80*/  @!P2 IMAD.MOV.U32 R15, RZ, RZ, R7 ;  /* 0x000000ffff0fa224 */ /* 0x000fe400078e0007 */
[----:B------:R-:W-:-:S02]  /*35d90*/  IMAD.IADD R0, R5, 0x1, -R28 ;  /* 0x0000000105007824 */ /* 0x000fc400078e0a1c */
[----:B------:R-:W-:Y:S01]  /*35da0*/  @!P2 IMAD.IADD R11, R1, 0x1, R2 ;  /* 0x00000001010ba824 */ /* 0x000fe200078e0202 */
[----:B------:R-:W-:Y:S02]  /*35db0*/  CS2R R2, SRZ ;  /* 0x0000000000027805 */ /* 0x000fe4000001ff00 */
[----:B------:R-:W-:Y:S02]  /*35dc0*/  ISETP.GE.U32.AND P0, PT, R0, 0x2, PT ;  /* 0x000000020000780c */ /* 0x000fe40003f06070 */
[----:B------:R1:W-:Y:S04]  /*35dd0*/  @!P2 STL.64 [R11+0x1130], R14 ;  /* 0x0011300e0b00a387 */ /* 0x0003e80000100a00 */
[----:B------:R-:W-:Y:S07]  /*35de0*/  STL [R1+0x112c], R5 ;  /* 0x00112c0501007387 */ /* 0x000fee0000100800 */
[----:B------:R-:W-:-:S05]  /*35df0*/  @P0 IMAD.SHL.U32 R0, R28, 0x8, RZ ;  /* 0x000000081c000824 */ /* 0x000fca00078e00ff */
[----:B------:R-:W-:-:S05]  /*35e00*/  @P0 LOP3.LUT R0, R0, 0x7f8, RZ, 0xc0, !PT ;  /* 0x000007f800000812 */ /* 0x000fca00078ec0ff */
[----:B------:R-:W-:-:S05]  /*35e10*/  @P0 IMAD.IADD R9, R1, 0x1, R0 ;  /* 0x0000000101090824 */ /* 0x000fca00078e0200 */
[----:B------:R-:W2:Y:S01]  /*35e20*/  @P0 LDL.64 R2, [R9+0x1130] ;  /* 0x0011300009020983 */ /* 0x000ea20000100a00 */
[----:B------:R-:W-:Y:S01]  /*35e30*/  MOV R7, 0x400 ;  /* 0x0000040000077802 */ /* 0x000fe20000000f00 */
[----:B0-----:R-:W-:Y:S01]  /*35e40*/  IMAD.SHL.U32 R0, R8, 0x8, RZ ;  /* 0x0000000808007824 */ /* 0x001fe200078e00ff */
[----:B------:R-:W-:Y:S05]  /*35e50*/  WARPSYNC.ALL ;  /* 0x0000000000007948 */ /* 0x000fea0003800000 */
[----:B------:R-:W0:Y:S01]  /*35e60*/  S2R R4, SR_CgaCtaId ;  /* 0x0000000000047919 */ /* 0x000e220000008800 */
[----:B------:R-:W-:Y:S01]  /*35e70*/  VIADD R32, R28, 0x1 ;  /* 0x000000011c207836 */ /* 0x000fe20000000000 */
[----:B-1----:R-:W-:-:S02]  /*35e80*/  CS2R R14, SRZ ;  /* 0x00000000000e7805 */ /* 0x002fc4000001ff00 */
[----:B0-----:R-:W-:Y:S02]  /*35e90*/  LEA R7, R4, R7, 0x18 ;  /* 0x0000000704077211 */ /* 0x001fe400078ec0ff */
[----:B------:R-:W-:-:S05]  /*35ea0*/  LOP3.LUT R4, R0, 0x100, RZ, 0x3c, !PT ;  /* 0x0000010000047812 */ /* 0x000fca00078e3cff */
[--C-:B------:R-:W-:Y:S02]  /*35eb0*/  IMAD.IADD R6, R4, 0x1, R7.reuse ;  /* 0x0000000104067824 */ /* 0x100fe400078e0207 */
[----:B------:R-:W-:-:S05]  /*35ec0*/  IMAD.IADD R4, R0, 0x1, R7 ;  /* 0x0000000100047824 */ /* 0x000fca00078e0207 */
[----:B--2---:R-:W-:Y:S01]  /*35ed0*/  STS.64 [R4], R2 ;  /* 0x0000000204007388 */ /* 0x004fe20000000a00 */
[----:B------:R-:W-:Y:S01]  /*35ee0*/  BAR.SYNC.DEFER_BLOCKING 0x0 ;  /* 0x0000000000007b1d */ /* 0x000fe20000010000 */
[----:B------:R-:W-:-:S05]  /*35ef0*/  ISETP.NE.U32.AND P1, PT, R2, RZ, PT ;  /* 0x000000ff0200720c */ /* 0x000fca0003f25070 */
[----:B------:R-:W0:Y:S02]  /*35f00*/  LDS.64 R12, [R6] ;  /* 0x00000000060c7984 */ /* 0x000e240000000a00 */
[----:B0-----:R-:W-:-:S04]  /*35f10*/  ISETP.NE.U32.AND P0, PT, R12, RZ, PT ;  /* 0x000000ff0c00720c */ /* 0x001fc80003f05070 */
[----:B------:R-:W-:-:S04]  /*35f20*/  ISETP.NE.AND.EX P0, PT, R13, RZ, PT, P0 ;  /* 0x000000ff0d00720c */ /* 0x000fc80003f05300 */
[C---:B------:R-:W-:Y:S02]  /*35f30*/  ISETP.NE.OR.EX P2, PT, R3.reuse, RZ, !P0, P1 ;  /* 0x000000ff0300720c */ /* 0x040fe40004745710 */
[----:B------:R-:W-:-:S11]  /*35f40*/  ISETP.NE.AND.EX P0, PT, R3, RZ, !P0, P1 ;  /* 0x000000ff0300720c */ /* 0x000fd60004705310 */
[C---:B------:R-:W-:Y:S02]  /*35f50*/  @!P2 VIADD R9, R5.reuse, 0x1 ;  /* 0x000000010509a836 */ /* 0x040fe40000000000 */
[----:B------:R-:W-:Y:S02]  /*35f60*/  @!P2 IMAD.SHL.U32 R3, R5, 0x8, RZ ;  /* 0x000000080503a824 */ /* 0x000fe400078e00ff */
[----:B------:R-:W-:Y:S02]  /*35f70*/  @!P0 IMAD.MOV R32, RZ, RZ, R28 ;  /* 0x000000ffff208224 */ /* 0x000fe400078e021c */
[----:B------:R-:W-:Y:S01]  /*35f80*/  @!P2 IMAD.MOV.U32 R5, RZ, RZ, R9 ;  /* 0x000000ffff05a224 */ /* 0x000fe200078e0009 */
[----:B------:R-:W-:-:S03]  /*35f90*/  @!P2 LOP3.LUT R6, R3, 0x7f8, RZ, 0xc0, !PT ;  /* 0x000007f80306a812 */ /* 0x000fc600078ec0ff */
[----:B------:R-:W-:Y:S02]  /*35fa0*/  IMAD.IADD R2, R5, 0x1, -R32 ;  /* 0x0000000105027824 */ /* 0x000fe400078e0a20 */
[----:B------:R-:W-:-:S03]  /*35fb0*/  @!P2 IMAD.IADD R9, R1, 0x1, R6 ;  /* 0x000000010109a824 */ /* 0x000fc600078e0206 */
[----:B------:R-:W-:Y:S02]  /*35fc0*/  ISETP.GE.U32.AND P0, PT, R2, 0x2, PT ;  /* 0x000000020200780c */ /* 0x000fe40003f06070 */
[----:B------:R0:W-:Y:S11]  /*35fd0*/  @!P2 STL.64 [R9+0x1130], R12 ;  /* 0x0011300c0900a387 */ /* 0x0001f60000100a00 */
[----:B------:R-:W-:-:S05]  /*35fe0*/  @P0 IMAD.SHL.U32 R2, R32, 0x8, RZ ;  /* 0x0000000820020824 */ /* 0x000fca00078e00ff */
[----:B------:R-:W-:-:S05]  /*35ff0*/  @P0 LOP3.LUT R2, R2, 0x7f8, RZ, 0xc0, !PT ;  /* 0x000007f802020812 */ /* 0x000fca00078ec0ff */
[----:B------:R-:W-:-:S05]  /*36000*/  @P0 IMAD.IADD R3, R1, 0x1, R2 ;  /* 0x0000000101030824 */ /* 0x000fca00078e0202 */
[----:B------:R-:W2:Y:S01]  /*36010*/  @P0 LDL.64 R14, [R3+0x1130] ;  /* 0x00113000030e0983 */ /* 0x000ea20000100a00 */
[----:B------:R-:W-:Y:S01]  /*36020*/  LOP3.LUT R2, R0, 0x200, RZ, 0x3c, !PT ;  /* 0x0000020000027812 */ /* 0x000fe200078e3cff */
[----:B------:R-:W-:Y:S01]  /*36030*/  VIADD R34, R32, 0x1 ;  /* 0x0000000120227836 */ /* 0x000fe20000000000 */
[----:B0-----:R-:W-:-:S03]  /*36040*/  CS2R R12, SRZ ;  /* 0x00000000000c7805 */ /* 0x001fc6000001ff00 */
[----:B------:R-:W-:Y:S02]  /*36050*/  IMAD.IADD R28, R2, 0x1, R7 ;  /* 0x00000001021c7824 */ /* 0x000fe400078e0207 */
[----:B--2---:R-:W-:Y:S01]  /*36060*/  IMAD.MOV.U32 R2, RZ, RZ, R14 ;  /* 0x000000ffff027224 */ /* 0x004fe200078e000e */
[----:B------:R-:W-:Y:S01]  /*36070*/  ISETP.NE.U32.AND P1, PT, R14, RZ, PT ;  /* 0x000000ff0e00720c */ /* 0x000fe20003f25070 */
[----:B------:R-:W-:-:S05]  /*36080*/  IMAD.MOV.U32 R3, RZ, RZ, R15 ;  /* 0x000000ffff037224 */ /* 0x000fca00078e000f */
[----:B------:R-:W-:Y:S01]  /*36090*/  STS.64 [R4], R2 ;  /* 0x0000000204007388 */ /* 0x000fe20000000a00 */
[----:B------:R-:W-:Y:S06]  /*360a0*/  BAR.SYNC.DEFER_BLOCKING 0x0 ;  /* 0x0000000000007b1d */ /* 0x000fec0000010000 */
        /* <DEDUP_REMOVED lines=13> */
[----:B------:R-:W-:Y:S11]  /*36180*/  @!P2 STL.64 [R3+0x1130], R28 ;  /* 0x0011301c0300a387 */ /* 0x000ff60000100a00 */
[----:B------:R-:W-:-:S05]  /*36190*/  @P0 IMAD.SHL.U32 R2, R34, 0x8, RZ ;  /* 0x0000000822020824 */ /* 0x000fca00078e00ff */
[----:B------:R-:W-:-:S05]  /*361a0*/  @P0 LOP3.LUT R2, R2, 0x7f8, RZ, 0xc0, !PT ;  /* 0x000007f802020812 */ /* 0x000fca00078ec0ff */
[----:B------:R-:W-:-:S05]  /*361b0*/  @P0 IMAD.IADD R2, R1, 0x1, R2 ;  /* 0x0000000101020824 */ /* 0x000fca00078e0202 */
[----:B------:R0:W2:Y:S01]  /*361c0*/  @P0 LDL.64 R12, [R2+0x1130] ;  /* 0x00113000020c0983 */ /* 0x0000a20000100a00 */
[----:B------:R-:W-:-:S05]  /*361d0*/  LOP3.LUT R0, R0, 0x400, RZ, 0x3c, !PT ;  /* 0x0000040000007812 */ /* 0x000fca00078e3cff */
[----:B------:R-:W-:Y:S02]  /*361e0*/  IMAD.IADD R14, R0, 0x1, R7 ;  /* 0x00000001000e7824 */ /* 0x000fe400078e0207 */
[----:B0-----:R-:W-:Y:S02]  /*361f0*/  VIADD R2, R34, 0x1 ;  /* 0x0000000122027836 */ /* 0x001fe40000000000 */
        /* <DEDUP_REMOVED lines=10> */
[C---:B------:R-:W-:Y:S02]  /*362a0*/  @!P2 IMAD.SHL.U32 R0, R5.reuse, 0x8, RZ ;  /* 0x000000080500a824 */ /* 0x040fe400078e00ff */
[----:B------:R-:W-:Y:S02]  /*362b0*/  @!P2 VIADD R3, R5, 0x1 ;  /* 0x000000010503a836 */ /* 0x000fe40000000000 */
[----:B------:R-:W-:Y:S01]  /*362c0*/  @!P0 IMAD.MOV R2, RZ, RZ, R34 ;  /* 0x000000ffff028224 */ /* 0x000fe200078e0222 */
[----:B------:R-:W-:Y:S01]  /*362d0*/  @!P2 LOP3.LUT R0, R0, 0x7f8, RZ, 0xc0, !PT ;  /* 0x000007f80000a812 */ /* 0x000fe200078ec0ff */
[----:B------:R-:W-:-:S04]  /*362e0*/  @!P2 IMAD.MOV.U32 R5, RZ, RZ, R3 ;  /* 0x000000ffff05a224 */ /* 0x000fc800078e0003 */
[----:B------:R-:W-:Y:S02]  /*362f0*/  @!P2 IMAD.IADD R7, R1, 0x1, R0 ;  /* 0x000000010107a824 */ /* 0x000fe400078e0200 */
[----:B------:R-:W-:-:S03]  /*36300*/  IMAD.MOV.U32 R3, RZ, RZ, R5 ;  /* 0x000000ffff037224 */ /* 0x000fc600078e0005 */
[----:B------:R1:W-:Y:S04]  /*36310*/  @!P2 STL.64 [R7+0x1130], R14 ;  /* 0x0011300e0700a387 */ /* 0x0003e80000100a00 */
[----:B------:R1:W-:Y:S02]  /*36320*/  STL.64 [R1+0x1128], R2 ;  /* 0x0011280201007387 */ /* 0x0003e40000100a00 */
.L_x_1164:
[----:B------:R-:W-:Y:S01]  /*36330*/  ISETP.NE.AND P0, PT, R23, R18, PT ;  /* 0x000000121700720c */ /* 0x000fe20003f05270 */
[----:B------:R-:W-:-:S12]  /*36340*/  BSSY B7, `(.L_x_1170) ;  /* 0x0000166000077945 */ /* 0x000fd80003800000 */
[----:B------:R-:W-:Y:S05]  /*36350*/  @P0 BRA `(.L_x_1171) ;  /* 0x0000001400900947 */ /* 0x000fea0003800000 */
[----:B-1----:R-:W2:Y:S01]  /*36360*/  LDL.64 R6, [R1+0x1128] ;  /* 0x0011280001067983 */ /* 0x002ea20000100a00 */
[----:B------:R-:W-:Y:S01]  /*36370*/  MOV R0, 0x363c0 ;  /* 0x000363c000007802 */ /* 0x000fe20000000f00 */
[----:B--2---:R-:W-:-:S05]  /*36380*/  IMAD.IADD R3, R30, 0x1, R7 ;  /* 0x000000011e037824 */ /* 0x004fca00078e0207 */
[----:B------:R-:W-:-:S04]  /*36390*/  ISETP.NE.AND P0, PT, R3, R6, PT ;  /* 0x000000060300720c */ /* 0x000fc80003f05270 */
[----:B------:R-:W-:-:S09]  /*363a0*/  SEL R2, RZ, 0x1, !P0 ;  /* 0x00000001ff027807 */ /* 0x000fd20004000000 */
[----:B0----5:R-:W-:Y:S05]  /*363b0*/  CALL.REL.NOINC `($_Z9evaluatorP4GNetj$_Z11block_countb) ;  /* 0x0000004800cc7944 */ /* 0x021fea0003c00000 */
[----:B------:R-:W-:Y:S01]  /*363c0*/  IMAD.MOV.U32 R9, RZ, RZ, R20 ;  /* 0x000000ffff097224 */ /* 0x000fe200078e0014 */
[----:B------:R-:W-:-:S07]  /*363d0*/  MOV R12, 0x363f0 ;  /* 0x000363f0000c7802 */ /* 0x000fce0000000f00 */
[----:B------:R-:W-:Y:S05]  /*363e0*/  CALL.REL.NOINC `($_Z9evaluatorP4GNetj$_Z9block_sumIiET_S0_) ;  /* 0x0000004c00607944 */ /* 0x000fea0003c00000 */
[----:B------:R-:W-:Y:S01]  /*363f0*/  IMAD.MOV.U32 R0, RZ, RZ, R9 ;  /* 0x000000ffff007224 */ /* 0x000fe200078e0009 */
[----:B------:R-:W-:Y:S01]  /*36400*/  MOV R12, 0x36430 ;  /* 0x00036430000c7802 */ /* 0x000fe20000000f00 */
[----:B------:R-:W-:-:S07]  /*36410*/  IMAD.MOV.U32 R9, RZ, RZ, R22 ;  /* 0x000000ffff097224 */ /* 0x000fce00078e0016 */
[----:B------:R-:W-:Y:S05]  /*36420*/  CALL.REL.NOINC `($_Z9evaluatorP4GNetj$_Z9block_sumIiET_S0_) ;  /* 0x0000004c00507944 */ /* 0x000fea0003c00000 */
[----:B------:R-:W-:-:S13]  /*36430*/  ISETP.NE.AND P0, PT, R5, RZ, PT ;  /* 0x000000ff0500720c */ /* 0x000fda0003f05270 */
[----:B------:R-:W-:Y:S05]  /*36440*/  @!P0 BREAK B7 ;  /* 0x0000000000078942 */ /* 0x000fea0003800000 */
[----:B------:R-:W-:Y:S05]  /*36450*/  @!P0 BRA `(.L_x_1172) ;  /* 0x0000001400988947 */ /* 0x000fea0003800000 */
[----:B------:R-:W-:Y:S01]  /*36460*/  VIMNMX.U32 R3, PT, PT, R0, R9, !PT ;  /* 0x0000000900037248 */ /* 0x000fe20007fe0000 */
[----:B------:R-:W-:-:S05]  /*36470*/  IMAD.SHL.U32 R0, R5, 0x10, RZ ;  /* 0x0000001005007824 */ /* 0x000fca00078e00ff */
[----:B------:R-:W-:-:S13]  /*36480*/  ISETP.GT.U32.AND P0, PT, R3, R0, PT ;  /* 0x000000000300720c */ /* 0x000fda0003f04070 */
[----:B------:R-:W-:Y:S05]  /*36490*/  @!P0 BRA `(.L_x_1173) ;  /* 0x0000001400388947 */ /* 0x000fea0003800000 */
[----:B------:R-:W0:Y:S01]  /*364a0*/  S2R R5, SR_CgaCtaId ;  /* 0x0000000000057919 */ /* 0x000e220000008800 */
[----:B------:R-:W1:Y:S01]  /*364b0*/  LDC.64 R2, c[0x0][0x380] ;  /* 0x0000e000ff027b82 */ /* 0x000e620000000a00 */
[----:B------:R-:W-:Y:S01]  /*364c0*/  MOV R0, 0x400 ;  /* 0x0000040000007802 */ /* 0x000fe20000000f00 */
[----:B------:R-:W-:Y:S01]  /*364d0*/  BSSY B1, `(.L_x_1174) ;  /* 0x0000017000017945 */ /* 0x000fe20003800000 */
[----:B------:R-:W-:-:S03]  /*364e0*/  IMAD.MOV.U32 R15, RZ, RZ, RZ ;  /* 0x000000ffff0f7224 */ /* 0x000fc600078e00ff */
[----:B------:R-:W-:-:S05]  /*364f0*/  VIADD R0, R0, 0x810 ;  /* 0x0000081000007836 */ /* 0x000fca0000000000 */
[----:B0-----:R-:W-:Y:S01]  /*36500*/  LEA R9, R5, R0, 0x18 ;  /* 0x0000000005097211 */ /* 0x001fe200078ec0ff */
[----:B------:R-:W-:-:S07]  /*36510*/  IMAD.MOV.U32 R0, RZ, RZ, R8 ;  /* 0x000000ffff007224 */ /* 0x000fce00078e0008 */
.L_x_1177:
[C---:B0-----:R-:W-:Y:S01]  /*36520*/  IMAD R12, R0.reuse, 0x8, R9 ;  /* 0x00000008000c7824 */ /* 0x041fe200078e0209 */
[----:B------:R-:W-:Y:S05]  /*36530*/  YIELD ;  /* 0x0000000000007946 */ /* 0x000fea0003800000 */
[----:B------:R-:W0:Y:S01]  /*36540*/  ATOMS.EXCH.64 R12, [R12], RZ ;  /* 0x000000ff0c0c738c */ /* 0x000e220004000400 */
[----:B------:R-:W-:Y:S01]  /*36550*/  BSSY.RECONVERGENT B2, `(.L_x_1175) ;  /* 0x000000c000027945 */ /* 0x000fe20003800200 */
[C---:B------:R-:W-:Y:S01]  /*36560*/  ISETP.GE.U32.AND P1, PT, R0.reuse, 0x1f00, PT ;  /* 0x00001f000000780c */ /* 0x040fe20003f26070 */
[----:B------:R-:W-:Y:S01]  /*36570*/  VIADD R6, R0, 0x100 ;  /* 0x0000010000067836 */ /* 0x000fe20000000000 */
[----:B0-----:R-:W-:-:S04]  /*36580*/  ISETP.NE.U32.AND P0, PT, R12, RZ, PT ;  /* 0x000000ff0c00720c */ /* 0x001fc80003f05070 */
[----:B------:R-:W-:-:S13]  /*36590*/  ISETP.NE.AND.EX P0, PT, R13, RZ, PT, P0 ;  /* 0x000000ff0d00720c */ /* 0x000fda0003f05300 */
[----:B-----5:R-:W-:Y:S05]  /*365a0*/  @!P0 BRA `(.L_x_1176) ;  /* 0x0000000000188947 */ /* 0x020fea0003800000 */
[----:B------:R-:W-:-:S04]  /*365b0*/  IMAD R5, R19, 0x2000, R0 ;  /* 0x0000200013057824 */ /* 0x000fc800078e0200 */
[----:B-1----:R-:W-:-:S03]  /*365c0*/  IMAD.WIDE.U32 R4, R5, 0x8, R2 ;  /* 0x0000000805047825 */ /* 0x002fc600078e0002 */
[----:B------:R-:W-:-:S05]  /*365d0*/  IADD3 R4, P0, PT, R4, 0x8000000, RZ ;  /* 0x0800000004047810 */ /* 0x000fca0007f1e0ff */
[----:B------:R-:W-:-:S05]  /*365e0*/  IMAD.X R5, RZ, RZ, R5, P0 ;  /* 0x000000ffff057224 */ /* 0x000fca00000e0605 */
[----:B------:R0:W5:Y:S01]  /*365f0*/  ATOMG.E.EXCH.64.STRONG.GPU PT, RZ, desc[UR36][R4.64+0x8], R12 ;  /* 0x8000080c04ff79a8 */ /* 0x000162000c1ef524 */
[----:B------:R-:W-:-:S07]  /*36600*/  VIADD R15, R15, 0x1 ;  /* 0x000000010f0f7836 */ /* 0x000fce0000000000 */
.L_x_1176:
[----:B------:R-:W-:Y:S05]  /*36610*/  BSYNC.RECONVERGENT B2 ;  /* 0x0000000000027941 */ /* 0x000fea0003800200 */
.L_x_1175:
[----:B------:R-:W-:Y:S01]  /*36620*/  IMAD.MOV.U32 R0, RZ, RZ, R6 ;  /* 0x000000ffff007224 */ /* 0x000fe200078e0006 */
[----:B------:R-:W-:Y:S06]  /*36630*/  @!P1 BRA `(.L_x_1177) ;  /* 0xfffffffc00b89947 */ /* 0x000fec000383ffff */
[----:B------:R-:W-:Y:S05]  /*36640*/  BSYNC B1 ;  /* 0x0000000000017941 */ /* 0x000fea0003800000 */
.L_x_1174:
[----:B------:R-:W-:Y:S01]  /*36650*/  BSSY B1, `(.L_x_1178) ;  /* 0x0000012000017945 */ /* 0x000fe20003800000 */
[----:B------:R-:W-:Y:S02]  /*36660*/  IMAD.MOV.U32 R20, RZ, RZ, RZ ;  /* 0x000000ffff147224 */ /* 0x000fe400078e00ff */
[----:B------:R-:W-:-:S07]  /*36670*/  IMAD.MOV.U32 R0, RZ, RZ, R8 ;  /* 0x000000ffff007224 */ /* 0x000fce00078e0008 */
.L_x_1181:
[C---:B01----:R-:W-:Y:S01]  /*36680*/  IMAD R2, R0.reuse, 0x4, R9 ;  /* 0x0000000400027824 */ /* 0x043fe200078e0209 */
[----:B------:R-:W-:Y:S05]  /*36690*/  YIELD ;  /* 0x0000000000007946 */ /* 0x000fea0003800000 */
[----:B0-----:R-:W0:Y:S01]  /*366a0*/  ATOMS.EXCH R5, [R2+0x10000], RZ ;  /* 0x010000ff0205738c */ /* 0x001e220004000000 */
[----:B------:R-:W-:Y:S01]  /*366b0*/  BSSY.RECONVERGENT B2, `(.L_x_1179) ;  /* 0x0000009000027945 */ /* 0x000fe20003800200 */
[C---:B------:R-:W-:Y:S01]  /*366c0*/  ISETP.GE.U32.AND P1, PT, R0.reuse, 0x1f00, PT ;  /* 0x00001f000000780c */ /* 0x040fe20003f26070 */
[----:B------:R-:W-:Y:S01]  /*366d0*/  VIADD R4, R0, 0x100 ;  /* 0x0000010000047836 */ /* 0x000fe20000000000 */
[----:B0-----:R-:W-:-:S13]  /*366e0*/  ISETP.NE.AND P0, PT, R5, RZ, PT ;  /* 0x000000ff0500720c */ /* 0x001fda0003f05270 */
[----:B------:R-:W-:Y:S05]  /*366f0*/  @!P0 BRA `(.L_x_1180) ;  /* 0x0000000000108947 */ /* 0x000fea0003800000 */
[----:B------:R-:W-:-:S04]  /*36700*/  IMAD R3, R19, 0x2000, R0 ;  /* 0x0000200013037824 */ /* 0x000fc800078e0200 */
[----:B------:R-:W-:-:S05]  /*36710*/  IMAD.WIDE.U32 R2, R3, 0x4, R26 ;  /* 0x0000000403027825 */ /* 0x000fca00078e001a */
[----:B------:R0:W5:Y:S01]  /*36720*/  ATOMG.E.EXCH.STRONG.GPU PT, RZ, desc[UR36][R2.64], R5 ;  /* 0x8000000502ff79a8 */ /* 0x000162000c1ef124 */
[----:B------:R-:W-:-:S07]  /*36730*/  VIADD R20, R20, 0x1 ;  /* 0x0000000114147836 */ /* 0x000fce0000000000 */
.L_x_1180:
[----:B------:R-:W-:Y:S05]  /*36740*/  BSYNC.RECONVERGENT B2 ;  /* 0x0000000000027941 */ /* 0x000fea0003800200 */
.L_x_1179:
[----:B------:R-:W-:Y:S01]  /*36750*/  IMAD.MOV.U32 R0, RZ, RZ, R4 ;  /* 0x000000ffff007224 */ /* 0x000fe200078e0004 */
[----:B------:R-:W-:Y:S06]  /*36760*/  @!P1 BRA `(.L_x_1181) ;  /* 0xfffffffc00c49947 */ /* 0x000fec000383ffff */
[----:B------:R-:W-:Y:S05]  /*36770*/  BSYNC B1 ;  /* 0x0000000000017941 */ /* 0x000fea0003800000 */
.L_x_1178:
[----:B0-----:R-:W2:Y:S01]  /*36780*/  LDL R3, [R1+0x118] ;  /* 0x0001180001037983 */ /* 0x001ea20000100800 */
[----:B------:R-:W-:Y:S01]  /*36790*/  BSSY.RECONVERGENT B1, `(.L_x_1182) ;  /* 0x00000fb000017945 */ /* 0x000fe20003800200 */
[----:B--2---:R-:W-:-:S13]  /*367a0*/  ISETP.NE.AND P0, PT, R3, RZ, PT ;  /* 0x000000ff0300720c */ /* 0x004fda0003f05270 */
[----:B------:R-:W-:Y:S05]  /*367b0*/  @!P0 BRA `(.L_x_1183) ;  /* 0x0000000c00e08947 */ /* 0x000fea0003800000 */
[----:B------:R-:W-:Y:S01]  /*367c0*/  LOP3.LUT P0, R22, R3, 0x3, RZ, 0xc0, !PT ;  /* 0x0000000303167812 */ /* 0x000fe2000780c0ff */
[----:B------:R-:W-:Y:S01]  /*367d0*/  BSSY.RECONVERGENT B2, `(.L_x_1184) ;  /* 0x000006b000027945 */ /* 0x000fe20003800200 */
[----:B------:R-:W-:-:S11]  /*367e0*/  IMAD.MOV.U32 R14, RZ, RZ, R3 ;  /* 0x000000ffff0e7224 */ /* 0x000fd600078e0003 */
[----:B------:R-:W-:Y:S05]  /*367f0*/  @!P0 BRA `(.L_x_1185) ;  /* 0x0000000400a08947 */ /* 0x000fea0003800000 */
[----:B------:R-:W-:-:S05]  /*36800*/  VIADD R14, R3, 0xffffffff ;  /* 0xffffffff030e7836 */ /* 0x000fca0000000000 */
[----:B------:R-:W-:-:S06]  /*36810*/  LEA R12, R14, UR40, 0x3 ;  /* 0x000000280e0c7c11 */ /* 0x000fcc000f8e18ff */
[----:B------:R-:W2:Y:S01]  /*36820*/  LDL.64 R12, [R12+0x118] ;  /* 0x000118000c0c7983 */ /* 0x000ea20000100a00 */
[----:B------:R-:W-:Y:S01]  /*36830*/  IMAD.MOV.U32 R5, RZ, RZ, -0x4f0f0efe ;  /* 0xb0f0f102ff057424 */ /* 0x000fe200078e00ff */
[----:B------:R-:W-:Y:S01]  /*36840*/  ISETP.NE.AND P1, PT, R22, 0x1, PT ;  /* 0x000000011600780c */ /* 0x000fe20003f25270 */
[----:B------:R-:W-:Y:S02]  /*36850*/  IMAD.MOV.U32 R6, RZ, RZ, -0x203a400 ;  /* 0xfdfc5c00ff067424 */ /* 0x000fe400078e00ff */
[----:B--2---:R-:W-:-:S05]  /*36860*/  IMAD.SHL.U32 R9, R12, 0x8, RZ ;  /* 0x000000080c097824 */ /* 0x004fca00078e00ff */
[----:B------:R-:W-:-:S04]  /*36870*/  LOP3.LUT R9, R9, 0x38, RZ, 0xc0, !PT ;  /* 0x0000003809097812 */ /* 0x000fc800078ec0ff */
        /* <DEDUP_REMOVED lines=19> */
[----:B------:R-:W-:Y:S01]  /*369b0*/  @!P0 LOP3.LUT R2, R2, 0x7f8, RZ, 0xc0, !PT ;  /* 0x000007f802028812 */ /* 0x000fe200078ec0ff */
[----:B------:R-:W-:Y:S01]  /*369c0*/  @P0 IMAD.MOV.U32 R30, RZ, RZ, R4 ;  /* 0x000000ffff1e0224 */ /* 0x000fe200078e0004 */
[----:B------:R0:W-:Y:S01]  /*369d0*/  @P0 STL [R1+0x920], R4 ;  /* 0x0009200401000387 */ /* 0x0001e20000100800 */
[----:B------:R-:W-:-:S02]  /*369e0*/  @P0 IMAD.IADD R31, R1, 0x1, R0 ;  /* 0x00000001011f0824 */ /* 0x000fc400078e0200 */
[----:B------:R-:W-:Y:S02]  /*369f0*/  @!P0 VIADD R0, R7, 0x1 ;  /* 0x0000000107008836 */ /* 0x000fe40000000000 */
[----:B------:R-:W-:Y:S01]  /*36a00*/  @!P0 IMAD.IADD R29, R1, 0x1, R2 ;  /* 0x00000001011d8824 */ /* 0x000fe200078e0202 */
[----:B------:R0:W-:Y:S01]  /*36a10*/  @P0 STL.64 [R31+0x928], R12 ;  /* 0x0009280c1f000387 */ /* 0x0001e20000100a00 */
[----:B------:R-:W-:-:S03]  /*36a20*/  @!P0 IMAD.MOV.U32 R7, RZ, RZ, R0 ;  /* 0x000000ffff078224 */ /* 0x000fc600078e0000 */
[----:B------:R0:W-:Y:S04]  /*36a30*/  @!P0 STL [R1+0x112c], R0 ;  /* 0x00112c0001008387 */ /* 0x0001e80000100800 */
[----:B------:R0:W-:Y:S01]  /*36a40*/  @!P0 STL.64 [R29+0x1130], R12 ;  /* 0x0011300c1d008387 */ /* 0x0001e20000100a00 */
[----:B------:R-:W-:Y:S05]  /*36a50*/  @!P1 BRA `(.L_x_1185) ;  /* 0x0000000400089947 */ /* 0x000fea0003800000 */
[----:B------:R-:W-:-:S05]  /*36a60*/  VIADD R14, R3, 0xfffffffe ;  /* 0xfffffffe030e7836 */ /* 0x000fca0000000000 */
[----:B0-----:R-:W-:-:S06]  /*36a70*/  LEA R12, R14, UR40, 0x3 ;  /* 0x000000280e0c7c11 */ /* 0x001fcc000f8e18ff */
[----:B------:R-:W2:Y:S01]  /*36a80*/  LDL.64 R12, [R12+0x118] ;  /* 0x000118000c0c7983 */ /* 0x000ea20000100a00 */
[----:B------:R-:W-:Y:S01]  /*36a90*/  ISETP.NE.AND P1, PT, R22, 0x2, PT ;  /* 0x000000021600780c */ /* 0x000fe20003f25270 */
[----:B--2---:R-:W-:-:S05]  /*36aa0*/  IMAD.SHL.U32 R29, R12, 0x8, RZ ;  /* 0x000000080c1d7824 */ /* 0x004fca00078e00ff */
        /* <DEDUP_REMOVED lines=30> */
[----:B-1----:R-:W-:-:S06]  /*36c90*/  LEA R12, R14, UR40, 0x3 ;  /* 0x000000280e0c7c11 */ /* 0x002fcc000f8e18ff */
[----:B------:R-:W2:Y:S02]  /*36ca0*/  LDL.64 R12, [R12+0x118] ;  /* 0x000118000c0c7983 */ /* 0x000ea40000100a00 */
        /* <DEDUP_REMOVED lines=28> */
[----:B------:R2:W-:Y:S02]  /*36e70*/  @!P0 STL.64 [R9+0x1130], R12 ;  /* 0x0011300c09008387 */ /* 0x0005e40000100a00 */
.L_x_1185:
[----:B------:R-:W-:Y:S05]  /*36e80*/  BSYNC.RECONVERGENT B2 ;  /* 0x0000000000027941 */ /* 0x000fea0003800200 */
.L_x_1184:
[----:B------:R-:W-:Y:S01]  /*36e90*/  ISETP.GE.U32.AND P0, PT, R3, 0x4, PT ;  /* 0x000000040300780c */ /* 0x000fe20003f06070 */
[----:B------:R-:W-:-:S12]  /*36ea0*/  BSSY.RECONVERGENT B2, `(.L_x_1186) ;  /* 0x0000088000027945 */ /* 0x000fd80003800200 */
[----:B------:R-:W-:Y:S05]  /*36eb0*/  @!P0 BRA `(.L_x_1187) ;  /* 0x0000000800188947 */ /* 0x000fea0003800000 */
.L_x_1188:
[----:B0123--:R-:W-:-:S05]  /*36ec0*/  VIADD R0, R14, 0xffffffff ;  /* 0xffffffff0e007836 */ /* 0x00ffca0000000000 */
[----:B------:R-:W-:-:S05]  /*36ed0*/  LEA R0, R0, UR40, 0x3 ;  /* 0x0000002800007c11 */ /* 0x000fca000f8e18ff */
[----:B------:R-:W2:Y:S01]  /*36ee0*/  LDL.64 R36, [R0+0x118] ;  /* 0x0001180000247983 */ /* 0x000ea20000100a00 */
[----:B------:R-:W-:Y:S02]  /*36ef0*/  IMAD.MOV.U32 R34, RZ, RZ, -0x4f0f0efe ;  /* 0xb0f0f102ff227424 */ /* 0x000fe400078e00ff */
[----:B------:R-:W-:Y:S02]  /*36f00*/  IMAD.MOV.U32 R32, RZ, RZ, -0x203a400 ;  /* 0xfdfc5c00ff207424 */ /* 0x000fe400078e00ff */
[----:B------:R-:W-:Y:S02]  /*36f10*/  IMAD.MOV.U32 R28, RZ, RZ, -0x40000000 ;  /* 0xc0000000ff1c7424 */ /* 0x000fe400078e00ff */
[----:B------:R-:W-:Y:S02]  /*36f20*/  IMAD.MOV.U32 R22, RZ, RZ, 0x1 ;  /* 0x00000001ff167424 */ /* 0x000fe400078e00ff */
[----:B--2---:R-:W-:-:S05]  /*36f30*/  IMAD.SHL.U32 R3, R36, 0x8, RZ ;  /* 0x0000000824037824 */ /* 0x004fca00078e00ff */
[----:B------:R-:W-:-:S04]  /*36f40*/  LOP3.LUT R3, R3, 0x38, RZ, 0xc0, !PT ;  /* 0x0000003803037812 */ /* 0x000fc800078ec0ff */
        /* <DEDUP_REMOVED lines=11> */
[----:B------:R-:W-:Y:S01]  /*37000*/  SHF.L.U32 R0, R22, R3, RZ ;  /* 0x0000000316007219 */ /* 0x000fe200000006ff */
[----:B------:R-:W-:-:S03]  /*37010*/  VIADD R3, R14, 0xfffffffe ;  /* 0xfffffffe0e037836 */ /* 0x000fc60000000000 */
[----:B------:R-:W-:Y:S02]  /*37020*/  LOP3.LUT P0, RZ, R0, 0x1d, RZ, 0xc0, !PT ;  /* 0x0000001d00ff7812 */ /* 0x000fe4000780c0ff */
[----:B------:R-:W-:-:S11]  /*37030*/  LEA R3, R3, UR40, 0x3 ;  /* 0x0000002803037c11 */ /* 0x000fd6000f8e18ff */
[C---:B------:R-:W-:Y:S02]  /*37040*/  @P0 IMAD.SHL.U32 R0, R30.reuse, 0x8, RZ ;  /* 0x000000081e000824 */ /* 0x040fe400078e00ff */
[C---:B------:R-:W-:Y:S02]  /*37050*/  @!P0 IMAD.SHL.U32 R2, R7.reuse, 0x8, RZ ;  /* 0x0000000807028824 */ /* 0x040fe400078e00ff */
[----:B------:R-:W-:Y:S01]  /*37060*/  @P0 VIADD R6, R30, 0x1 ;  /* 0x000000011e060836 */ /* 0x000fe20000000000 */
[----:B------:R-:W-:Y:S01]  /*37070*/  @P0 LOP3.LUT R0, R0, 0x7f8, RZ, 0xc0, !PT ;  /* 0x000007f800000812 */ /* 0x000fe200078ec0ff */
[----:B------:R-:W-:Y:S01]  /*37080*/  @!P0 VIADD R12, R7, 0x1 ;  /* 0x00000001070c8836 */ /* 0x000fe20000000000 */
[----:B------:R-:W-:Y:S02]  /*37090*/  @!P0 LOP3.LUT R2, R2, 0x7f8, RZ, 0xc0, !PT ;  /* 0x000007f802028812 */ /* 0x000fe400078ec0ff */
[----:B------:R-:W-:Y:S01]  /*370a0*/  @P0 STL [R1+0x920], R6 ;  /* 0x0009200601000387 */ /* 0x000fe20000100800 */
[----:B------:R-:W-:-:S02]  /*370b0*/  @P0 IMAD.IADD R11, R1, 0x1, R0 ;  /* 0x00000001010b0824 */ /* 0x000fc400078e0200 */
[----:B------:R-:W-:-:S03]  /*370c0*/  @!P0 IMAD.IADD R13, R1, 0x1, R2 ;  /* 0x00000001010d8824 */ /* 0x000fc600078e0202 */
[----:B------:R-:W-:Y:S04]  /*370d0*/  @P0 STL.64 [R11+0x928], R36 ;  /* 0x000928240b000387 */ /* 0x000fe80000100a00 */
[----:B------:R0:W-:Y:S04]  /*370e0*/  @!P0 STL [R1+0x112c], R12 ;  /* 0x00112c0c01008387 */ /* 0x0001e80000100800 */
[----:B------:R1:W-:Y:S04]  /*370f0*/  @!P0 STL.64 [R13+0x1130], R36 ;  /* 0x001130240d008387 */ /* 0x0003e80000100a00 */
[----:B------:R-:W2:Y:S01]  /*37100*/  LDL.64 R2, [R3+0x118] ;  /* 0x0001180003027983 */ /* 0x000ea20000100a00 */
[----:B------:R-:W-:-:S02]  /*37110*/  @!P0 IMAD.MOV.U32 R6, RZ, RZ, R30 ;  /* 0x000000ffff068224 */ /* 0x000fc400078e001e */
[----:B------:R-:W-:Y:S02]  /*37120*/  @!P0 IMAD.MOV.U32 R7, RZ, RZ, R12 ;  /* 0x000000ffff078224 */ /* 0x000fe400078e000c */
        /* <DEDUP_REMOVED lines=18> */
[C---:B0-----:R-:W-:Y:S02]  /*37250*/  @!P1 IMAD.SHL.U32 R12, R7.reuse, 0x8, RZ ;  /* 0x00000008070c9824 */ /* 0x041fe400078e00ff */
        /* <DEDUP_REMOVED lines=8> */
[----:B------:R-:W-:Y:S04]  /*372e0*/  @!P1 STL [R1+0x112c], R30 ;  /* 0x00112c1e01009387 */ /* 0x000fe80000100800 */
[----:B------:R0:W-:Y:S04]  /*372f0*/  @!P1 STL.64 [R31+0x1130], R2 ;  /* 0x001130021f009387 */ /* 0x0001e80000100a00 */
[----:B------:R-:W2:Y:S01]  /*37300*/  LDL.64 R4, [R5+0x118] ;  /* 0x0001180005047983 */ /* 0x000ea20000100a00 */
[----:B------:R-:W-:-:S02]  /*37310*/  @!P1 IMAD.MOV.U32 R0, RZ, RZ, R6 ;  /* 0x000000ffff009224 */ /* 0x000fc400078e0006 */
[----:B------:R-:W-:Y:S02]  /*37320*/  @!P1 IMAD.MOV.U32 R7, RZ, RZ, R30 ;  /* 0x000000ffff079224 */ /* 0x000fe400078e001e */
[----:B------:R-:W-:Y:S02]  /*37330*/  VIADD R14, R14, 0xfffffffc ;  /* 0xfffffffc0e0e7836 */ /* 0x000fe40000000000 */
[----:B--2---:R-:W-:-:S05]  /*37340*/  IMAD.SHL.U32 R9, R4, 0x8, RZ ;  /* 0x0000000804097824 */ /* 0x004fca00078e00ff */
[----:B------:R-:W-:-:S04]  /*37350*/  LOP3.LUT R9, R9, 0x38, RZ, 0xc0, !PT ;  /* 0x0000003809097812 */ /* 0x000fc800078ec0ff */
[----:B------:R-:W-:-:S04]  /*37360*/  LOP3.LUT R9, R9, 0x7, R5, 0xf8, !PT ;  /* 0x0000000709097812 */ /* 0x000fc800078ef805 */
[-C--:B-1----:R-:W-:Y:S02]  /*37370*/  SHF.R.U64 R13, R34, R9.reuse, 0x7eb6deee ;  /* 0x7eb6deee220d7419 */ /* 0x082fe40000001209 */
        /* <DEDUP_REMOVED lines=9> */
[----:B0-----:R-:W-:-:S04]  /*37410*/  SHF.L.U32 R2, R22, R11, RZ ;  /* 0x0000000b16027219 */ /* 0x001fc800000006ff */
[----:B------:R-:W-:-:S13]  /*37420*/  LOP3.LUT P0, RZ, R2, 0x1d, RZ, 0xc0, !PT ;  /* 0x0000001d02ff7812 */ /* 0x000fda000780c0ff */
[C---:B------:R-:W-:Y:S02]  /*37430*/  @P0 IMAD.SHL.U32 R2, R0.reuse, 0x8, RZ ;  /* 0x0000000800020824 */ /* 0x040fe400078e00ff */
[C---:B------:R-:W-:Y:S02]  /*37440*/  @!P0 IMAD.SHL.U32 R12, R7.reuse, 0x8, RZ ;  /* 0x00000008070c8824 */ /* 0x040fe400078e00ff */
[----:B------:R-:W-:Y:S01]  /*37450*/  @P0 VIADD R6, R0, 0x1 ;  /* 0x0000000100060836 */ /* 0x000fe20000000000 */
[----:B------:R-:W-:Y:S01]  /*37460*/  @P0 LOP3.LUT R2, R2, 0x7f8, RZ, 0xc0, !PT ;  /* 0x000007f802020812 */ /* 0x000fe200078ec0ff */
[----:B------:R-:W-:Y:S01]  /*37470*/  @!P0 VIADD R30, R7, 0x1 ;  /* 0x00000001071e8836 */ /* 0x000fe20000000000 */
[----:B------:R-:W-:Y:S02]  /*37480*/  @!P0 LOP3.LUT R12, R12, 0x7f8, RZ, 0xc0, !PT ;  /* 0x000007f80c0c8812 */ /* 0x000fe400078ec0ff */
[----:B------:R-:W-:Y:S01]  /*37490*/  @P0 STL [R1+0x920], R6 ;  /* 0x0009200601000387 */ /* 0x000fe20000100800 */
[C---:B------:R-:W-:Y:S01]  /*374a0*/  @P0 IMAD.IADD R29, R1.reuse, 0x1, R2 ;  /* 0x00000001011d0824 */ /* 0x040fe200078e0202 */
[----:B------:R-:W-:Y:S01]  /*374b0*/  LEA R2, R14, UR40, 0x3 ;  /* 0x000000280e027c11 */ /* 0x000fe2000f8e18ff */
[----:B------:R-:W-:-:S03]  /*374c0*/  @!P0 IMAD.IADD R31, R1, 0x1, R12 ;  /* 0x00000001011f8824 */ /* 0x000fc600078e020c */
[----:B------:R-:W-:Y:S04]  /*374d0*/  @P0 STL.64 [R29+0x928], R4 ;  /* 0x000928041d000387 */ /* 0x000fe80000100a00 */
[----:B------:R-:W-:Y:S04]  /*374e0*/  @!P0 STL [R1+0x112c], R30 ;  /* 0x00112c1e01008387 */ /* 0x000fe80000100800 */
[----:B------:R0:W-:Y:S04]  /*374f0*/  @!P0 STL.64 [R31+0x1130], R4 ;  /* 0x001130041f008387 */ /* 0x0001e80000100a00 */
[----:B------:R-:W2:Y:S01]  /*37500*/  LDL.64 R2, [R2+0x118] ;  /* 0x0001180002027983 */ /* 0x000ea20000100a00 */
[----:B------:R-:W-:-:S02]  /*37510*/  @!P0 IMAD.MOV.U32 R6, RZ, RZ, R0 ;  /* 0x000000ffff068224 */ /* 0x000fc400078e0000 */
[----:B------:R-:W-:Y:S01]  /*37520*/  @!P0 IMAD.MOV.U32 R7, RZ, RZ, R30 ;  /* 0x000000ffff078224 */ /* 0x000fe200078e001e */
[----:B------:R-:W-:Y:S01]  /*37530*/  ISETP.NE.AND P0, PT, R14, RZ, PT ;  /* 0x000000ff0e00720c */ /* 0x000fe20003f05270 */
        /* <DEDUP_REMOVED lines=16> */
[----:B0-----:R-:W-:Y:S02]  /*37640*/  @!P1 IMAD.SHL.U32 R4, R7, 0x8, RZ ;  /* 0x0000000807049824 */ /* 0x001fe400078e00ff */
[----:B------:R-:W-:Y:S01]  /*37650*/  @P1 VIADD R30, R6, 0x1 ;  /* 0x00000001061e1836 */ /* 0x000fe20000000000 */
[----:B------:R-:W-:Y:S02]  /*37660*/  @P1 LOP3.LUT R0, R0, 0x7f8, RZ, 0xc0, !PT ;  /* 0x000007f800001812 */ /* 0x000fe400078ec0ff */
[----:B------:R-:W-:Y:S02]  /*37670*/  @!P1 LOP3.LUT R4, R4, 0x7f8, RZ, 0xc0, !PT ;  /* 0x000007f804049812 */ /* 0x000fe400078ec0ff */
[----:B------:R3:W-:Y:S01]  /*37680*/  @P1 STL [R1+0x920], R30 ;  /* 0x0009201e01001387 */ /* 0x0007e20000100800 */
[----:B------:R-:W-:-:S02]  /*37690*/  @P1 IMAD.IADD R5, R1, 0x1, R0 ;  /* 0x0000000101051824 */ /* 0x000fc400078e0200 */
[----:B------:R-:W-:Y:S02]  /*376a0*/  @!P1 VIADD R0, R7, 0x1 ;  /* 0x0000000107009836 */ /* 0x000fe40000000000 */
[----:B------:R-:W-:Y:S01]  /*376b0*/  @!P1 IMAD.IADD R9, R1, 0x1, R4 ;  /* 0x0000000101099824 */ /* 0x000fe200078e0204 */
[----:B------:R3:W-:Y:S01]  /*376c0*/  @P1 STL.64 [R5+0x928], R2 ;  /* 0x0009280205001387 */ /* 0x0007e20000100a00 */
[----:B------:R-:W-:-:S03]  /*376d0*/  @!P1 IMAD.MOV.U32 R7, RZ, RZ, R0 ;  /* 0x000000ffff079224 */ /* 0x000fc600078e0000 */
[----:B------:R3:W-:Y:S01]  /*376e0*/  @!P1 STL [R1+0x112c], R0 ;  /* 0x00112c0001009387 */ /* 0x0007e20000100800 */
[----:B------:R-:W-:-:S03]  /*376f0*/  @!P1 IMAD.MOV.U32 R30, RZ, RZ, R6 ;  /* 0x000000ffff1e9224 */ /* 0x000fc600078e0006 */
[----:B------:R3:W-:Y:S01]  /*37700*/  @!P1 STL.64 [R9+0x1130], R2 ;  /* 0x0011300209009387 */ /* 0x0007e20000100a00 */
[----:B------:R-:W-:Y:S05]  /*37710*/  @P0 BRA `(.L_x_1188) ;  /* 0xfffffff400e80947 */ /* 0x000fea000383ffff */
.L_x_1187:
[----:B------:R-:W-:Y:S05]  /*37720*/  BSYNC.RECONVERGENT B2 ;  /* 0x0000000000027941 */ /* 0x000fea0003800200 */
.L_x_1186:
[----:B------:R4:W-:Y:S02]  /*37730*/  STL [R1+0x118], RZ ;  /* 0x000118ff01007387 */ /* 0x0009e40000100800 */
.L_x_1183:
[----:B------:R-:W-:Y:S05]  /*37740*/  BSYNC.RECONVERGENT B1 ;  /* 0x0000000000017941 */ /* 0x000fea0003800200 */
.L_x_1182:
[----:B------:R-:W-:Y:S01]  /*37750*/  ISETP.NE.AND P0, PT, R8, RZ, PT ;  /* 0x000000ff0800720c */ /* 0x000fe20003f05270 */
[----:B------:R-:W-:Y:S02]  /*37760*/  IMAD.IADD R15, R15, 0x1, R20 ;  /* 0x000000010f0f7824 */ /* 0x000fe400078e0214 */
[----:B-123--:R-:W-:-:S05]  /*37770*/  IMAD.WIDE.U32 R2, R19, 0x4, R24 ;  /* 0x0000000413027825 */ /* 0x00efca00078e0018 */
[----:B------:R1:W-:Y:S05]  /*37780*/  REDG.E.ADD.STRONG.GPU desc[UR36][R2.64], R15 ;  /* 0x0000000f0200798e */ /* 0x0003ea000c12e124 */
[----:B------:R-:W-:Y:S05]  /*37790*/  @P0 BRA `(.L_x_1189) ;  /* 0x0000000000540947 */ /* 0x000fea0003800000 */
[----:B-1----:R-:W1:Y:S01]  /*377a0*/  S2R R3, SR_LANEID ;  /* 0x0000000000037919 */ /* 0x002e620000000000 */
[----:B------:R-:W-:Y:S02]  /*377b0*/  VOTEU.ANY UR4, UPT, PT ;  /* 0x0000000000047886 */ /* 0x000fe400038e0100 */
[----:B0-----:R-:W1:Y:S08]  /*377c0*/  FLO.U32 R4, UR4 ;  /* 0x0000000400047d00 */ /* 0x001e7000080e0000 */
[----:B------:R-:W0:Y:S01]  /*377d0*/  POPC R5, UR4 ;  /* 0x0000000400057d09 */ /* 0x000e220008000000 */
[----:B-1----:R-:W-:-:S13]  /*377e0*/  ISETP.EQ.U32.AND P0, PT, R4, R3, PT ;  /* 0x000000030400720c */ /* 0x002fda0003f02070 */
[----:B0-----:R-:W2:Y:S01]  /*377f0*/  @P0 ATOMG.E.ADD.STRONG.GPU PT, R5, desc[UR36][R16.64+0x3fffc], R5 ;  /* 0x83fffc05100509a8 */ /* 0x001ea200081ef124 */
[----:B------:R-:W-:Y:S01]  /*37800*/  IMAD.MOV.U32 R7, RZ, RZ, -0x1 ;  /* 0xffffffffff077424 */ /* 0x000fe200078e00ff */
        /* <DEDUP_REMOVED lines=8> */
[----:B------:R-:W-:-:S06]  /*37890*/  IMAD.WIDE.U32 R2, R3, 0x4, R16 ;  /* 0x0000000403027825 */ /* 0x000fcc00078e0010 */
[----:B------:R-:W2:Y:S01]  /*378a0*/  ATOMG.E.EXCH.STRONG.GPU PT, R2, desc[UR36][R2.64], R7 ;  /* 0x80000007020279a8 */ /* 0x000ea2000c1ef124 */
[----:B------:R-:W0:Y:S01]  /*378b0*/  S2UR UR5, SR_CgaCtaId ;  /* 0x00000000000579c3 */ /* 0x000e220000008800 */
[----:B------:R-:W-:Y:S02]  /*378c0*/  UMOV UR4, 0x400 ;  /* 0x0000040000047882 */ /* 0x000fe40000000000 */
[----:B0-----:R-:W-:-:S09]  /*378d0*/  ULEA UR4, UR5, UR4, 0x18 ;  /* 0x0000000405047291 */ /* 0x001fd2000f8ec0ff */
[----:B--2---:R2:W-:Y:S03]  /*378e0*/  STS [UR4+0x800], R2 ;  /* 0x00080002ff007988 */ /* 0x0045e60008000804 */
.L_x_1189:
[----:B------:R-:W-:Y:S05]  /*378f0*/  WARPSYNC.ALL ;  /* 0x0000000000007948 */ /* 0x000fea0003800000 */
[----:B------:R-:W3:Y:S08]  /*37900*/  S2UR UR5, SR_CgaCtaId ;  /* 0x00000000000579c3 */ /* 0x000ef00000008800 */
[----:B------:R-:W-:Y:S01]  /*37910*/  BAR.SYNC.DEFER_BLOCKING 0x0 ;  /* 0x0000000000007b1d */ /* 0x000fe20000010000 */
[----:B------:R-:W-:-:S02]  /*37920*/  IMAD.MOV.U32 R22, RZ, RZ, RZ ;  /* 0x000000ffff167224 */ /* 0x000fc400078e00ff */
[----:B------:R-:W-:-:S03]  /*37930*/  IMAD.MOV.U32 R20, RZ, RZ, RZ ;  /* 0x000000ffff147224 */ /* 0x000fc600078e00ff */
[----:B------:R-:W-:Y:S02]  /*37940*/  UMOV UR4, 0x400 ;  /* 0x0000040000047882 */ /* 0x000fe40000000000 */
[----:B---3--:R-:W-:-:S09]  /*37950*/  ULEA UR4, UR5, UR4, 0x18 ;  /* 0x0000000405047291 */ /* 0x008fd2000f8ec0ff */
[----:B------:R-:W3:Y:S01]  /*37960*/  LDS R19, [UR4+0x800] ;  /* 0x00080004ff137984 */ /* 0x000ee20008000800 */
[----:B------:R-:W-:Y:S05]  /*37970*/  BRA `(.L_x_1190) ;  /* 0x0000000000047947 */ /* 0x000fea0003800000 */
.L_x_1173:
[----:B------:R-:W-:-:S07]  /*37980*/  IMAD.SHL.U32 R21, R21, 0x2, RZ ;  /* 0x0000000215157824 */ /* 0x000fce00078e00ff */
.L_x_1190:
[----:B------:R-:W-:-:S07]  /*37990*/  IMAD.IADD R18, R18, 0x1, R21 ;  /* 0x0000000112127824 */ /* 0x000fce00078e0215 */
.L_x_1171:
[----:B------:R-:W-:Y:S05]  /*379a0*/  BSYNC B7 ;  /* 0x0000000000077941 */ /* 0x000fea0003800000 */
.L_x_1170:
[----:B-----5:R-:W-:-:S13]  /*379b0*/  ISETP.GT.U32.AND P0, PT, R10, 0x7fff, PT ;  /* 0x00007fff0a00780c */ /* 0x020fda0003f04070 */
[----:B------:R-:W-:Y:S05]  /*379c0*/  @P0 BRA `(.L_x_1191) ;  /* 0x00000000002c0947 */ /* 0x000fea0003800000 */
[----:B-12---:R-:W2:Y:S01]  /*379d0*/  LDL.64 R2, [R1+0x1128] ;  /* 0x0011280001027983 */ /* 0x006ea20000100a00 */
[----:B------:R-:W-:Y:S01]  /*379e0*/  MOV R6, 0x37a30 ;  /* 0x00037a3000067802 */ /* 0x000fe20000000f00 */
[----:B--2---:R-:W-:-:S05]  /*379f0*/  IMAD.IADD R3, R30, 0x1, R3 ;  /* 0x000000011e037824 */ /* 0x004fca00078e0203 */
[----:B------:R-:W-:-:S04]  /*37a00*/  ISETP.NE.AND P0, PT, R3, R2, PT ;  /* 0x000000020300720c */ /* 0x000fc80003f05270 */
[----:B------:R-:W-:-:S09]  /*37a10*/  SEL R3, RZ, 0x1, !P0 ;  /* 0x00000001ff037807 */ /* 0x000fd20004000000 */
[----:B0--34-:R-:W-:Y:S05]  /*37a20*/  CALL.REL.NOINC `($_Z9evaluatorP4GNetj$_Z9block_allb) ;  /* 0x0000003400907944 */ /* 0x019fea0003c00000 */
[----:B------:R-:W-:Y:S02]  /*37a30*/  PRMT R0, R3, 0x9910, RZ ;  /* 0x0000991003007816 */ /* 0x000fe400000000ff */
[----:B------:R-:W-:Y:S02]  /*37a40*/  ISETP.GE.U32.AND P0, PT, R23, 0x1fff, PT ;  /* 0x00001fff1700780c */ /* 0x000fe40003f06070 */
[----:B------:R-:W-:-:S13]  /*37a50*/  ISETP.EQ.AND P1, PT, R0, RZ, PT ;  /* 0x000000ff0000720c */ /* 0x000fda0003f22270 */
[----:B------:R-:W-:Y:S05]  /*37a60*/  @!P0 BRA P1, `(.L_x_1192) ;  /* 0x00000000000c8947 */ /* 0x000fea0000800000 */
[----:B------:R-:W-:Y:S05]  /*37a70*/  BRA `(.L_x_1172) ;  /* 0x0000000000107947 */ /* 0x000fea0003800000 */
.L_x_1191:
[----:B------:R-:W-:-:S13]  /*37a80*/  ISETP.GT.U32.AND P0, PT, R23, 0x1ffe, PT ;  /* 0x00001ffe1700780c */ /* 0x000fda0003f04070 */
[----:B------:R-:W-:Y:S05]  /*37a90*/  @P0 BRA `(.L_x_1172) ;  /* 0x0000000000080947 */ /* 0x000fea0003800000 */
.L_x_1192:
[----:B------:R-:W-:Y:S01]  /*37aa0*/  VIADD R23, R23, 0x1 ;  /* 0x0000000117177836 */ /* 0x000fe20000000000 */
[----:B------:R-:W-:Y:S06]  /*37ab0*/  BRA `(.L_x_1193) ;  /* 0xfffffc9000b47947 */ /* 0x000fec000383ffff */
.L_x_1172:
[----:B------:R-:W-:Y:S05]  /*37ac0*/  BSYNC B0 ;  /* 0x0000000000007941 */ /* 0x000fea0003800000 */
.L_x_61:
[----:B------:R-:W5:Y:S01]  /*37ad0*/  S2R R5, SR_CgaCtaId ;  /* 0x0000000000057919 */ /* 0x000f620000008800 */
[----:B-1----:R-:W1:Y:S01]  /*37ae0*/  LDC.64 R6, c[0x0][0x380] ;  /* 0x0000e000ff067b82 */ /* 0x002e620000000a00 */
[----:B0-----:R-:W-:Y:S01]  /*37af0*/  MOV R0, 0x400 ;  /* 0x0000040000007802 */ /* 0x001fe20000000f00 */
[----:B---3--:R-:W-:Y:S01]  /*37b00*/  IMAD.SHL.U32 R3, R19, 0x2000, RZ ;  /* 0x0000200013037824 */ /* 0x008fe200078e00ff */
[----:B------:R-:W-:Y:S01]  /*37b10*/  BSSY B0, `(.L_x_1194) ;  /* 0x0000019000007945 */ /* 0x000fe20003800000 */
[----:B------:R-:W-:Y:S02]  /*37b20*/  IMAD.MOV.U32 R13, RZ, RZ, RZ ;  /* 0x000000ffff0d7224 */ /* 0x000fe400078e00ff */
[----:B------:R-:W-:Y:S01]  /*37b30*/  VIADD R0, R0, 0x810 ;  /* 0x0000081000007836 */ /* 0x000fe20000000000 */
[----:B------:R-:W-:Y:S01]  /*37b40*/  LOP3.LUT R9, R8, R3, RZ, 0xfc, !PT ;  /* 0x0000000308097212 */ /* 0x000fe200078efcff */
[----:B------:R-:W-:-:S04]  /*37b50*/  IMAD.MOV.U32 R10, RZ, RZ, R8 ;  /* 0x000000ffff0a7224 */ /* 0x000fc800078e0008 */
[----:B------:R-:W-:Y:S01]  /*37b60*/  IMAD.MOV.U32 R11, RZ, RZ, R9 ;  /* 0x000000ffff0b7224 */ /* 0x000fe200078e0009 */
[----:B-----5:R-:W-:-:S05]  /*37b70*/  LEA R15, R5, R0, 0x18 ;  /* 0x00000000050f7211 */ /* 0x020fca00078ec0ff */
[----:B------:R-:W-:-:S07]  /*37b80*/  IMAD R0, R8, 0x8, R15 ;  /* 0x0000000808007824 */ /* 0x000fce00078e020f */
.L_x_1197:
[----:B------:R-:W-:Y:S05]  /*37b90*/  YIELD ;  /* 0x0000000000007946 */ /* 0x000fea0003800000 */
[----:B0-----:R-:W0:Y:S01]  /*37ba0*/  ATOMS.EXCH.64 R4, [R0], RZ ;  /* 0x000000ff0004738c */ /* 0x001e220004000400 */
[----:B------:R-:W-:Y:S01]  /*37bb0*/  BSSY.RECONVERGENT B1, `(.L_x_1195) ;  /* 0x000000b000017945 */ /* 0x000fe20003800200 */
[C---:B------:R-:W-:Y:S01]  /*37bc0*/  ISETP.GE.U32.AND P1, PT, R10.reuse, 0x1f00, PT ;  /* 0x00001f000a00780c */ /* 0x040fe20003f26070 */
[----:B------:R-:W-:Y:S01]  /*37bd0*/  VIADD R10, R10, 0x100 ;  /* 0x000001000a0a7836 */ /* 0x000fe20000000000 */
[----:B0-----:R-:W-:-:S04]  /*37be0*/  ISETP.NE.U32.AND P0, PT, R4, RZ, PT ;  /* 0x000000ff0400720c */ /* 0x001fc80003f05070 */
[----:B------:R-:W-:-:S13]  /*37bf0*/  ISETP.NE.AND.EX P0, PT, R5, RZ, PT, P0 ;  /* 0x000000ff0500720c */ /* 0x000fda0003f05300 */
[----:B-----5:R-:W-:Y:S05]  /*37c00*/  @!P0 BRA `(.L_x_1196) ;  /* 0x0000000000148947 */ /* 0x020fea0003800000 */
[----:B-12---:R-:W-:-:S03]  /*37c10*/  IMAD.WIDE.U32 R2, R11, 0x8, R6 ;  /* 0x000000080b027825 */ /* 0x006fc600078e0006 */
[----:B------:R-:W-:-:S05]  /*37c20*/  IADD3 R2, P0, PT, R2, 0x8000000, RZ ;  /* 0x0800000002027810 */ /* 0x000fca0007f1e0ff */
[----:B------:R-:W-:-:S05]  /*37c30*/  IMAD.X R3, RZ, RZ, R3, P0 ;  /* 0x000000ffff037224 */ /* 0x000fca00000e0603 */
[----:B------:R0:W5:Y:S01]  /*37c40*/  ATOMG.E.EXCH.64.STRONG.GPU PT, RZ, desc[UR36][R2.64+0x8], R4 ;  /* 0x8000080402ff79a8 */ /* 0x000162000c1ef524 */
[----:B------:R-:W-:-:S07]  /*37c50*/  VIADD R13, R13, 0x1 ;  /* 0x000000010d0d7836 */ /* 0x000fce0000000000 */
.L_x_1196:
[----:B------:R-:W-:Y:S05]  /*37c60*/  BSYNC.RECONVERGENT B1 ;  /* 0x0000000000017941 */ /* 0x000fea0003800200 */
.L_x_1195:
[----:B------:R-:W-:Y:S02]  /*37c70*/  VIADD R0, R0, 0x800 ;  /* 0x0000080000007836 */ /* 0x000fe40000000000 */
[----:B------:R-:W-:Y:S01]  /*37c80*/  VIADD R11, R11, 0x100 ;  /* 0x000001000b0b7836 */ /* 0x000fe20000000000 */
[----:B------:R-:W-:Y:S06]  /*37c90*/  @!P1 BRA `(.L_x_1197) ;  /* 0xfffffffc00bc9947 */ /* 0x000fec000383ffff */
[----:B------:R-:W-:Y:S05]  /*37ca0*/  BSYNC B0 ;  /* 0x0000000000007941 */ /* 0x000fea0003800000 */
.L_x_1194:
[----:B------:R-:W-:Y:S01]  /*37cb0*/  IMAD R0, R8, 0x4, R15 ;  /* 0x0000000408007824 */ /* 0x000fe200078e020f */
[----:B------:R-:W-:Y:S01]  /*37cc0*/  BSSY B0, `(.L_x_1198) ;  /* 0x0000012000007945 */ /* 0x000fe20003800000 */
[----:B------:R-:W-:Y:S02]  /*37cd0*/  IMAD.MOV.U32 R14, RZ, RZ, RZ ;  /* 0x000000ffff0e7224 */ /* 0x000fe400078e00ff */
[----:B------:R-:W-:-:S07]  /*37ce0*/  VIADD R0, R0, 0x10000 ;  /* 0x0001000000007836 */ /* 0x000fce0000000000 */
.L_x_1201:
[----:B------:R-:W-:Y:S05]  /*37cf0*/  YIELD ;  /* 0x0000000000007946 */ /* 0x000fea0003800000 */
[----:B0-----:R-:W0:Y:S01]  /*37d00*/  ATOMS.EXCH R5, [R0], RZ ;  /* 0x000000ff0005738c */ /* 0x001e220004000000 */
[C---:B--2---:R-:W-:Y:S01]  /*37d10*/  VIADD R2, R8.reuse, 0x100 ;  /* 0x0000010008027836 */ /* 0x044fe20000000000 */
[----:B------:R-:W-:Y:S01]  /*37d20*/  BSSY.RECONVERGENT B1, `(.L_x_1199) ;  /* 0x0000008000017945 */ /* 0x000fe20003800200 */
[----:B------:R-:W-:Y:S02]  /*37d30*/  ISETP.GE.U32.AND P1, PT, R8, 0x1f00, PT ;  /* 0x00001f000800780c */ /* 0x000fe40003f26070 */
[----:B------:R-:W-:Y:S01]  /*37d40*/  IMAD.MOV.U32 R8, RZ, RZ, R2 ;  /* 0x000000ffff087224 */ /* 0x000fe200078e0002 */
[----:B0-----:R-:W-:-:S13]  /*37d50*/  ISETP.NE.AND P0, PT, R5, RZ, PT ;  /* 0x000000ff0500720c */ /* 0x001fda0003f05270 */
[----:B------:R-:W-:Y:S05]  /*37d60*/  @!P0 BRA `(.L_x_1200) ;  /* 0x00000000000c8947 */ /* 0x000fea0003800000 */
[----:B------:R-:W-:-:S05]  /*37d70*/  IMAD.WIDE.U32 R2, R9, 0x4, R26 ;  /* 0x0000000409027825 */ /* 0x000fca00078e001a */
[----:B------:R0:W5:Y:S01]  /*37d80*/  ATOMG.E.EXCH.STRONG.GPU PT, RZ, desc[UR36][R2.64], R5 ;  /* 0x8000000502ff79a8 */ /* 0x000162000c1ef124 */
[----:B------:R-:W-:-:S07]  /*37d90*/  VIADD R14, R14, 0x1 ;  /* 0x000000010e0e7836 */ /* 0x000fce0000000000 */
.L_x_1200:
[----:B------:R-:W-:Y:S05]  /*37da0*/  BSYNC.RECONVERGENT B1 ;  /* 0x0000000000017941 */ /* 0x000fea0003800200 */
.L_x_1199:
[----:B------:R-:W-:Y:S02]  /*37db0*/  VIADD R0, R0, 0x400 ;  /* 0x0000040000007836 */ /* 0x000fe40000000000 */
[----:B------:R-:W-:Y:S01]  /*37dc0*/  VIADD R9, R9, 0x100 ;  /* 0x0000010009097836 */ /* 0x000fe20000000000 */
[----:B------:R-:W-:Y:S06]  /*37dd0*/  @!P1 BRA `(.L_x_1201) ;  /* 0xfffffffc00c49947 */ /* 0x000fec000383ffff */
[----:B------:R-:W-:Y:S05]  /*37de0*/  BSYNC B0 ;  /* 0x0000000000007941 */ /* 0x000fea0003800000 */
.L_x_1198:
[----:B0-----:R-:W2:Y:S01]  /*37df0*/  LDL R3, [R1+0x118] ;  /* 0x0001180001037983 */ /* 0x001ea20000100800 */
[----:B------:R-:W-:Y:S01]  /*37e00*/  BSSY.RECONVERGENT B0, `(.L_x_1202) ;  /* 0x00000bb000007945 */ /* 0x000fe20003800200 */
[----:B--2---:R-:W-:-:S13]  /*37e10*/  ISETP.NE.AND P0, PT, R3, RZ, PT ;  /* 0x000000ff0300720c */ /* 0x004fda0003f05270 */
[----:B------:R-:W-:Y:S05]  /*37e20*/  @!P0 BRA `(.L_x_1203) ;  /* 0x0000000800e08947 */ /* 0x000fea0003800000 */
[----:B------:R0:W5:Y:S01]  /*37e30*/  LDL R0, [R1+0x112c] ;  /* 0x00112c0001007983 */ /* 0x0001620000100800 */
[C---:B------:R-:W-:Y:S01]  /*37e40*/  LOP3.LUT P0, R2, R3.reuse, 0x3, RZ, 0xc0, !PT ;  /* 0x0000000303027812 */ /* 0x040fe2000780c0ff */
[----:B------:R-:W-:Y:S01]  /*37e50*/  BSSY.RECONVERGENT B1, `(.L_x_1204) ;  /* 0x000002d000017945 */ /* 0x000fe20003800200 */
[----:B------:R-:W-:-:S11]  /*37e60*/  ISETP.GE.U32.AND P1, PT, R3, 0x4, PT ;  /* 0x000000040300780c */ /* 0x000fd60003f26070 */
[----:B0-----:R-:W-:Y:S05]  /*37e70*/  @!P0 BRA `(.L_x_1205) ;  /* 0x0000000000a88947 */ /* 0x001fea0003800000 */
[----:B------:R-:W-:Y:S02]  /*37e80*/  IMAD.MOV R4, RZ, RZ, -R2 ;  /* 0x000000ffff047224 */ /* 0x000fe400078e0a02 */
[----:B------:R-:W-:-:S07]  /*37e90*/  VIADD R2, R3, 0xffffffff ;  /* 0xffffffff03027836 */ /* 0x000fce0000000000 */
.L_x_1206:
[----:B0-----:R-:W-:-:S06]  /*37ea0*/  LEA R20, R2, UR40, 0x3 ;  /* 0x0000002802147c11 */ /* 0x001fcc000f8e18ff */
[----:B------:R-:W2:Y:S01]  /*37eb0*/  LDL.64 R20, [R20+0x118] ;  /* 0x0001180014147983 */ /* 0x000ea20000100a00 */
[----:B-1----:R-:W-:Y:S02]  /*37ec0*/  IMAD.MOV.U32 R6, RZ, RZ, -0x4f0f0efe ;  /* 0xb0f0f102ff067424 */ /* 0x002fe400078e00ff */
[----:B------:R-:W-:Y:S02]  /*37ed0*/  IMAD.MOV.U32 R10, RZ, RZ, -0x40000000 ;  /* 0xc0000000ff0a7424 */ /* 0x000fe400078e00ff */
[----:B------:R-:W-:Y:S02]  /*37ee0*/  IMAD.MOV.U32 R8, RZ, RZ, -0x203a400 ;  /* 0xfdfc5c00ff087424 */ /* 0x000fe400078e00ff */
[----:B------:R-:W-:-:S05]  /*37ef0*/  VIADD R4, R4, 0x1 ;  /* 0x0000000104047836 */ /* 0x000fca0000000000 */
        /* <DEDUP_REMOVED lines=16> */
[----:B------:R-:W-:Y:S01]  /*38000*/  LOP3.LUT P0, RZ, R3, 0x1d, RZ, 0xc0, !PT ;  /* 0x0000001d03ff7812 */ /* 0x000fe2000780c0ff */
[----:B------:R-:W-:-:S04]  /*38010*/  IMAD.MOV.U32 R3, RZ, RZ, R2 ;  /* 0x000000ffff037224 */ /* 0x000fc800078e0002 */
[----:B------:R-:W-:-:S08]  /*38020*/  VIADD R2, R3, 0xffffffff ;  /* 0xffffffff03027836 */ /* 0x000fd00000000000 */
[----:B------:R-:W-:Y:S02]  /*38030*/  @P0 IMAD.SHL.U32 R6, R30, 0x8, RZ ;  /* 0x000000081e060824 */ /* 0x000fe400078e00ff */
[----:B-----5:R-:W-:Y:S02]  /*38040*/  @!P0 IMAD.SHL.U32 R8, R0, 0x8, RZ ;  /* 0x0000000800088824 */ /* 0x020fe400078e00ff */
        /* <DEDUP_REMOVED lines=12> */
[----:B------:R-:W-:Y:S05]  /*38110*/  @P2 BRA `(.L_x_1206) ;  /* 0xfffffffc00602947 */ /* 0x000fea000383ffff */
.L_x_1205:
[----:B------:R-:W-:Y:S05]  /*38120*/  BSYNC.RECONVERGENT B1 ;  /* 0x0000000000017941 */ /* 0x000fea0003800200 */
.L_x_1204:
[----:B------:R-:W-:Y:S05]  /*38130*/  @!P1 BRA `(.L_x_1203) ;  /* 0x00000008001c9947 */ /* 0x000fea0003800000 */
[----:B------:R-:W-:-:S07]  /*38140*/  VIADD R2, R3, 0xfffffffe ;  /* 0xfffffffe03027836 */ /* 0x000fce0000000000 */
.L_x_1207:
[----:B--2---:R-:W-:-:S05]  /*38150*/  VIADD R3, R2, 0x1 ;  /* 0x0000000102037836 */ /* 0x004fca0000000000 */
[----:B------:R-:W-:-:S05]  /*38160*/  LEA R3, R3, UR40, 0x3 ;  /* 0x0000002803037c11 */ /* 0x000fca000f8e18ff */
[----:B------:R-:W2:Y:S01]  /*38170*/  LDL.64 R26, [R3+0x118] ;  /* 0x00011800031a7983 */ /* 0x000ea20000100a00 */
[----:B------:R-:W-:Y:S02]  /*38180*/  IMAD.MOV.U32 R22, RZ, RZ, -0x4f0f0efe ;  /* 0xb0f0f102ff167424 */ /* 0x000fe400078e00ff */
[----:B0-----:R-:W-:Y:S02]  /*38190*/  IMAD.MOV.U32 R20, RZ, RZ, -0x203a400 ;  /* 0xfdfc5c00ff147424 */ /* 0x001fe400078e00ff */
[----:B------:R-:W-:Y:S02]  /*381a0*/  IMAD.MOV.U32 R18, RZ, RZ, -0x40000000 ;  /* 0xc0000000ff127424 */ /* 0x000fe400078e00ff */
[----:B------:R-:W-:Y:S02]  /*381b0*/  IMAD.MOV.U32 R15, RZ, RZ, 0x1 ;  /* 0x00000001ff0f7424 */ /* 0x000fe400078e00ff */
[----:B--2---:R-:W-:-:S05]  /*381c0*/  IMAD.SHL.U32 R5, R26, 0x8, RZ ;  /* 0x000000081a057824 */ /* 0x004fca00078e00ff */
[----:B------:R-:W-:-:S04]  /*381d0*/  LOP3.LUT R5, R5, 0x38, RZ, 0xc0, !PT ;  /* 0x0000003805057812 */ /* 0x000fc800078ec0ff */
[----:B------:R-:W-:-:S04]  /*381e0*/  LOP3.LUT R5, R5, 0x7, R27, 0xf8, !PT ;  /* 0x0000000705057812 */ /* 0x000fc800078ef81b */
[-C--:B------:R-:W-:Y:S02]  /*381f0*/  SHF.R.U64 R4, R22, R5.reuse, 0x7eb6deee ;  /* 0x7eb6deee16047419 */ /* 0x080fe40000001205 */
[-C--:B-1----:R-:W-:Y:S02]  /*38200*/  SHF.R.U64 R7, R20, R5.reuse, 0x18181c19 ;  /* 0x18181c1914077419 */ /* 0x082fe40000001205 */
        /* <DEDUP_REMOVED lines=11> */
[----:B-----5:R-:W-:Y:S02]  /*382c0*/  @!P0 IMAD.SHL.U32 R6, R0, 0x8, RZ ;  /* 0x0000000800068824 */ /* 0x020fe400078e00ff */
        /* <DEDUP_REMOVED lines=28> */
[----:B------:R-:W-:Y:S01]  /*38490*/  LOP3.LUT P1, RZ, R3, 0x1d, RZ, 0xc0, !PT ;  /* 0x0000001d03ff7812 */ /* 0x000fe2000782c0ff */
[----:B------:R-:W-:-:S12]  /*384a0*/  VIADD R3, R2, 0xffffffff ;  /* 0xffffffff02037836 */ /* 0x000fd80000000000 */
[----:B------:R-:W-:Y:S02]  /*384b0*/  @P1 IMAD.SHL.U32 R6, R8, 0x8, RZ ;  /* 0x0000000808061824 */ /* 0x000fe400078e00ff */
[----:B0-----:R-:W-:Y:S02]  /*384c0*/  @!P1 IMAD.SHL.U32 R12, R0, 0x8, RZ ;  /* 0x00000008000c9824 */ /* 0x001fe400078e00ff */
[----:B------:R-:W-:Y:S01]  /*384d0*/  @P1 VIADD R10, R8, 0x1 ;  /* 0x00000001080a1836 */ /* 0x000fe20000000000 */
[----:B------:R-:W-:Y:S01]  /*384e0*/  @P1 LOP3.LUT R6, R6, 0x7f8, RZ, 0xc0, !PT ;  /* 0x000007f806061812 */ /* 0x000fe200078ec0ff */
[----:B-1----:R-:W-:Y:S01]  /*384f0*/  @!P1 VIADD R26, R0, 0x1 ;  /* 0x00000001001a9836 */ /* 0x002fe20000000000 */
[----:B------:R-:W-:Y:S02]  /*38500*/  @!P1 LOP3.LUT R12, R12, 0x7f8, RZ, 0xc0, !PT ;  /* 0x000007f80c0c9812 */ /* 0x000fe400078ec0ff */
[----:B------:R-:W-:Y:S01]  /*38510*/  @P1 STL [R1+0x920], R10 ;  /* 0x0009200a01001387 */ /* 0x000fe20000100800 */
[----:B------:R-:W-:Y:S01]  /*38520*/  @P1 IMAD.IADD R21, R1, 0x1, R6 ;  /* 0x0000000101151824 */ /* 0x000fe200078e0206 */
[----:B------:R-:W-:Y:S01]  /*38530*/  LEA R6, R3, UR40, 0x3 ;  /* 0x0000002803067c11 */ /* 0x000fe2000f8e18ff */
[----:B------:R-:W-:-:S03]  /*38540*/  @!P1 IMAD.IADD R23, R1, 0x1, R12 ;  /* 0x0000000101179824 */ /* 0x000fc600078e020c */
[----:B------:R-:W-:Y:S04]  /*38550*/  @P1 STL.64 [R21+0x928], R4 ;  /* 0x0009280415001387 */ /* 0x000fe80000100a00 */
[----:B------:R-:W-:Y:S04]  /*38560*/  @!P1 STL [R1+0x112c], R26 ;  /* 0x00112c1a01009387 */ /* 0x000fe80000100800 */
        /* <DEDUP_REMOVED lines=16> */
[----:B0-----:R-:W-:-:S04]  /*38670*/  LOP3.LUT R4, R9, 0xffff, RZ, 0xc0, !PT ;  /* 0x0000ffff09047812 */ /* 0x001fc800078ec0ff */
[----:B------:R-:W-:-:S04]  /*38680*/  SHF.L.U32 R3, R15, R4, RZ ;  /* 0x000000040f037219 */ /* 0x000fc800000006ff */
[----:B------:R-:W-:Y:S01]  /*38690*/  LOP3.LUT P0, RZ, R3, 0x1d, RZ, 0xc0, !PT ;  /* 0x0000001d03ff7812 */ /* 0x000fe2000780c0ff */
[----:B------:R-:W-:-:S12]  /*386a0*/  VIADD R3, R2, 0xfffffffe ;  /* 0xfffffffe02037836 */ /* 0x000fd80000000000 */
[----:B------:R-:W-:Y:S02]  /*386b0*/  @P0 IMAD.SHL.U32 R4, R10, 0x8, RZ ;  /* 0x000000080a040824 */ /* 0x000fe400078e00ff */
[----:B------:R-:W-:Y:S02]  /*386c0*/  @!P0 IMAD.SHL.U32 R12, R0, 0x8, RZ ;  /* 0x00000008000c8824 */ /* 0x000fe400078e00ff */
[----:B------:R-:W-:Y:S01]  /*386d0*/  @P0 VIADD R8, R10, 0x1 ;  /* 0x000000010a080836 */ /* 0x000fe20000000000 */
[----:B------:R-:W-:Y:S01]  /*386e0*/  @P0 LOP3.LUT R4, R4, 0x7f8, RZ, 0xc0, !PT ;  /* 0x000007f804040812 */ /* 0x000fe200078ec0ff */
[----:B------:R-:W-:Y:S01]  /*386f0*/  @!P0 VIADD R26, R0, 0x1 ;  /* 0x00000001001a8836 */ /* 0x000fe20000000000 */
        /* <DEDUP_REMOVED lines=11> */
[----:B------:R-:W-:-:S05]  /*387b0*/  VIADD R2, R2, 0xfffffffc ;  /* 0xfffffffc02027836 */ /* 0x000fca0000000000 */
[----:B------:R-:W-:Y:S01]  /*387c0*/  ISETP.NE.AND P0, PT, R2, -0x2, PT ;  /* 0xfffffffe0200780c */ /* 0x000fe20003f05270 */
        /* <DEDUP_REMOVED lines=14> */
[----:B------:R-:W-:-:S13]  /*388b0*/  LOP3.LUT P1, RZ, R15, 0x1d, RZ, 0xc0, !PT ;  /* 0x0000001d0fff7812 */ /* 0x000fda000782c0ff */
[----:B------:R-:W-:Y:S02]  /*388c0*/  @P1 IMAD.SHL.U32 R6, R8, 0x8, RZ ;  /* 0x0000000808061824 */ /* 0x000fe400078e00ff */
        /* <DEDUP_REMOVED lines=14> */
.L_x_1203:
[----:B------:R-:W-:Y:S05]  /*389b0*/  BSYNC.RECONVERGENT B0 ;  /* 0x0000000000007941 */ /* 0x000fea0003800200 */
.L_x_1202:
[----:B------:R-:W3:Y:S01]  /*389c0*/  LDL.64 R22, [R1+0x1128] ;  /* 0x0011280001167983 */ /* 0x000ee20000100a00 */
[----:B------:R-:W-:Y:S01]  /*389d0*/  IMAD.WIDE.U32 R24, R19, 0x4, R24 ;  /* 0x0000000413187825 */ /* 0x000fe200078e0018 */
[----:B0-2---:R-:W0:Y:S01]  /*389e0*/  S2R R5, SR_TID.X ;  /* 0x0000000000057919 */ /* 0x005e220000002100 */
[----:B------:R-:W0:Y:S02]  /*389f0*/  S2UR UR4, SR_CTAID.X ;  /* 0x00000000000479c3 */ /* 0x000e240000002500 */
[----:B------:R-:W-:-:S06]  /*38a00*/  IMAD.IADD R3, R13, 0x1, R14 ;  /* 0x000000010d037824 */ /* 0x000fcc00078e020e */
[----:B-----5:R-:W0:Y:S01]  /*38a10*/  LDC R0, c[0x0][0x360] ;  /* 0x0000d800ff007b82 */ /* 0x020e220000000800 */
[----:B------:R2:W-:Y:S01]  /*38a20*/  REDG.E.ADD.STRONG.GPU desc[UR36][R24.64], R3 ;  /* 0x000000031800798e */ /* 0x0005e2000c12e124 */
[----:B------:R-:W-:Y:S01]  /*38a30*/  BSSY.RECONVERGENT B8, `(.L_x_1208) ;  /* 0x0000013000087945 */ /* 0x000fe20003800200 */
[----:B0-----:R-:W-:-:S04]  /*38a40*/  IMAD R0, R0, UR4, R5 ;  /* 0x0000000400007c24 */ /* 0x001fc8000f8e0205 */
[----:B------:R-:W-:-:S05]  /*38a50*/  IMAD.SHL.U32 R4, R0, 0x100, RZ ;  /* 0x0000010000047824 */ /* 0x000fca00078e00ff */
[----:B------:R-:W-:-:S04]  /*38a60*/  LOP3.LUT R5, R4, 0x7f00, RZ, 0xc0, !PT ;  /* 0x00007f0004057812 */ /* 0x000fc800078ec0ff */
[----:B------:R-:W-:Y:S02]  /*38a70*/  LEA.HI R18, R0, R5, RZ, 0x19 ;  /* 0x0000000500127211 */ /* 0x000fe400078fc8ff */
[----:B---3--:R-:W-:-:S04]  /*38a80*/  IADD3 R2, PT, PT, -R22, R23, R30 ;  /* 0x0000001716027210 */ /* 0x008fc80007ffe11e */
[----:B------:R-:W-:-:S13]  /*38a90*/  ISETP.GE.U32.AND P0, PT, R2, 0x100, PT ;  /* 0x000001000200780c */ /* 0x000fda0003f06070 */
[----:B--2---:R-:W-:Y:S05]  /*38aa0*/  @!P0 BRA `(.L_x_1209) ;  /* 0x00000000002c8947 */ /* 0x004fea0003800000 */
[----:B------:R-:W-:Y:S01]  /*38ab0*/  IMAD.MOV.U32 R10, RZ, RZ, 0x100 ;  /* 0x00000100ff0a7424 */ /* 0x000fe200078e00ff */
[----:B------:R-:W-:Y:S01]  /*38ac0*/  MOV R0, 0x0 ;  /* 0x0000000000007802 */ /* 0x000fe20000000f00 */
[----:B------:R-:W0:Y:S01]  /*38ad0*/  LDCU.64 UR4, c[0x4][0x18] ;  /* 0x01000300ff0477ac */ /* 0x000e220008000a00 */
[----:B-1----:R-:W-:Y:S02]  /*38ae0*/  IMAD.U32 R6, RZ, RZ, UR38 ;  /* 0x00000026ff067e24 */ /* 0x002fe4000f8e00ff */
[----:B------:R1:W-:Y:S01]  /*38af0*/  STL [R1], R10 ;  /* 0x0000000a01007387 */ /* 0x0003e20000100800 */
[----:B------:R1:W2:Y:S01]  /*38b00*/  LDC.64 R8, c[0x4][R0] ;  /* 0x0100000000087b82 */ /* 0x0002a20000000a00 */
[----:B------:R-:W-:Y:S02]  /*38b10*/  IMAD.U32 R7, RZ, RZ, UR39 ;  /* 0x00000027ff077e24 */ /* 0x000fe4000f8e00ff */
[----:B0-----:R-:W-:Y:S02]  /*38b20*/  IMAD.U32 R4, RZ, RZ, UR4 ;  /* 0x00000004ff047e24 */ /* 0x001fe4000f8e00ff */
[----:B-1----:R-:W-:-:S07]  /*38b30*/  IMAD.U32 R5, RZ, RZ, UR5 ;  /* 0x00000005ff057e24 */ /* 0x002fce000f8e00ff */
[----:B------:R-:W-:-:S07]  /*38b40*/  LEPC R20, `(.L_x_1209) ;  /* 0x000000001014794e */ /* 0x000fce0000000000 */
[----:B--2-4-:R-:W-:Y:S05]  /*38b50*/  CALL.ABS.NOINC R8 ;  /* 0x0000000008007343 */ /* 0x014fea0003c00000 */
.L_x_1209:
[----:B------:R-:W-:Y:S05]  /*38b60*/  BSYNC.RECONVERGENT B8 ;  /* 0x0000000000087941 */ /* 0x000fea0003800200 */
.L_x_1208:
[----:B------:R-:W0:Y:S01]  /*38b70*/  LDC R0, c[0x0][0x388] ;  /* 0x0000e200ff007b82 */ /* 0x000e220000000800 */
[----:B------:R-:W-:Y:S01]  /*38b80*/  ISETP.GE.U32.AND P0, PT, R22, R23, PT ;  /* 0x000000171600720c */ /* 0x000fe20003f06070 */
[----:B------:R-:W-:Y:S01]  /*38b90*/  IMAD.MOV.U32 R12, RZ, RZ, 0x8 ;  /* 0x00000008ff0c7424 */ /* 0x000fe200078e00ff */
[----:B------:R-:W-:Y:S01]  /*38ba0*/  BSSY.RECONVERGENT B0, `(.L_x_1210) ;  /* 0x0000116000007945 */ /* 0x000fe20003800200 */
[----:B------:R-:W-:-:S04]  /*38bb0*/  IMAD.MOV.U32 R3, RZ, RZ, RZ ;  /* 0x000000ffff037224 */ /* 0x000fc800078e00ff */
[----:B------:R-:W2:Y:S01]  /*38bc0*/  LDC.64 R10, c[0x0][0x380] ;  /* 0x0000e000ff0a7b82 */ /* 0x000ea20000000a00 */
[----:B0-----:R-:W-:-:S04]  /*38bd0*/  LOP3.LUT R0, R0, 0x1, RZ, 0xc0, !PT ;  /* 0x0000000100007812 */ /* 0x001fc800078ec0ff */
[----:B------:R-:W-:-:S04]  /*38be0*/  ISETP.NE.U32.AND P1, PT, R0, 0x1, PT ;  /* 0x000000010000780c */ /* 0x000fc80003f25070 */
[----:B------:R-:W-:-:S04]  /*38bf0*/  SEL R12, R12, 0x4000008, !P1 ;  /* 0x040000080c0c7807 */ /* 0x000fc80004800000 */
[----:B--2---:R-:W-:-:S05]  /*38c00*/  IADD3 R14, P2, PT, R12, R10, RZ ;  /* 0x0000000a0c0e7210 */ /* 0x004fca0007f5e0ff */
[----:B------:R-:W-:Y:S01]  /*38c10*/  IMAD.X R15, RZ, RZ, R11, P2 ;  /* 0x000000ffff0f7224 */ /* 0x000fe200010e060b */
[----:B------:R-:W-:Y:S07]  /*38c20*/  @P0 BRA `(.L_x_1211) ;  /* 0x0000001000340947 */ /* 0x000fee0003800000 */
[----:B------:R-:W-:Y:S01]  /*38c30*/  VIADD R0, R22, 0x1 ;  /* 0x0000000116007836 */ /* 0x000fe20000000000 */
[----:B------:R-:W-:Y:S04]  /*38c40*/  BSSY.RECONVERGENT B1, `(.L_x_1212) ;  /* 0x00000f5000017945 */ /* 0x000fe80003800200 */
[----:B------:R-:W-:-:S05]  /*38c50*/  VIMNMX.U32 R23, PT, PT, R23, R0, !PT ;  /* 0x0000000017177248 */ /* 0x000fca0007fe0000 */
[----:B------:R-:W-:Y:S02]  /*38c60*/  IMAD.IADD R3, R22, 0x1, -R23 ;  /* 0x0000000116037824 */ /* 0x000fe400078e0a17 */
[----:B------:R-:W-:-:S03]  /*38c70*/  IMAD.IADD R23, R23, 0x1, -R22 ;  /* 0x0000000117177824 */ /* 0x000fc600078e0a16 */
[----:B------:R-:W-:Y:S01]  /*38c80*/  ISETP.GT.U32.AND P0, PT, R3, -0x4, PT ;  /* 0xfffffffc0300780c */ /* 0x000fe20003f04070 */
[----:B------:R-:W-:Y:S01]  /*38c90*/  IMAD.MOV.U32 R3, RZ, RZ, RZ ;  /* 0x000000ffff037224 */ /* 0x000fe200078e00ff */
[----:B------:R-:W-:-:S11]  /*38ca0*/  LOP3.LUT R24, R23, 0x3, RZ, 0xc0, !PT ;  /* 0x0000000317187812 */ /* 0x000fd600078ec0ff */
[----:B------:R-:W-:Y:S05]  /*38cb0*/  @P0 BRA `(.L_x_1213) ;  /* 0x0000000c00b40947 */ /* 0x000fea0003800000 */
[----:B------:R-:W-:Y:S01]  /*38cc0*/  LOP3.LUT R3, R23, 0xfffffffc, RZ, 0xc0, !PT ;  /* 0xfffffffc17037812 */ /* 0x000fe200078ec0ff */
[----:B------:R-:W-:Y:S04]  /*38cd0*/  BSSY.RECONVERGENT B2, `(.L_x_1214) ;  /* 0x00000ea000027945 */ /* 0x000fe80003800200 */
[----:B------:R-:W-:Y:S01]  /*38ce0*/  BSSY.RELIABLE B3, `(.L_x_1215) ;  /* 0x00000c8000037945 */ /* 0x000fe20003800100 */
[----:B------:R-:W-:Y:S01]  /*38cf0*/  IMAD.MOV.U32 R22, RZ, RZ, R0 ;  /* 0x000000ffff167224 */ /* 0x000fe200078e0000 */
[----:B------:R-:W-:Y:S01]  /*38d00*/  LEA R5, R18, 0x3, 0x8 ;  /* 0x0000000312057811 */ /* 0x000fe200078e40ff */
[----:B-1----:R-:W-:-:S05]  /*38d10*/  IMAD.MOV R7, RZ, RZ, -R3 ;  /* 0x000000ffff077224 */ /* 0x002fca00078e0a03 */
[----:B------:R-:W-:-:S13]  /*38d20*/  ISETP.GE.AND P0, PT, R7, RZ, PT ;  /* 0x000000ff0700720c */ /* 0x000fda0003f06270 */
[----:B------:R-:W-:Y:S05]  /*38d30*/  @P0 BRA `(.L_x_1216) ;  /* 0x0000000c00080947 */ /* 0x000fea0003800000 */
[----:B------:R-:W-:Y:S01]  /*38d40*/  IMAD.MOV R0, RZ, RZ, -R7 ;  /* 0x000000ffff007224 */ /* 0x000fe200078e0a07 */
[----:B------:R-:W-:Y:S01]  /*38d50*/  BSSY.RECONVERGENT B4, `(.L_x_1217) ;  /* 0x000007c000047945 */ /* 0x000fe20003800200 */
[----:B------:R-:W-:-:S03]  /*38d60*/  PLOP3.LUT P0, PT, PT, PT, PT, 0x80, 0x8 ;  /* 0x000000000008781c */ /* 0x000fc60003f0f070 */
[----:B------:R-:W-:-:S13]  /*38d70*/  ISETP.GT.AND P2, PT, R0, 0xc, PT ;  /* 0x0000000c0000780c */ /* 0x000fda0003f44270 */
[----:B------:R-:W-:Y:S05]  /*38d80*/  @!P2 BRA `(.L_x_1218) ;  /* 0x0000000400e0a947 */ /* 0x000fea0003800000 */
[----:B------:R-:W-:-:S13]  /*38d90*/  PLOP3.LUT P0, PT, PT, PT, PT, 0x8, 0x80 ;  /* 0x000000000080781c */ /* 0x000fda0003f0e170 */
.L_x_1219:
[----:B------:R-:W-:-:S04]  /*38da0*/  IMAD.SHL.U32 R6, R22, 0x8, RZ ;  /* 0x0000000816067824 */ /* 0x000fc800078e00ff */
[----:B------:R-:W-:-:S05]  /*38db0*/  VIADD R0, R6, 0xfffffff8 ;  /* 0xfffffff806007836 */ /* 0x000fca0000000000 */
[----:B------:R-:W-:Y:S01]  /*38dc0*/  LOP3.LUT R0, R0, 0x7f8, RZ, 0xc0, !PT ;  /* 0x000007f800007812 */ /* 0x000fe200078ec0ff */
[----:B------:R-:W-:-:S04]  /*38dd0*/  VIADD R4, R6, 0x8 ;  /* 0x0000000806047836 */ /* 0x000fc80000000000 */
[----:B0-----:R-:W-:Y:S01]  /*38de0*/  IMAD.IADD R8, R1, 0x1, R0 ;  /* 0x0000000101087824 */ /* 0x001fe200078e0200 */
[----:B------:R-:W-:-:S05]  /*38df0*/  LOP3.LUT R0, R6, 0x7f8, RZ, 0xc0, !PT ;  /* 0x000007f806007812 */ /* 0x000fca00078ec0ff */
[C---:B------:R-:W-:Y:S01]  /*38e00*/  IMAD.IADD R26, R1.reuse, 0x1, R0 ;  /* 0x00000001011a7824 */ /* 0x040fe200078e0200 */
[----:B------:R-:W-:Y:S01]  /*38e10*/  LOP3.LUT R0, R4, 0x7f8, RZ, 0xc0, !PT ;  /* 0x000007f804007812 */ /* 0x000fe200078ec0ff */
[----:B------:R-:W2:Y:S01]  /*38e20*/  LDL.64 R8, [R8+0x1130] ;  /* 0x0011300008087983 */ /* 0x000ea20000100a00 */
[----:B------:R-:W-:Y:S02]  /*38e30*/  VIADD R4, R6, 0x10 ;  /* 0x0000001006047836 */ /* 0x000fe40000000000 */
[----:B------:R-:W-:Y:S01]  /*38e40*/  VIADD R19, R22, 0x4 ;  /* 0x0000000416137836 */ /* 0x000fe20000000000 */
[----:B------:R-:W3:Y:S01]  /*38e50*/  LDL.64 R26, [R26+0x1130] ;  /* 0x001130001a1a7983 */ /* 0x000ee20000100a00 */
[----:B------:R-:W-:Y:S01]  /*38e60*/  IMAD.IADD R28, R1, 0x1, R0 ;  /* 0x00000001011c7824 */ /* 0x000fe200078e0200 */
[----:B------:R-:W-:Y:S01]  /*38e70*/  LOP3.LUT R4, R4, 0x7f8, RZ, 0xc0, !PT ;  /* 0x000007f804047812 */ /* 0x000fe200078ec0ff */
[----:B------:R-:W-:-:S04]  /*38e80*/  VIADD R20, R6, 0x18 ;  /* 0x0000001806147836 */ /* 0x000fc80000000000 */
[----:B------:R-:W5:Y:S01]  /*38e90*/  LDL.64 R28, [R28+0x1130] ;  /* 0x001130001c1c7983 */ /* 0x000f620000100a00 */
[----:B------:R-:W-:Y:S02]  /*38ea0*/  IMAD.IADD R34, R1, 0x1, R4 ;  /* 0x0000000101227824 */ /* 0x000fe400078e0204 */
[----:B------:R-:W-:Y:S01]  /*38eb0*/  IMAD.SHL.U32 R4, R19, 0x8, RZ ;  /* 0x0000000813047824 */ /* 0x000fe200078e00ff */
[----:B------:R-:W-:Y:S01]  /*38ec0*/  LOP3.LUT R0, R20, 0x7f8, RZ, 0xc0, !PT ;  /* 0x000007f814007812 */ /* 0x000fe200078ec0ff */
[----:B------:R-:W-:Y:S02]  /*38ed0*/  VIADD R19, R6, 0x28 ;  /* 0x0000002806137836 */ /* 0x000fe40000000000 */
[----:B------:R-:W4:Y:S01]  /*38ee0*/  LDL.64 R34, [R34+0x1130] ;  /* 0x0011300022227983 */ /* 0x000f220000100a00 */
[----:B------:R-:W-:Y:S01]  /*38ef0*/  LOP3.LUT R4, R4, 0x7f8, RZ, 0xc0, !PT ;  /* 0x000007f804047812 */ /* 0x000fe200078ec0ff */
[----:B------:R-:W-:Y:S01]  /*38f00*/  IMAD.IADD R32, R1, 0x1, R0 ;  /* 0x0000000101207824 */ /* 0x000fe200078e0200 */
[----:B------:R-:W-:-:S03]  /*38f10*/  LOP3.LUT R0, R19, 0x7f8, RZ, 0xc0, !PT ;  /* 0x000007f813007812 */ /* 0x000fc600078ec0ff */
[C---:B------:R-:W-:Y:S02]  /*38f20*/  IMAD.IADD R4, R1.reuse, 0x1, R4 ;  /* 0x0000000101047824 */ /* 0x040fe400078e0204 */
[----:B------:R-:W-:Y:S01]  /*38f30*/  IMAD.IADD R36, R1, 0x1, R0 ;  /* 0x0000000101247824 */ /* 0x000fe200078e0200 */
[----:B------:R-:W4:Y:S04]  /*38f40*/  LDL.64 R32, [R32+0x1130] ;  /* 0x0011300020207983 */ /* 0x000f280000100a00 */
[----:B------:R-:W4:Y:S04]  /*38f50*/  LDL.64 R38, [R4+0x1130] ;  /* 0x0011300004267983 */ /* 0x000f280000100a00 */
[----:B------:R-:W4:Y:S01]  /*38f60*/  LDL.64 R36, [R36+0x1130] ;  /* 0x0011300024247983 */ /* 0x000f220000100a00 */
[----:B------:R-:W-:-:S05]  /*38f70*/  VIADD R0, R6, 0x30 ;  /* 0x0000003006007836 */ /* 0x000fca0000000000 */
[----:B------:R-:W-:Y:S01]  /*38f80*/  LOP3.LUT R0, R0, 0x7f8, RZ, 0xc0, !PT ;  /* 0x000007f800007812 */ /* 0x000fe200078ec0ff */
[C---:B------:R-:W-:Y:S02]  /*38f90*/  VIADD R43, R5.reuse, 0xfffffffd ;  /* 0xfffffffd052b7836 */ /* 0x040fe40000000000 */
[----:B------:R-:W-:Y:S02]  /*38fa0*/  VIADD R45, R5, 0xfffffffe ;  /* 0xfffffffe052d7836 */ /* 0x000fe40000000000 */
[----:B------:R-:W-:Y:S02]  /*38fb0*/  IMAD.IADD R0, R1, 0x1, R0 ;  /* 0x0000000101007824 */ /* 0x000fe400078e0200 */
[----:B------:R-:W-:-:S03]  /*38fc0*/  IMAD.WIDE.U32 R42, R43, 0x8, R14 ;  /* 0x000000082b2a7825 */ /* 0x000fc600078e000e */
[----:B------:R0:W4:Y:S01]  /*38fd0*/  LDL.64 R20, [R0+0x1130] ;  /* 0x0011300000147983 */ /* 0x0001220000100a00 */
[----:B------:R-:W-:-:S04]  /*38fe0*/  IMAD.WIDE.U32 R44, R45, 0x8, R14 ;  /* 0x000000082d2c7825 */ /* 0x000fc800078e000e */
[----:B------:R-:W-:Y:S02]  /*38ff0*/  VIADD R19, R5, 0xffffffff ;  /* 0xffffffff05137836 */ /* 0x000fe40000000000 */
[----:B0-----:R-:W-:Y:S02]  /*39000*/  VIADD R0, R6, 0x38 ;  /* 0x0000003806007836 */ /* 0x001fe40000000000 */
[----:B------:R-:W-:-:S03]  /*39010*/  VIADD R4, R22, 0x8 ;  /* 0x0000000816047836 */ /* 0x000fc60000000000 */
[----:B------:R-:W-:Y:S01]  /*39020*/  LOP3.LUT R0, R0, 0x7f8, RZ, 0xc0, !PT ;  /* 0x000007f800007812 */ /* 0x000fe200078ec0ff */
[----:B------:R-:W-:-:S04]  /*39030*/  VIADD R41, R5, 0x1 ;  /* 0x0000000105297836 */ /* 0x000fc80000000000 */
[----:B------:R-:W-:-:S04]  /*39040*/  IMAD.WIDE.U32 R40, R41, 0x8, R14 ;  /* 0x0000000829287825 */ /* 0x000fc800078e000e */
[----:B------:R-:W-:Y:S01]  /*39050*/  VIADD R23, R6, 0x70 ;  /* 0x0000007006177836 */ /* 0x000fe20000000000 */
[----:B--2---:R-:W-:Y:S04]  /*39060*/  STG.E.64 desc[UR36][R42.64], R8 ;  /* 0x000000082a007986 */ /* 0x004fe8000c101b24 */
[----:B---3--:R0:W-:Y:S02]  /*39070*/  STG.E.64 desc[UR36][R44.64], R26 ;  /* 0x0000001a2c007986 */ /* 0x0081e4000c101b24 */
[----:B0-----:R-:W-:-:S05]  /*39080*/  IMAD.WIDE.U32 R26, R19, 0x8, R14 ;  /* 0x00000008131a7825 */ /* 0x001fca00078e000e */
[----:B-----5:R0:W-:Y:S01]  /*39090*/  STG.E.64 desc[UR36][R26.64], R28 ;  /* 0x0000001c1a007986 */ /* 0x0201e2000c101b24 */
[----:B------:R-:W-:Y:S02]  /*390a0*/  VIADD R9, R5, 0x2 ;  /* 0x0000000205097836 */ /* 0x000fe40000000000 */
[----:B0-----:R-:W-:Y:S02]  /*390b0*/  IMAD.IADD R26, R1, 0x1, R0 ;  /* 0x00000001011a7824 */ /* 0x001fe400078e0200 */
[----:B------:R-:W-:Y:S02]  /*390c0*/  IMAD.SHL.U32 R0, R4, 0x8, RZ ;  /* 0x0000000804007824 */ /* 0x000fe400078e00ff */
[----:B------:R-:W-:Y:S02]  /*390d0*/  IMAD.WIDE.U32 R28, R5, 0x8, R14 ;  /* 0x00000008051c7825 */ /* 0x000fe400078e000e */
[----:B------:R-:W2:Y:S01]  /*390e0*/  LDL.64 R26, [R26+0x1130] ;  /* 0x001130001a1a7983 */ /* 0x000ea20000100a00 */
[----:B------:R-:W-:Y:S01]  /*390f0*/  LOP3.LUT R0, R0, 0x7f8, RZ, 0xc0, !PT ;  /* 0x000007f800007812 */ /* 0x000fe200078ec0ff */
[----:B------:R-:W-:-:S02]  /*39100*/  VIADD R4, R6, 0x48 ;  /* 0x0000004806047836 */ /* 0x000fc40000000000 */
[----:B----4-:R0:W-:Y:S01]  /*39110*/  STG.E.64 desc[UR36][R28.64], R34 ;  /* 0x000000221c007986 */ /* 0x0101e2000c101b24 */
[----:B------:R-:W-:Y:S02]  /*39120*/  VIADD R43, R5, 0x3 ;  /* 0x00000003052b7836 */ /* 0x000fe40000000000 */
[--C-:B------:R-:W-:Y:S01]  /*39130*/  IMAD.WIDE.U32 R8, R9, 0x8, R14.reuse ;  /* 0x0000000809087825 */ /* 0x100fe200078e000e */
[----:B------:R-:W-:Y:S03]  /*39140*/  STG.E.64 desc[UR36][R40.64], R32 ;  /* 0x0000002028007986 */ /* 0x000fe6000c101b24 */
[----:B------:R-:W-:-:S04]  /*39150*/  IMAD.WIDE.U32 R42, R43, 0x8, R14 ;  /* 0x000000082b2a7825 */ /* 0x000fc800078e000e */
[C---:B0-----:R-:W-:Y:S01]  /*39160*/  IMAD.IADD R28, R1.reuse, 0x1, R0 ;  /* 0x00000001011c7824 */ /* 0x041fe200078e0200 */
[----:B------:R-:W-:Y:S01]  /*39170*/  LOP3.LUT R0, R4, 0x7f8, RZ, 0xc0, !PT ;  /* 0x000007f804007812 */ /* 0x000fe200078ec0ff */
[----:B------:R-:W-:Y:S01]  /*39180*/  VIADD R4, R6, 0x50 ;  /* 0x0000005006047836 */ /* 0x000fe20000000000 */
[----:B------:R0:W-:Y:S01]  /*39190*/  STG.E.64 desc[UR36][R8.64], R38 ;  /* 0x0000002608007986 */ /* 0x0001e2000c101b24 */
[----:B------:R-:W-:Y:S02]  /*391a0*/  VIADD R19, R22, 0xc ;  /* 0x0000000c16137836 */ /* 0x000fe40000000000 */
[----:B------:R-:W-:Y:S01]  /*391b0*/  IMAD.IADD R34, R1, 0x1, R0 ;  /* 0x0000000101227824 */ /* 0x000fe200078e0200 */
[----:B------:R-:W-:Y:S01]  /*391c0*/  LOP3.LUT R0, R4, 0x7f8, RZ, 0xc0, !PT ;  /* 0x000007f804007812 */ /* 0x000fe200078ec0ff */
[----:B------:R-:W-:Y:S01]  /*391d0*/  IMAD.SHL.U32 R19, R19, 0x8, RZ ;  /* 0x0000000813137824 */ /* 0x000fe200078e00ff */
[----:B------:R1:W-:Y:S04]  /*391e0*/  STG.E.64 desc[UR36][R42.64], R36 ;  /* 0x000000242a007986 */ /* 0x0003e8000c101b24 */
[----:B------:R-:W3:Y:S01]  /*391f0*/  LDL.64 R28, [R28+0x1130] ;  /* 0x001130001c1c7983 */ /* 0x000ee20000100a00 */
[----:B0-----:R-:W-:-:S03]  /*39200*/  VIADD R8, R6, 0x58 ;  /* 0x0000005806087836 */ /* 0x001fc60000000000 */
[----:B------:R-:W4:Y:S01]  /*39210*/  LDL.64 R34, [R34+0x1130] ;  /* 0x0011300022227983 */ /* 0x000f220000100a00 */
[----:B------:R-:W-:Y:S01]  /*39220*/  VIADD R9, R6, 0x68 ;  /* 0x0000006806097836 */ /* 0x000fe20000000000 */
[----:B------:R-:W-:Y:S02]  /*39230*/  LOP3.LUT R6, R19, 0x7f8, RZ, 0xc0, !PT ;  /* 0x000007f813067812 */ /* 0x000fe400078ec0ff */
[----:B------:R-:W-:Y:S01]  /*39240*/  LOP3.LUT R8, R8, 0x7f8, RZ, 0xc0, !PT ;  /* 0x000007f808087812 */ /* 0x000fe200078ec0ff */
[----:B-1----:R-:W-:Y:S01]  /*39250*/  IMAD.IADD R36, R1, 0x1, R0 ;  /* 0x0000000101247824 */ /* 0x002fe200078e0200 */
[----:B------:R-:W-:Y:S02]  /*39260*/  LOP3.LUT R4, R9, 0x7f8, RZ, 0xc0, !PT ;  /* 0x000007f809047812 */ /* 0x000fe400078ec0ff */
[----:B------:R-:W-:Y:S01]  /*39270*/  LOP3.LUT R0, R23, 0x7f8, RZ, 0xc0, !PT ;  /* 0x000007f817007812 */ /* 0x000fe200078ec0ff */
[C---:B------:R-:W-:Y:S02]  /*39280*/  IMAD.IADD R38, R1.reuse, 0x1, R8 ;  /* 0x0000000101267824 */ /* 0x040fe400078e0208 */
[----:B------:R-:W5:Y:S01]  /*39290*/  LDL.64 R36, [R36+0x1130] ;  /* 0x0011300024247983 */ /* 0x000f620000100a00 */
[----:B------:R-:W-:-:S02]  /*392a0*/  IMAD.IADD R6, R1, 0x1, R6 ;  /* 0x0000000101067824 */ /* 0x000fc400078e0206 */
[C---:B------:R-:W-:Y:S01]  /*392b0*/  IMAD.IADD R4, R1.reuse, 0x1, R4 ;  /* 0x0000000101047824 */ /* 0x040fe200078e0204 */
[----:B------:R-:W5:Y:S01]  /*392c0*/  LDL.64 R38, [R38+0x1130] ;  /* 0x0011300026267983 */ /* 0x000f620000100a00 */
[----:B------:R-:W-:-:S03]  /*392d0*/  IMAD.IADD R0, R1, 0x1, R0 ;  /* 0x0000000101007824 */ /* 0x000fc600078e0200 */
[----:B------:R-:W5:Y:S04]  /*392e0*/  LDL.64 R42, [R6+0x1130] ;  /* 0x00113000062a7983 */ /* 0x000f680000100a00 */
[----:B------:R-:W5:Y:S04]  /*392f0*/  LDL.64 R40, [R4+0x1130] ;  /* 0x0011300004287983 */ /* 0x000f680000100a00 */
[----:B------:R-:W5:Y:S01]  /*39300*/  LDL.64 R8, [R0+0x1130] ;  /* 0x0011300000087983 */ /* 0x000f620000100a00 */
[C---:B------:R-:W-:Y:S02]  /*39310*/  VIADD R33, R5.reuse, 0x4 ;  /* 0x0000000405217836 */ /* 0x040fe40000000000 */
[----:B------:R-:W-:-:S02]  /*39320*/  VIADD R45, R5, 0x5 ;  /* 0x00000005052d7836 */ /* 0x000fc40000000000 */
[----:B------:R-:W-:-:S04]  /*39330*/  IMAD.WIDE.U32 R32, R33, 0x8, R14 ;  /* 0x0000000821207825 */ /* 0x000fc800078e000e */
[----:B------:R-:W-:Y:S01]  /*39340*/  IMAD.WIDE.U32 R44, R45, 0x8, R14 ;  /* 0x000000082d2c7825 */ /* 0x000fe200078e000e */
[----:B------:R0:W-:Y:S03]  /*39350*/  STG.E.64 desc[UR36][R32.64], R20 ;  /* 0x0000001420007986 */ /* 0x0001e6000c101b24 */
[C---:B------:R-:W-:Y:S02]  /*39360*/  VIADD R19, R5.reuse, 0x6 ;  /* 0x0000000605137836 */ /* 0x040fe40000000000 */
[C---:B------:R-:W-:Y:S02]  /*39370*/  VIADD R23, R5.reuse, 0x9 ;  /* 0x0000000905177836 */ /* 0x040fe40000000000 */
[----:B0-----:R-:W-:-:S04]  /*39380*/  VIADD R21, R5, 0x8 ;  /* 0x0000000805157836 */ /* 0x001fc80000000000 */
[----:B------:R-:W-:-:S04]  /*39390*/  IMAD.WIDE.U32 R20, R21, 0x8, R14 ;  /* 0x0000000815147825 */ /* 0x000fc800078e000e */
[----:B------:R-:W-:Y:S02]  /*393a0*/  VIADD R25, R5, 0xb ;  /* 0x0000000b05197836 */ /* 0x000fe40000000000 */
[----:B------:R-:W-:-:S05]  /*393b0*/  VIADD R7, R7, 0x10 ;  /* 0x0000001007077836 */ /* 0x000fca0000000000 */
[----:B------:R-:W-:Y:S01]  /*393c0*/  ISETP.GE.AND P2, PT, R7, -0xc, PT ;  /* 0xfffffff40700780c */ /* 0x000fe20003f46270 */
[----:B------:R-:W-:Y:S01]  /*393d0*/  VIADD R22, R22, 0x10 ;  /* 0x0000001016167836 */ /* 0x000fe20000000000 */
[----:B--2---:R0:W-:Y:S02]  /*393e0*/  STG.E.64 desc[UR36][R44.64], R26 ;  /* 0x0000001a2c007986 */ /* 0x0041e4000c101b24 */
[----:B0-----:R-:W-:-:S04]  /*393f0*/  IMAD.WIDE.U32 R26, R19, 0x8, R14 ;  /* 0x00000008131a7825 */ /* 0x001fc800078e000e */
[----:B------:R-:W-:-:S04]  /*39400*/  VIADD R19, R5, 0x7 ;  /* 0x0000000705137836 */ /* 0x000fc80000000000 */
[----:B------:R-:W-:-:S04]  /*39410*/  IMAD.WIDE.U32 R32, R19, 0x8, R14 ;  /* 0x0000000813207825 */ /* 0x000fc800078e000e */
[C---:B------:R-:W-:Y:S02]  /*39420*/  VIADD R19, R5.reuse, 0xa ;  /* 0x0000000a05137836 */ /* 0x040fe40000000000 */
[----:B------:R-:W-:Y:S01]  /*39430*/  VIADD R45, R5, 0xc ;  /* 0x0000000c052d7836 */ /* 0x000fe20000000000 */
[----:B---3--:R0:W-:Y:S04]  /*39440*/  STG.E.64 desc[UR36][R26.64], R28 ;  /* 0x0000001c1a007986 */ /* 0x0081e8000c101b24 */
[----:B----4-:R-:W-:Y:S01]  /*39450*/  STG.E.64 desc[UR36][R32.64], R34 ;  /* 0x0000002220007986 */ /* 0x010fe2000c101b24 */
[----:B------:R-:W-:-:S04]  /*39460*/  IMAD.WIDE.U32 R44, R45, 0x8, R14 ;  /* 0x000000082d2c7825 */ /* 0x000fc800078e000e */
[--C-:B0-----:R-:W-:Y:S01]  /*39470*/  IMAD.WIDE.U32 R26, R19, 0x8, R14.reuse ;  /* 0x00000008131a7825 */ /* 0x101fe200078e000e */
[----:B-----5:R0:W-:Y:S03]  /*39480*/  STG.E.64 desc[UR36][R20.64], R36 ;  /* 0x0000002414007986 */ /* 0x0201e6000c101b24 */
[----:B------:R-:W-:-:S04]  /*39490*/  IMAD.WIDE.U32 R28, R25, 0x8, R14 ;  /* 0x00000008191c7825 */ /* 0x000fc800078e000e */
[----:B0-----:R-:W-:-:S05]  /*394a0*/  IMAD.WIDE.U32 R20, R23, 0x8, R14 ;  /* 0x0000000817147825 */ /* 0x001fca00078e000e */
[----:B------:R0:W-:Y:S04]  /*394b0*/  STG.E.64 desc[UR36][R20.64], R38 ;  /* 0x0000002614007986 */ /* 0x0001e8000c101b24 */
[----:B------:R0:W-:Y:S04]  /*394c0*/  STG.E.64 desc[UR36][R26.64], R42 ;  /* 0x0000002a1a007986 */ /* 0x0001e8000c101b24 */
[----:B------:R0:W-:Y:S04]  /*394d0*/  STG.E.64 desc[UR36][R28.64], R40 ;  /* 0x000000281c007986 */ /* 0x0001e8000c101b24 */
[----:B------:R0:W-:Y:S01]  /*394e0*/  STG.E.64 desc[UR36][R44.64], R8 ;  /* 0x000000082c007986 */ /* 0x0001e2000c101b24 */
[----:B------:R-:W-:Y:S01]  /*394f0*/  VIADD R5, R5, 0x10 ;  /* 0x0000001005057836 */ /* 0x000fe20000000000 */
[----:B------:R-:W-:Y:S06]  /*39500*/  @!P2 BRA `(.L_x_1219) ;  /* 0xfffffff80024a947 */ /* 0x000fec000383ffff */
.L_x_1218:
[----:B------:R-:W-:Y:S05]  /*39510*/  BSYNC.RECONVERGENT B4 ;  /* 0x0000000000047941 */ /* 0x000fea0003800200 */
.L_x_1217:
[----:B------:R-:W-:Y:S01]  /*39520*/  IMAD.MOV R0, RZ, RZ, -R7 ;  /* 0x000000ffff007224 */ /* 0x000fe200078e0a07 */
[----:B------:R-:W-:Y:S04]  /*39530*/  BSSY.RECONVERGENT B4, `(.L_x_1220) ;  /* 0x000003f000047945 */ /* 0x000fe80003800200 */
[----:B------:R-:W-:-:S13]  /*39540*/  ISETP.GT.AND P2, PT, R0, 0x4, PT ;  /* 0x000000040000780c */ /* 0x000fda0003f44270 */
[----:B------:R-:W-:Y:S05]  /*39550*/  @!P2 BRA `(.L_x_1221) ;  /* 0x0000000000f0a947 */ /* 0x000fea0003800000 */
[C---:B------:R-:W-:Y:S02]  /*39560*/  IMAD.SHL.U32 R6, R22.reuse, 0x8, RZ ;  /* 0x0000000816067824 */ /* 0x040fe400078e00ff */
[----:B------:R-:W-:Y:S02]  /*39570*/  VIADD R4, R22, 0x4 ;  /* 0x0000000416047836 */ /* 0x000fe40000000000 */
[----:B------:R-:W-:-:S05]  /*39580*/  VIADD R0, R6, 0xfffffff8 ;  /* 0xfffffff806007836 */ /* 0x000fca0000000000 */
[----:B------:R-:W-:-:S05]  /*39590*/  LOP3.LUT R0, R0, 0x7f8, RZ, 0xc0, !PT ;  /* 0x000007f800007812 */ /* 0x000fca00078ec0ff */
[C---:B0-----:R-:W-:Y:S02]  /*395a0*/  IMAD.IADD R20, R1.reuse, 0x1, R0 ;  /* 0x0000000101147824 */ /* 0x041fe400078e0200 */
[----:B------:R-:W-:Y:S02]  /*395b0*/  VIADD R0, R6, 0x8 ;  /* 0x0000000806007836 */ /* 0x000fe40000000000 */
[----:B------:R-:W-:Y:S01]  /*395c0*/  IMAD.SHL.U32 R9, R4, 0x8, RZ ;  /* 0x0000000804097824 */ /* 0x000fe200078e00ff */
[C---:B------:R-:W-:Y:S01]  /*395d0*/  LOP3.LUT R4, R6.reuse, 0x7f8, RZ, 0xc0, !PT ;  /* 0x000007f806047812 */ /* 0x040fe200078ec0ff */
[----:B------:R-:W-:Y:S01]  /*395e0*/  VIADD R8, R6, 0x10 ;  /* 0x0000001006087836 */ /* 0x000fe20000000000 */
[----:B------:R-:W-:Y:S01]  /*395f0*/  LOP3.LUT R0, R0, 0x7f8, RZ, 0xc0, !PT ;  /* 0x000007f800007812 */ /* 0x000fe200078ec0ff */
[----:B------:R-:W-:Y:S01]  /*39600*/  VIADD R19, R6, 0x18 ;  /* 0x0000001806137836 */ /* 0x000fe20000000000 */
[----:B------:R-:W2:Y:S01]  /*39610*/  LDL.64 R20, [R20+0x1130] ;  /* 0x0011300014147983 */ /* 0x000ea20000100a00 */
[----:B------:R-:W-:-:S02]  /*39620*/  IMAD.IADD R28, R1, 0x1, R4 ;  /* 0x00000001011c7824 */ /* 0x000fc400078e0204 */
[----:B------:R-:W-:Y:S01]  /*39630*/  IMAD.IADD R26, R1, 0x1, R0 ;  /* 0x00000001011a7824 */ /* 0x000fe200078e0200 */
[----:B------:R-:W-:Y:S01]  /*39640*/  LOP3.LUT R0, R8, 0x7f8, RZ, 0xc0, !PT ;  /* 0x000007f808007812 */ /* 0x000fe200078ec0ff */
[C---:B------:R-:W-:Y:S01]  /*39650*/  VIADD R4, R6.reuse, 0x28 ;  /* 0x0000002806047836 */ /* 0x040fe20000000000 */
[----:B------:R-:W-:Y:S01]  /*39660*/  LOP3.LUT R8, R19, 0x7f8, RZ, 0xc0, !PT ;  /* 0x000007f813087812 */ /* 0x000fe200078ec0ff */
[----:B------:R-:W-:Y:S01]  /*39670*/  VIADD R23, R6, 0x30 ;  /* 0x0000003006177836 */ /* 0x000fe20000000000 */
[----:B------:R-:W-:Y:S01]  /*39680*/  LOP3.LUT R6, R9, 0x7f8, RZ, 0xc0, !PT ;  /* 0x000007f809067812 */ /* 0x000fe200078ec0ff */
[----:B------:R-:W3:Y:S01]  /*39690*/  LDL.64 R28, [R28+0x1130] ;  /* 0x001130001c1c7983 */ /* 0x000ee20000100a00 */
[C---:B------:R-:W-:Y:S01]  /*396a0*/  IMAD.IADD R32, R1.reuse, 0x1, R0 ;  /* 0x0000000101207824 */ /* 0x040fe200078e0200 */
[----:B------:R-:W-:Y:S01]  /*396b0*/  LOP3.LUT R4, R4, 0x7f8, RZ, 0xc0, !PT ;  /* 0x000007f804047812 */ /* 0x000fe200078ec0ff */
[----:B------:R-:W-:Y:S01]  /*396c0*/  IMAD.IADD R34, R1, 0x1, R8 ;  /* 0x0000000101227824 */ /* 0x000fe200078e0208 */
[----:B------:R-:W5:Y:S01]  /*396d0*/  LDL.64 R26, [R26+0x1130] ;  /* 0x001130001a1a7983 */ /* 0x000f620000100a00 */
[----:B------:R-:W-:Y:S01]  /*396e0*/  LOP3.LUT R0, R23, 0x7f8, RZ, 0xc0, !PT ;  /* 0x000007f817007812 */ /* 0x000fe200078ec0ff */
[----:B------:R-:W-:-:S02]  /*396f0*/  IMAD.IADD R6, R1, 0x1, R6 ;  /* 0x0000000101067824 */ /* 0x000fc400078e0206 */
[C---:B------:R-:W-:Y:S01]  /*39700*/  IMAD.IADD R4, R1.reuse, 0x1, R4 ;  /* 0x0000000101047824 */ /* 0x040fe200078e0204 */
[----:B------:R-:W4:Y:S01]  /*39710*/  LDL.64 R32, [R32+0x1130] ;  /* 0x0011300020207983 */ /* 0x000f220000100a00 */
[----:B------:R-:W-:-:S03]  /*39720*/  IMAD.IADD R0, R1, 0x1, R0 ;  /* 0x0000000101007824 */ /* 0x000fc600078e0200 */
[----:B------:R-:W4:Y:S04]  /*39730*/  LDL.64 R34, [R34+0x1130] ;  /* 0x0011300022227983 */ /* 0x000f280000100a00 */
[----:B------:R-:W4:Y:S04]  /*39740*/  LDL.64 R38, [R6+0x1130] ;  /* 0x0011300006267983 */ /* 0x000f280000100a00 */
[----:B------:R-:W4:Y:S04]  /*39750*/  LDL.64 R36, [R4+0x1130] ;  /* 0x0011300004247983 */ /* 0x000f280000100a00 */
[----:B------:R-:W4:Y:S01]  /*39760*/  LDL.64 R8, [R0+0x1130] ;  /* 0x0011300000087983 */ /* 0x000f220000100a00 */
[C---:B------:R-:W-:Y:S01]  /*39770*/  VIADD R41, R5.reuse, 0xfffffffd ;  /* 0xfffffffd05297836 */ /* 0x040fe20000000000 */
[----:B------:R-:W-:Y:S01]  /*39780*/  PLOP3.LUT P0, PT, PT, PT, PT, 0x8, 0x80 ;  /* 0x000000000080781c */ /* 0x000fe20003f0e170 */
[----:B------:R-:W-:-:S02]  /*39790*/  VIADD R43, R5, 0xfffffffe ;  /* 0xfffffffe052b7836 */ /* 0x000fc40000000000 */
[----:B------:R-:W-:Y:S02]  /*397a0*/  VIADD R45, R5, 0xffffffff ;  /* 0xffffffff052d7836 */ /* 0x000fe40000000000 */
[----:B------:R-:W-:-:S04]  /*397b0*/  IMAD.WIDE.U32 R40, R41, 0x8, R14 ;  /* 0x0000000829287825 */ /* 0x000fc800078e000e */
[----:B------:R-:W-:-:S04]  /*397c0*/  IMAD.WIDE.U32 R42, R43, 0x8, R14 ;  /* 0x000000082b2a7825 */ /* 0x000fc800078e000e */
[----:B------:R-:W-:-:S04]  /*397d0*/  IMAD.WIDE.U32 R44, R45, 0x8, R14 ;  /* 0x000000082d2c7825 */ /* 0x000fc800078e000e */
[C---:B------:R-:W-:Y:S02]  /*397e0*/  VIADD R25, R5.reuse, 0x1 ;  /* 0x0000000105197836 */ /* 0x040fe40000000000 */
[C---:B------:R-:W-:Y:S02]  /*397f0*/  VIADD R23, R5.reuse, 0x2 ;  /* 0x0000000205177836 */ /* 0x040fe40000000000 */
[C---:B------:R-:W-:Y:S02]  /*39800*/  VIADD R31, R5.reuse, 0x3 ;  /* 0x00000003051f7836 */ /* 0x040fe40000000000 */
[----:B------:R-:W-:Y:S02]  /*39810*/  VIADD R19, R5, 0x4 ;  /* 0x0000000405137836 */ /* 0x000fe40000000000 */
[----:B------:R-:W-:Y:S02]  /*39820*/  VIADD R7, R7, 0x8 ;  /* 0x0000000807077836 */ /* 0x000fe40000000000 */
[----:B------:R-:W-:Y:S01]  /*39830*/  VIADD R22, R22, 0x8 ;  /* 0x0000000816167836 */ /* 0x000fe20000000000 */
[----:B--2---:R0:W-:Y:S04]  /*39840*/  STG.E.64 desc[UR36][R40.64], R20 ;  /* 0x0000001428007986 */ /* 0x0041e8000c101b24 */
[----:B---3--:R1:W-:Y:S04]  /*39850*/  STG.E.64 desc[UR36][R42.64], R28 ;  /* 0x0000001c2a007986 */ /* 0x0083e8000c101b24 */
[----:B-----5:R2:W-:Y:S01]  /*39860*/  STG.E.64 desc[UR36][R44.64], R26 ;  /* 0x0000001a2c007986 */ /* 0x0205e2000c101b24 */
[----:B0-----:R-:W-:-:S04]  /*39870*/  IMAD.WIDE.U32 R20, R25, 0x8, R14 ;  /* 0x0000000819147825 */ /* 0x001fc800078e000e */
[----:B------:R-:W-:-:S04]  /*39880*/  IMAD.WIDE.U32 R40, R23, 0x8, R14 ;  /* 0x0000000817287825 */ /* 0x000fc800078e000e */
[----:B-1----:R-:W-:-:S04]  /*39890*/  IMAD.WIDE.U32 R28, R31, 0x8, R14 ;  /* 0x000000081f1c7825 */ /* 0x002fc800078e000e */
[----:B--2---:R-:W-:-:S04]  /*398a0*/  IMAD.WIDE.U32 R26, R5, 0x8, R14 ;  /* 0x00000008051a7825 */ /* 0x004fc800078e000e */
[----:B------:R-:W-:Y:S01]  /*398b0*/  IMAD.WIDE.U32 R42, R19, 0x8, R14 ;  /* 0x00000008132a7825 */ /* 0x000fe200078e000e */
[----:B----4-:R1:W-:Y:S03]  /*398c0*/  STG.E.64 desc[UR36][R26.64], R32 ;  /* 0x000000201a007986 */ /* 0x0103e6000c101b24 */
[----:B------:R-:W-:Y:S01]  /*398d0*/  VIADD R5, R5, 0x8 ;  /* 0x0000000805057836 */ /* 0x000fe20000000000 */
[----:B------:R1:W-:Y:S04]  /*398e0*/  STG.E.64 desc[UR36][R20.64], R34 ;  /* 0x0000002214007986 */ /* 0x0003e8000c101b24 */
[----:B------:R1:W-:Y:S04]  /*398f0*/  STG.E.64 desc[UR36][R40.64], R38 ;  /* 0x0000002628007986 */ /* 0x0003e8000c101b24 */
[----:B------:R1:W-:Y:S04]  /*39900*/  STG.E.64 desc[UR36][R28.64], R36 ;  /* 0x000000241c007986 */ /* 0x0003e8000c101b24 */
[----:B------:R1:W-:Y:S02]  /*39910*/  STG.E.64 desc[UR36][R42.64], R8 ;  /* 0x000000082a007986 */ /* 0x0003e4000c101b24 */
.L_x_1221:
[----:B------:R-:W-:Y:S05]  /*39920*/  BSYNC.RECONVERGENT B4 ;  /* 0x0000000000047941 */ /* 0x000fea0003800200 */
.L_x_1220:
[----:B------:R-:W-:-:S13]  /*39930*/  ISETP.EQ.AND P2, PT, R7, RZ, PT ;  /* 0x000000ff0700720c */ /* 0x000fda0003f42270 */
[----:B------:R-:W-:Y:S05]  /*39940*/  @!P0 BREAK.RELIABLE P2, B3 ;  /* 0x0000000000038942 */ /* 0x000fea0001000100 */
[----:B------:R-:W-:Y:S05]  /*39950*/  @!P0 BRA P2, `(.L_x_1222) ;  /* 0x0000000000848947 */ /* 0x000fea0001000000 */
.L_x_1216:
[----:B------:R-:W-:Y:S05]  /*39960*/  BSYNC.RELIABLE B3 ;  /* 0x0000000000037941 */ /* 0x000fea0003800100 */
.L_x_1215:
[----:B------:R-:W-:-:S04]  /*39970*/  IMAD.SHL.U32 R4, R22, 0x8, RZ ;  /* 0x0000000816047824 */ /* 0x000fc800078e00ff */
[C---:B------:R-:W-:Y:S02]  /*39980*/  VIADD R0, R4.reuse, 0xfffffff8 ;  /* 0xfffffff804007836 */ /* 0x040fe40000000000 */
[C---:B------:R-:W-:Y:S02]  /*39990*/  VIADD R6, R4.reuse, 0x8 ;  /* 0x0000000804067836 */ /* 0x040fe40000000000 */
[----:B01-3--:R-:W-:Y:S01]  /*399a0*/  VIADD R8, R4, 0x10 ;  /* 0x0000001004087836 */ /* 0x00bfe20000000000 */
[----:B------:R-:W-:Y:S02]  /*399b0*/  LOP3.LUT R0, R0, 0x7f8, RZ, 0xc0, !PT ;  /* 0x000007f800007812 */ /* 0x000fe400078ec0ff */
[----:B------:R-:W-:Y:S02]  /*399c0*/  LOP3.LUT R4, R4, 0x7f8, RZ, 0xc0, !PT ;  /* 0x000007f804047812 */ /* 0x000fe400078ec0ff */
[----:B------:R-:W-:Y:S01]  /*399d0*/  LOP3.LUT R6, R6, 0x7f8, RZ, 0xc0, !PT ;  /* 0x000007f806067812 */ /* 0x000fe200078ec0ff */
[C---:B------:R-:W-:Y:S01]  /*399e0*/  IMAD.IADD R0, R1.reuse, 0x1, R0 ;  /* 0x0000000101007824 */ /* 0x040fe200078e0200 */
[----:B------:R-:W-:Y:S01]  /*399f0*/  LOP3.LUT R8, R8, 0x7f8, RZ, 0xc0, !PT ;  /* 0x000007f808087812 */ /* 0x000fe200078ec0ff */
[----:B------:R-:W-:-:S02]  /*39a00*/  IMAD.IADD R4, R1, 0x1, R4 ;  /* 0x0000000101047824 */ /* 0x000fc400078e0204 */
[C---:B------:R-:W-:Y:S02]  /*39a10*/  IMAD.IADD R6, R1.reuse, 0x1, R6 ;  /* 0x0000000101067824 */ /* 0x040fe400078e0206 */
[----:B------:R-:W-:Y:S01]  /*39a20*/  IMAD.IADD R26, R1, 0x1, R8 ;  /* 0x00000001011a7824 */ /* 0x000fe200078e0208 */
[----:B------:R-:W2:Y:S04]  /*39a30*/  LDL.64 R20, [R4+0x1130] ;  /* 0x0011300004147983 */ /* 0x000ea80000100a00 */
[----:B------:R-:W3:Y:S04]  /*39a40*/  LDL.64 R8, [R0+0x1130] ;  /* 0x0011300000087983 */ /* 0x000ee80000100a00 */
[----:B------:R-:W5:Y:S04]  /*39a50*/  LDL.64 R28, [R6+0x1130] ;  /* 0x00113000061c7983 */ /* 0x000f680000100a00 */
[----:B------:R-:W4:Y:S01]  /*39a60*/  LDL.64 R26, [R26+0x1130] ;  /* 0x001130001a1a7983 */ /* 0x000f220000100a00 */
[----:B------:R-:W-:-:S02]  /*39a70*/  VIADD R33, R5, 0xfffffffd ;  /* 0xfffffffd05217836 */ /* 0x000fc40000000000 */
[C---:B------:R-:W-:Y:S02]  /*39a80*/  VIADD R35, R5.reuse, 0xfffffffe ;  /* 0xfffffffe05237836 */ /* 0x040fe40000000000 */
[----:B------:R-:W-:Y:S02]  /*39a90*/  VIADD R37, R5, 0xffffffff ;  /* 0xffffffff05257836 */ /* 0x000fe40000000000 */
[----:B------:R-:W-:-:S04]  /*39aa0*/  IMAD.WIDE.U32 R32, R33, 0x8, R14 ;  /* 0x0000000821207825 */ /* 0x000fc800078e000e */
[----:B------:R-:W-:-:S04]  /*39ab0*/  IMAD.WIDE.U32 R34, R35, 0x8, R14 ;  /* 0x0000000823227825 */ /* 0x000fc800078e000e */
[----:B------:R-:W-:-:S04]  /*39ac0*/  IMAD.WIDE.U32 R36, R37, 0x8, R14 ;  /* 0x0000000825247825 */ /* 0x000fc800078e000e */
[----:B------:R-:W-:-:S04]  /*39ad0*/  IMAD.WIDE.U32 R38, R5, 0x8, R14 ;  /* 0x0000000805267825 */ /* 0x000fc800078e000e */
[----:B------:R-:W-:-:S05]  /*39ae0*/  VIADD R7, R7, 0x4 ;  /* 0x0000000407077836 */ /* 0x000fca0000000000 */
[----:B------:R-:W-:Y:S01]  /*39af0*/  ISETP.NE.AND P0, PT, R7, RZ, PT ;  /* 0x000000ff0700720c */ /* 0x000fe20003f05270 */
[----:B------:R-:W-:Y:S02]  /*39b00*/  VIADD R22, R22, 0x4 ;  /* 0x0000000416167836 */ /* 0x000fe40000000000 */
[----:B------:R-:W-:Y:S01]  /*39b10*/  VIADD R5, R5, 0x4 ;  /* 0x0000000405057836 */ /* 0x000fe20000000000 */
[----:B---3--:R3:W-:Y:S04]  /*39b20*/  STG.E.64 desc[UR36][R32.64], R8 ;  /* 0x0000000820007986 */ /* 0x0087e8000c101b24 */
[----:B--2---:R3:W-:Y:S04]  /*39b30*/  STG.E.64 desc[UR36][R34.64], R20 ;  /* 0x0000001422007986 */ /* 0x0047e8000c101b24 */
[----:B-----5:R3:W-:Y:S04]  /*39b40*/  STG.E.64 desc[UR36][R36.64], R28 ;  /* 0x0000001c24007986 */ /* 0x0207e8000c101b24 */
[----:B----4-:R3:W-:Y:S01]  /*39b50*/  STG.E.64 desc[UR36][R38.64], R26 ;  /* 0x0000001a26007986 */ /* 0x0107e2000c101b24 */
[----:B------:R-:W-:Y:S05]  /*39b60*/  @P0 BRA `(.L_x_1215) ;  /* 0xfffffffc00800947 */ /* 0x000fea000383ffff */
.L_x_1222:
[----:B------:R-:W-:Y:S05]  /*39b70*/  BSYNC.RECONVERGENT B2 ;  /* 0x0000000000027941 */ /* 0x000fea0003800200 */
.L_x_1214:
[----:B------:R-:W-:-:S07]  /*39b80*/  VIADD R22, R22, 0xffffffff ;  /* 0xffffffff16167836 */ /* 0x000fce0000000000 */
.L_x_1213:
[----:B------:R-:W-:Y:S05]  /*39b90*/  BSYNC.RECONVERGENT B1 ;  /* 0x0000000000017941 */ /* 0x000fea0003800200 */
.L_x_1212:
[----:B------:R-:W-:-:S13]  /*39ba0*/  ISETP.NE.AND P0, PT, R24, RZ, PT ;  /* 0x000000ff1800720c */ /* 0x000fda0003f05270 */
[----:B------:R-:W-:Y:S05]  /*39bb0*/  @!P0 BRA `(.L_x_1211) ;  /* 0x0000000000508947 */ /* 0x000fea0003800000 */
[----:B------:R-:W-:Y:S02]  /*39bc0*/  IMAD R5, R18, 0x100, R3 ;  /* 0x0000010012057824 */ /* 0x000fe400078e0203 */
[----:B------:R-:W-:Y:S02]  /*39bd0*/  IMAD.MOV.U32 R13, RZ, RZ, RZ ;  /* 0x000000ffff0d7224 */ /* 0x000fe400078e00ff */
[----:B01-3--:R-:W-:Y:S02]  /*39be0*/  IMAD.MOV R8, RZ, RZ, -R24 ;  /* 0x000000ffff087224 */ /* 0x00bfe400078e0a18 */
[----:B------:R-:W-:-:S04]  /*39bf0*/  IMAD.WIDE.U32 R12, R5, 0x8, R12 ;  /* 0x00000008050c7825 */ /* 0x000fc800078e000c */
[----:B------:R-:W-:Y:S01]  /*39c00*/  IMAD.IADD R3, R3, 0x1, R24 ;  /* 0x0000000103037824 */ /* 0x000fe200078e0218 */
[----:B------:R-:W-:-:S05]  /*39c10*/  IADD3 R9, P0, PT, R12, R10, RZ ;  /* 0x0000000a0c097210 */ /* 0x000fca0007f1e0ff */
[----:B------:R-:W-:-:S08]  /*39c20*/  IMAD.X R12, R13, 0x1, R11, P0 ;  /* 0x000000010d0c7824 */ /* 0x000fd000000e060b */
.L_x_1223:
[----:B------:R-:W-:-:S05]  /*39c30*/  IMAD.SHL.U32 R0, R22, 0x8, RZ ;  /* 0x0000000816007824 */ /* 0x000fca00078e00ff */
[----:B------:R-:W-:-:S05]  /*39c40*/  LOP3.LUT R0, R0, 0x7f8, RZ, 0xc0, !PT ;  /* 0x000007f800007812 */ /* 0x000fca00078ec0ff */
[----:B------:R-:W-:-:S05]  /*39c50*/  IMAD.IADD R0, R1, 0x1, R0 ;  /* 0x0000000101007824 */ /* 0x000fca00078e0200 */
[----:B--2---:R-:W2:Y:S01]  /*39c60*/  LDL.64 R4, [R0+0x1130] ;  /* 0x0011300000047983 */ /* 0x004ea20000100a00 */
[----:B------:R-:W-:Y:S01]  /*39c70*/  IMAD.MOV.U32 R6, RZ, RZ, R9 ;  /* 0x000000ffff067224 */ /* 0x000fe200078e0009 */
[----:B------:R-:W-:Y:S01]  /*39c80*/  IADD3 R9, P2, PT, R9, 0x8, RZ ;  /* 0x0000000809097810 */ /* 0x000fe20007f5e0ff */
[--C-:B------:R-:W-:Y:S02]  /*39c90*/  IMAD.MOV.U32 R7, RZ, RZ, R12.reuse ;  /* 0x000000ffff077224 */ /* 0x100fe400078e000c */
[----:B------:R-:W-:Y:S02]  /*39ca0*/  VIADD R8, R8, 0x1 ;  /* 0x0000000108087836 */ /* 0x000fe40000000000 */
[----:B------:R-:W-:Y:S02]  /*39cb0*/  VIADD R22, R22, 0x1 ;  /* 0x0000000116167836 */ /* 0x000fe40000000000 */
[----:B------:R-:W-:Y:S01]  /*39cc0*/  IMAD.X R12, RZ, RZ, R12, P2 ;  /* 0x000000ffff0c7224 */ /* 0x000fe200010e060c */
[----:B------:R-:W-:Y:S01]  /*39cd0*/  ISETP.NE.AND P0, PT, R8, RZ, PT ;  /* 0x000000ff0800720c */ /* 0x000fe20003f05270 */
[----:B--2---:R2:W-:-:S12]  /*39ce0*/  STG.E.64 desc[UR36][R6.64], R4 ;  /* 0x0000000406007986 */ /* 0x0045d8000c101b24 */
[----:B------:R-:W-:Y:S05]  /*39cf0*/  @P0 BRA `(.L_x_1223) ;  /* 0xfffffffc00cc0947 */ /* 0x000fea000383ffff */
.L_x_1211:
[----:B------:R-:W-:Y:S05]  /*39d00*/  BSYNC.RECONVERGENT B0 ;  /* 0x0000000000007941 */ /* 0x000fea0003800200 */
.L_x_1210:
[----:B------:R-:W-:Y:S01]  /*39d10*/  ISETP.NE.AND P0, PT, R30, RZ, PT ;  /* 0x000000ff1e00720c */ /* 0x000fe20003f05270 */
[----:B------:R-:W-:-:S12]  /*39d20*/  BSSY.RECONVERGENT B0, `(.L_x_1224) ;  /* 0x00000b0000007945 */ /* 0x000fd80003800200 */
[----:B------:R-:W-:Y:S05]  /*39d30*/  @!P0 BRA `(.L_x_1225) ;  /* 0x0000000800b88947 */ /* 0x000fea0003800000 */
[C---:B------:R-:W-:Y:S01]  /*39d40*/  ISETP.GE.U32.AND P0, PT, R30.reuse, 0x4, PT ;  /* 0x000000041e00780c */ /* 0x040fe20003f06070 */
[----:B------:R-:W-:Y:S01]  /*39d50*/  BSSY.RECONVERGENT B1, `(.L_x_1226) ;  /* 0x000009d000017945 */ /* 0x000fe20003800200 */
[----:B------:R-:W-:Y:S01]  /*39d60*/  LOP3.LUT R0, R30, 0x3, RZ, 0xc0, !PT ;  /* 0x000000031e007812 */ /* 0x000fe200078ec0ff */
[----:B------:R-:W-:-:S10]  /*39d70*/  IMAD.MOV.U32 R19, RZ, RZ, RZ ;  /* 0x000000ffff137224 */ /* 0x000fd400078e00ff */
[----:B------:R-:W-:Y:S05]  /*39d80*/  @!P0 BRA `(.L_x_1227) ;  /* 0x0000000800648947 */ /* 0x000fea0003800000 */
[----:B------:R-:W-:Y:S01]  /*39d90*/  LOP3.LUT R19, R30, 0xfffffffc, RZ, 0xc0, !PT ;  /* 0xfffffffc1e137812 */ /* 0x000fe200078ec0ff */
[----:B------:R-:W-:Y:S04]  /*39da0*/  BSSY.RECONVERGENT B2, `(.L_x_1228) ;  /* 0x0000096000027945 */ /* 0x000fe80003800200 */
[----:B------:R-:W-:Y:S01]  /*39db0*/  BSSY.RELIABLE B3, `(.L_x_1229) ;  /* 0x000007f000037945 */ /* 0x000fe20003800100 */
[----:B01-3--:R-:W-:Y:S02]  /*39dc0*/  VIADD R20, R3, 0x1 ;  /* 0x0000000103147836 */ /* 0x00bfe40000000000 */
[----:B------:R-:W-:Y:S02]  /*39dd0*/  IMAD.MOV R22, RZ, RZ, -R19 ;  /* 0x000000ffff167224 */ /* 0x000fe400078e0a13 */
[----:B------:R-:W-:-:S02]  /*39de0*/  IMAD R3, R18, 0x100, R3 ;  /* 0x0000010012037824 */ /* 0x000fc400078e0203 */
[----:B------:R-:W-:Y:S01]  /*39df0*/  VIADD R21, R1, 0x940 ;  /* 0x0000094001157836 */ /* 0x000fe20000000000 */
[----:B------:R-:W-:-:S13]  /*39e00*/  ISETP.GE.AND P0, PT, R22, RZ, PT ;  /* 0x000000ff1600720c */ /* 0x000fda0003f06270 */
[----:B------:R-:W-:Y:S05]  /*39e10*/  @P0 BRA `(.L_x_1230) ;  /* 0x0000000400e00947 */ /* 0x000fea0003800000 */
[----:B--2---:R-:W-:Y:S01]  /*39e20*/  IMAD.MOV R4, RZ, RZ, -R22 ;  /* 0x000000ffff047224 */ /* 0x004fe200078e0a16 */
[----:B------:R-:W-:Y:S01]  /*39e30*/  BSSY.RECONVERGENT B4, `(.L_x_1231) ;  /* 0x000004a000047945 */ /* 0x000fe20003800200 */
[----:B------:R-:W-:-:S03]  /*39e40*/  PLOP3.LUT P0, PT, PT, PT, PT, 0x80, 0x8 ;  /* 0x000000000008781c */ /* 0x000fc60003f0f070 */
[----:B------:R-:W-:-:S13]  /*39e50*/  ISETP.GT.AND P2, PT, R4, 0xc, PT ;  /* 0x0000000c0400780c */ /* 0x000fda0003f44270 */
[----:B------:R-:W-:Y:S05]  /*39e60*/  @!P2 BRA `(.L_x_1232) ;  /* 0x000000040018a947 */ /* 0x000fea0003800000 */
[----:B------:R-:W-:-:S13]  /*39e70*/  PLOP3.LUT P0, PT, PT, PT, PT, 0x8, 0x80 ;  /* 0x000000000080781c */ /* 0x000fda0003f0e170 */
.L_x_1233:
[----:B-1----:R-:W2:Y:S04]  /*39e80*/  LDL.64 R8, [R21+-0x18] ;  /* 0xffffe80015087983 */ /* 0x002ea80000100a00 */
[----:B------:R-:W3:Y:S04]  /*39e90*/  LDL.64 R12, [R21+-0x10] ;  /* 0xfffff000150c7983 */ /* 0x000ee80000100a00 */
[----:B------:R-:W5:Y:S04]  /*39ea0*/  LDL.64 R32, [R21+-0x8] ;  /* 0xfffff80015207983 */ /* 0x000f680000100a00 */
[----:B------:R-:W4:Y:S04]  /*39eb0*/  LDL.64 R30, [R21] ;  /* 0x00000000151e7983 */ /* 0x000f280000100a00 */
[----:B------:R-:W4:Y:S01]  /*39ec0*/  LDL.64 R28, [R21+0x8] ;  /* 0x00000800151c7983 */ /* 0x000f220000100a00 */
[----:B------:R-:W-:-:S03]  /*39ed0*/  VIADD R37, R3, 0x1 ;  /* 0x0000000103257836 */ /* 0x000fc60000000000 */
[----:B------:R-:W4:Y:S01]  /*39ee0*/  LDL.64 R24, [R21+0x10] ;  /* 0x0000100015187983 */ /* 0x000f220000100a00 */
[----:B------:R-:W-:-:S03]  /*39ef0*/  IMAD.WIDE.U32 R34, R3, 0x8, R14 ;  /* 0x0000000803227825 */ /* 0x000fc600078e000e */
[----:B------:R-:W4:Y:S01]  /*39f00*/  LDL.64 R26, [R21+0x18] ;  /* 0x00001800151a7983 */ /* 0x000f220000100a00 */
[----:B------:R-:W-:-:S03]  /*39f10*/  VIADD R39, R3, 0x2 ;  /* 0x0000000203277836 */ /* 0x000fc60000000000 */
[----:B------:R-:W4:Y:S01]  /*39f20*/  LDL.64 R4, [R21+0x20] ;  /* 0x0000200015047983 */ /* 0x000f220000100a00 */
[----:B------:R-:W-:-:S03]  /*39f30*/  IMAD.WIDE.U32 R36, R37, 0x8, R14 ;  /* 0x0000000825247825 */ /* 0x000fc600078e000e */
[----:B------:R-:W4:Y:S01]  /*39f40*/  LDL.64 R6, [R21+0x28] ;  /* 0x0000280015067983 */ /* 0x000f220000100a00 */
[----:B------:R-:W-:Y:S02]  /*39f50*/  VIADD R41, R3, 0x3 ;  /* 0x0000000303297836 */ /* 0x000fe40000000000 */
[----:B------:R-:W-:-:S04]  /*39f60*/  IMAD.WIDE.U32 R38, R39, 0x8, R14 ;  /* 0x0000000827267825 */ /* 0x000fc800078e000e */
[----:B------:R-:W-:Y:S01]  /*39f70*/  IMAD.WIDE.U32 R40, R41, 0x8, R14 ;  /* 0x0000000829287825 */ /* 0x000fe200078e000e */
[----:B--2---:R0:W-:Y:S04]  /*39f80*/  STG.E.64 desc[UR36][R34.64], R8 ;  /* 0x0000000822007986 */ /* 0x0041e8000c101b24 */
[----:B---3--:R1:W-:Y:S04]  /*39f90*/  STG.E.64 desc[UR36][R36.64], R12 ;  /* 0x0000000c24007986 */ /* 0x0083e8000c101b24 */
[----:B-----5:R2:W-:Y:S04]  /*39fa0*/  STG.E.64 desc[UR36][R38.64], R32 ;  /* 0x0000002026007986 */ /* 0x0205e8000c101b24 */
[----:B0-----:R-:W3:Y:S04]  /*39fb0*/  LDL.64 R8, [R21+0x30] ;  /* 0x0000300015087983 */ /* 0x001ee80000100a00 */
[----:B-1----:R-:W5:Y:S04]  /*39fc0*/  LDL.64 R12, [R21+0x38] ;  /* 0x00003800150c7983 */ /* 0x002f680000100a00 */
[----:B------:R-:W5:Y:S04]  /*39fd0*/  LDL.64 R34, [R21+0x40] ;  /* 0x0000400015227983 */ /* 0x000f680000100a00 */
[----:B--2---:R-:W2:Y:S04]  /*39fe0*/  LDL.64 R32, [R21+0x48] ;  /* 0x0000480015207983 */ /* 0x004ea80000100a00 */
[----:B------:R-:W2:Y:S04]  /*39ff0*/  LDL.64 R38, [R21+0x50] ;  /* 0x0000500015267983 */ /* 0x000ea80000100a00 */
[----:B----4-:R0:W-:Y:S04]  /*3a000*/  STG.E.64 desc[UR36][R40.64], R30 ;  /* 0x0000001e28007986 */ /* 0x0101e8000c101b24 */
[----:B------:R-:W4:Y:S04]  /*3a010*/  LDL.64 R36, [R21+0x58] ;  /* 0x0000580015247983 */ /* 0x000f280000100a00 */
[----:B0-----:R0:W4:Y:S01]  /*3a020*/  LDL.64 R30, [R21+0x60] ;  /* 0x00006000151e7983 */ /* 0x0011220000100a00 */
[----:B------:R-:W-:-:S02]  /*3a030*/  VIADD R43, R3, 0x4 ;  /* 0x00000004032b7836 */ /* 0x000fc40000000000 */
[----:B------:R-:W-:Y:S02]  /*3a040*/  VIADD R45, R3, 0x5 ;  /* 0x00000005032d7836 */ /* 0x000fe40000000000 */
[----:B------:R-:W-:-:S04]  /*3a050*/  IMAD.WIDE.U32 R42, R43, 0x8, R14 ;  /* 0x000000082b2a7825 */ /* 0x000fc800078e000e */
[----:B------:R-:W-:Y:S02]  /*3a060*/  VIADD R23, R3, 0x6 ;  /* 0x0000000603177836 */ /* 0x000fe40000000000 */
[--C-:B------:R-:W-:Y:S01]  /*3a070*/  IMAD.WIDE.U32 R44, R45, 0x8, R14.reuse ;  /* 0x000000082d2c7825 */ /* 0x100fe200078e000e */
[----:B------:R1:W-:Y:S03]  /*3a080*/  STG.E.64 desc[UR36][R42.64], R28 ;  /* 0x0000001c2a007986 */ /* 0x0003e6000c101b24 */
[----:B------:R-:W-:Y:S01]  /*3a090*/  VIADD R41, R3, 0x7 ;  /* 0x0000000703297836 */ /* 0x000fe20000000000 */
[----:B------:R0:W-:Y:S03]  /*3a0a0*/  STG.E.64 desc[UR36][R44.64], R24 ;  /* 0x000000182c007986 */ /* 0x0001e6000c101b24 */
[----:B------:R-:W-:-:S04]  /*3a0b0*/  IMAD.WIDE.U32 R40, R41, 0x8, R14 ;  /* 0x0000000829287825 */ /* 0x000fc800078e000e */
[----:B-1----:R-:W-:-:S04]  /*3a0c0*/  IMAD.WIDE.U32 R28, R23, 0x8, R14 ;  /* 0x00000008171c7825 */ /* 0x002fc800078e000e */
[C---:B------:R-:W-:Y:S02]  /*3a0d0*/  VIADD R43, R3.reuse, 0x8 ;  /* 0x00000008032b7836 */ /* 0x040fe40000000000 */
[C---:B0-----:R-:W-:Y:S02]  /*3a0e0*/  VIADD R25, R3.reuse, 0x9 ;  /* 0x0000000903197836 */ /* 0x041fe40000000000 */
[----:B------:R-:W-:Y:S01]  /*3a0f0*/  VIADD R23, R3, 0xb ;  /* 0x0000000b03177836 */ /* 0x000fe20000000000 */
[----:B------:R0:W-:Y:S01]  /*3a100*/  STG.E.64 desc[UR36][R28.64], R26 ;  /* 0x0000001a1c007986 */ /* 0x0001e2000c101b24 */
[----:B------:R-:W-:-:S03]  /*3a110*/  IMAD.WIDE.U32 R42, R43, 0x8, R14 ;  /* 0x000000082b2a7825 */ /* 0x000fc600078e000e */
[----:B------:R1:W-:Y:S01]  /*3a120*/  STG.E.64 desc[UR36][R40.64], R4 ;  /* 0x0000000428007986 */ /* 0x0003e2000c101b24 */
[----:B------:R-:W-:-:S03]  /*3a130*/  IMAD.WIDE.U32 R24, R25, 0x8, R14 ;  /* 0x0000000819187825 */ /* 0x000fc600078e000e */
[----:B------:R1:W-:Y:S01]  /*3a140*/  STG.E.64 desc[UR36][R42.64], R6 ;  /* 0x000000062a007986 */ /* 0x0003e2000c101b24 */
[C---:B0-----:R-:W-:Y:S02]  /*3a150*/  VIADD R27, R3.reuse, 0xa ;  /* 0x0000000a031b7836 */ /* 0x041fe40000000000 */
[----:B------:R-:W-:Y:S02]  /*3a160*/  VIADD R29, R3, 0xd ;  /* 0x0000000d031d7836 */ /* 0x000fe40000000000 */
[----:B-1----:R-:W-:-:S04]  /*3a170*/  IMAD.WIDE.U32 R4, R23, 0x8, R14 ;  /* 0x0000000817047825 */ /* 0x002fc800078e000e */
[----:B------:R-:W-:Y:S02]  /*3a180*/  VIADD R23, R3, 0xc ;  /* 0x0000000c03177836 */ /* 0x000fe40000000000 */
[----:B------:R-:W-:-:S04]  /*3a190*/  IMAD.WIDE.U32 R26, R27, 0x8, R14 ;  /* 0x000000081b1a7825 */ /* 0x000fc800078e000e */
[C---:B------:R-:W-:Y:S02]  /*3a1a0*/  VIADD R41, R3.reuse, 0xe ;  /* 0x0000000e03297836 */ /* 0x040fe40000000000 */
[----:B------:R-:W-:Y:S02]  /*3a1b0*/  VIADD R43, R3, 0xf ;  /* 0x0000000f032b7836 */ /* 0x000fe40000000000 */
[----:B------:R-:W-:-:S04]  /*3a1c0*/  IMAD.WIDE.U32 R6, R23, 0x8, R14 ;  /* 0x0000000817067825 */ /* 0x000fc800078e000e */
[----:B------:R-:W-:-:S05]  /*3a1d0*/  VIADD R22, R22, 0x10 ;  /* 0x0000001016167836 */ /* 0x000fca0000000000 */
[----:B------:R-:W-:Y:S01]  /*3a1e0*/  ISETP.GE.AND P2, PT, R22, -0xc, PT ;  /* 0xfffffff41600780c */ /* 0x000fe20003f46270 */
[----:B------:R-:W-:Y:S02]  /*3a1f0*/  VIADD R20, R20, 0x10 ;  /* 0x0000001014147836 */ /* 0x000fe40000000000 */
[----:B------:R-:W-:Y:S02]  /*3a200*/  VIADD R3, R3, 0x10 ;  /* 0x0000001003037836 */ /* 0x000fe40000000000 */
[----:B------:R-:W-:Y:S01]  /*3a210*/  VIADD R21, R21, 0x80 ;  /* 0x0000008015157836 */ /* 0x000fe20000000000 */
[----:B---3--:R0:W-:Y:S04]  /*3a220*/  STG.E.64 desc[UR36][R24.64], R8 ;  /* 0x0000000818007986 */ /* 0x0081e8000c101b24 */
[----:B-----5:R1:W-:Y:S04]  /*3a230*/  STG.E.64 desc[UR36][R26.64], R12 ;  /* 0x0000000c1a007986 */ /* 0x0203e8000c101b24 */
[----:B------:R1:W-:Y:S01]  /*3a240*/  STG.E.64 desc[UR36][R4.64], R34 ;  /* 0x0000002204007986 */ /* 0x0003e2000c101b24 */
[----:B0-----:R-:W-:-:S03]  /*3a250*/  IMAD.WIDE.U32 R8, R29, 0x8, R14 ;  /* 0x000000081d087825 */ /* 0x001fc600078e000e */
[----:B--2---:R1:W-:Y:S01]  /*3a260*/  STG.E.64 desc[UR36][R6.64], R32 ;  /* 0x0000002006007986 */ /* 0x0043e2000c101b24 */
[----:B------:R-:W-:-:S03]  /*3a270*/  IMAD.WIDE.U32 R24, R41, 0x8, R14 ;  /* 0x0000000829187825 */ /* 0x000fc600078e000e */
[----:B------:R1:W-:Y:S01]  /*3a280*/  STG.E.64 desc[UR36][R8.64], R38 ;  /* 0x0000002608007986 */ /* 0x0003e2000c101b24 */
[----:B------:R-:W-:-:S03]  /*3a290*/  IMAD.WIDE.U32 R28, R43, 0x8, R14 ;  /* 0x000000082b1c7825 */ /* 0x000fc600078e000e */
[----:B----4-:R1:W-:Y:S04]  /*3a2a0*/  STG.E.64 desc[UR36][R24.64], R36 ;  /* 0x0000002418007986 */ /* 0x0103e8000c101b24 */
[----:B------:R1:W-:Y:S01]  /*3a2b0*/  STG.E.64 desc[UR36][R28.64], R30 ;  /* 0x0000001e1c007986 */ /* 0x0003e2000c101b24 */
[----:B------:R-:W-:Y:S05]  /*3a2c0*/  @!P2 BRA `(.L_x_1233) ;  /* 0xfffffff800eca947 */ /* 0x000fea000383ffff */
.L_x_1232:
[----:B------:R-:W-:Y:S05]  /*3a2d0*/  BSYNC.RECONVERGENT B4 ;  /* 0x0000000000047941 */ /* 0x000fea0003800200 */
.L_x_1231:
[----:B-1----:R-:W-:Y:S01]  /*3a2e0*/  IMAD.MOV R4, RZ, RZ, -R22 ;  /* 0x000000ffff047224 */ /* 0x002fe200078e0a16 */
[----:B------:R-:W-:Y:S04]  /*3a2f0*/  BSSY.RECONVERGENT B4, `(.L_x_1234) ;  /* 0x0000027000047945 */ /* 0x000fe80003800200 */
[----:B------:R-:W-:-:S13]  /*3a300*/  ISETP.GT.AND P2, PT, R4, 0x4, PT ;  /* 0x000000040400780c */ /* 0x000fda0003f44270 */
[----:B------:R-:W-:Y:S05]  /*3a310*/  @!P2 BRA `(.L_x_1235) ;  /* 0x000000000090a947 */ /* 0x000fea0003800000 */
[----:B------:R-:W2:Y:S04]  /*3a320*/  LDL.64 R30, [R21+-0x18] ;  /* 0xffffe800151e7983 */ /* 0x000ea80000100a00 */
[----:B------:R-:W3:Y:S04]  /*3a330*/  LDL.64 R28, [R21+-0x10] ;  /* 0xfffff000151c7983 */ /* 0x000ee80000100a00 */
[----:B------:R-:W5:Y:S04]  /*3a340*/  LDL.64 R26, [R21+-0x8] ;  /* 0xfffff800151a7983 */ /* 0x000f680000100a00 */
[----:B------:R-:W4:Y:S04]  /*3a350*/  LDL.64 R24, [R21] ;  /* 0x0000000015187983 */ /* 0x000f280000100a00 */
[----:B------:R-:W4:Y:S04]  /*3a360*/  LDL.64 R6, [R21+0x8] ;  /* 0x0000080015067983 */ /* 0x000f280000100a00 */
[----:B------:R-:W4:Y:S04]  /*3a370*/  LDL.64 R12, [R21+0x10] ;  /* 0x00001000150c7983 */ /* 0x000f280000100a00 */
[----:B------:R-:W4:Y:S04]  /*3a380*/  LDL.64 R8, [R21+0x18] ;  /* 0x0000180015087983 */ /* 0x000f280000100a00 */
[----:B------:R0:W4:Y:S01]  /*3a390*/  LDL.64 R4, [R21+0x20] ;  /* 0x0000200015047983 */ /* 0x0001220000100a00 */
[C---:B------:R-:W-:Y:S01]  /*3a3a0*/  VIADD R35, R3.reuse, 0x1 ;  /* 0x0000000103237836 */ /* 0x040fe20000000000 */
[----:B------:R-:W-:Y:S01]  /*3a3b0*/  PLOP3.LUT P0, PT, PT, PT, PT, 0x8, 0x80 ;  /* 0x000000000080781c */ /* 0x000fe20003f0e170 */
[----:B------:R-:W-:-:S04]  /*3a3c0*/  IMAD.WIDE.U32 R32, R3, 0x8, R14 ;  /* 0x0000000803207825 */ /* 0x000fc800078e000e */
[----:B------:R-:W-:Y:S02]  /*3a3d0*/  VIADD R37, R3, 0x2 ;  /* 0x0000000203257836 */ /* 0x000fe40000000000 */
[----:B------:R-:W-:-:S04]  /*3a3e0*/  IMAD.WIDE.U32 R34, R35, 0x8, R14 ;  /* 0x0000000823227825 */ /* 0x000fc800078e000e */
[C---:B------:R-:W-:Y:S02]  /*3a3f0*/  VIADD R39, R3.reuse, 0x3 ;  /* 0x0000000303277836 */ /* 0x040fe40000000000 */
[C---:B------:R-:W-:Y:S02]  /*3a400*/  VIADD R23, R3.reuse, 0x4 ;  /* 0x0000000403177836 */ /* 0x040fe40000000000 */
[----:B------:R-:W-:Y:S02]  /*3a410*/  VIADD R41, R3, 0x5 ;  /* 0x0000000503297836 */ /* 0x000fe40000000000 */
[----:B------:R-:W-:-:S04]  /*3a420*/  IMAD.WIDE.U32 R36, R37, 0x8, R14 ;  /* 0x0000000825247825 */ /* 0x000fc800078e000e */
[----:B------:R-:W-:Y:S02]  /*3a430*/  VIADD R43, R3, 0x6 ;  /* 0x00000006032b7836 */ /* 0x000fe40000000000 */
[----:B------:R-:W-:-:S04]  /*3a440*/  IMAD.WIDE.U32 R38, R39, 0x8, R14 ;  /* 0x0000000827267825 */ /* 0x000fc800078e000e */
[C---:B------:R-:W-:Y:S02]  /*3a450*/  VIADD R45, R3.reuse, 0x7 ;  /* 0x00000007032d7836 */ /* 0x040fe40000000000 */
[----:B------:R-:W-:Y:S02]  /*3a460*/  VIADD R22, R22, 0x8 ;  /* 0x0000000816167836 */ /* 0x000fe40000000000 */
[----:B------:R-:W-:Y:S02]  /*3a470*/  VIADD R20, R20, 0x8 ;  /* 0x0000000814147836 */ /* 0x000fe40000000000 */
[----:B------:R-:W-:Y:S02]  /*3a480*/  VIADD R3, R3, 0x8 ;  /* 0x0000000803037836 */ /* 0x000fe40000000000 */
[----:B0-----:R-:W-:Y:S01]  /*3a490*/  VIADD R21, R21, 0x40 ;  /* 0x0000004015157836 */ /* 0x001fe20000000000 */
[----:B--2---:R0:W-:Y:S04]  /*3a4a0*/  STG.E.64 desc[UR36][R32.64], R30 ;  /* 0x0000001e20007986 */ /* 0x0041e8000c101b24 */
[----:B---3--:R1:W-:Y:S04]  /*3a4b0*/  STG.E.64 desc[UR36][R34.64], R28 ;  /* 0x0000001c22007986 */ /* 0x0083e8000c101b24 */
[----:B-----5:R2:W-:Y:S04]  /*3a4c0*/  STG.E.64 desc[UR36][R36.64], R26 ;  /* 0x0000001a24007986 */ /* 0x0205e8000c101b24 */
[----:B----4-:R2:W-:Y:S01]  /*3a4d0*/  STG.E.64 desc[UR36][R38.64], R24 ;  /* 0x0000001826007986 */ /* 0x0105e2000c101b24 */
[----:B0-----:R-:W-:-:S04]  /*3a4e0*/  IMAD.WIDE.U32 R30, R23, 0x8, R14 ;  /* 0x00000008171e7825 */ /* 0x001fc800078e000e */
[--C-:B-1----:R-:W-:Y:S01]  /*3a4f0*/  IMAD.WIDE.U32 R28, R41, 0x8, R14.reuse ;  /* 0x00000008291c7825 */ /* 0x102fe200078e000e */
[----:B------:R2:W-:Y:S03]  /*3a500*/  STG.E.64 desc[UR36][R30.64], R6 ;  /* 0x000000061e007986 */ /* 0x0005e6000c101b24 */
[--C-:B------:R-:W-:Y:S01]  /*3a510*/  IMAD.WIDE.U32 R32, R43, 0x8, R14.reuse ;  /* 0x000000082b207825 */ /* 0x100fe200078e000e */
[----:B------:R2:W-:Y:S03]  /*3a520*/  STG.E.64 desc[UR36][R28.64], R12 ;  /* 0x0000000c1c007986 */ /* 0x0005e6000c101b24 */
[----:B------:R-:W-:Y:S01]  /*3a530*/  IMAD.WIDE.U32 R34, R45, 0x8, R14 ;  /* 0x000000082d227825 */ /* 0x000fe200078e000e */
[----:B------:R2:W-:Y:S04]  /*3a540*/  STG.E.64 desc[UR36][R32.64], R8 ;  /* 0x0000000820007986 */ /* 0x0005e8000c101b24 */
[----:B------:R2:W-:Y:S02]  /*3a550*/  STG.E.64 desc[UR36][R34.64], R4 ;  /* 0x0000000422007986 */ /* 0x0005e4000c101b24 */
.L_x_1235:
[----:B------:R-:W-:Y:S05]  /*3a560*/  BSYNC.RECONVERGENT B4 ;  /* 0x0000000000047941 */ /* 0x000fea0003800200 */
.L_x_1234:
[----:B------:R-:W-:-:S13]  /*3a570*/  ISETP.NE.OR P0, PT, R22, RZ, P0 ;  /* 0x000000ff1600720c */ /* 0x000fda0000705670 */
[----:B------:R-:W-:Y:S05]  /*3a580*/  @!P0 BREAK.RELIABLE B3 ;  /* 0x0000000000038942 */ /* 0x000fea0003800100 */
[----:B------:R-:W-:Y:S05]  /*3a590*/  @!P0 BRA `(.L_x_1236) ;  /* 0x0000000000588947 */ /* 0x000fea0003800000 */
.L_x_1230:
[----:B------:R-:W-:Y:S05]  /*3a5a0*/  BSYNC.RELIABLE B3 ;  /* 0x0000000000037941 */ /* 0x000fea0003800100 */
.L_x_1229:
[----:B0-2---:R-:W2:Y:S04]  /*3a5b0*/  LDL.64 R4, [R21+-0x18] ;  /* 0xffffe80015047983 */ /* 0x005ea80000100a00 */
[----:B------:R-:W3:Y:S04]  /*3a5c0*/  LDL.64 R6, [R21+-0x10] ;  /* 0xfffff00015067983 */ /* 0x000ee80000100a00 */
[----:B------:R-:W5:Y:S04]  /*3a5d0*/  LDL.64 R8, [R21+-0x8] ;  /* 0xfffff80015087983 */ /* 0x000f680000100a00 */
[----:B------:R0:W4:Y:S01]  /*3a5e0*/  LDL.64 R12, [R21] ;  /* 0x00000000150c7983 */ /* 0x0001220000100a00 */
[----:B------:R-:W-:-:S02]  /*3a5f0*/  VIADD R27, R3, 0x1 ;  /* 0x00000001031b7836 */ /* 0x000fc40000000000 */
[C---:B------:R-:W-:Y:S02]  /*3a600*/  VIADD R29, R3.reuse, 0x2 ;  /* 0x00000002031d7836 */ /* 0x040fe40000000000 */
[C---:B------:R-:W-:Y:S02]  /*3a610*/  VIADD R31, R3.reuse, 0x3 ;  /* 0x00000003031f7836 */ /* 0x040fe40000000000 */
[----:B------:R-:W-:-:S04]  /*3a620*/  IMAD.WIDE.U32 R24, R3, 0x8, R14 ;  /* 0x0000000803187825 */ /* 0x000fc800078e000e */
[----:B------:R-:W-:-:S04]  /*3a630*/  IMAD.WIDE.U32 R26, R27, 0x8, R14 ;  /* 0x000000081b1a7825 */ /* 0x000fc800078e000e */
[----:B------:R-:W-:-:S04]  /*3a640*/  IMAD.WIDE.U32 R28, R29, 0x8, R14 ;  /* 0x000000081d1c7825 */ /* 0x000fc800078e000e */
[----:B------:R-:W-:-:S04]  /*3a650*/  IMAD.WIDE.U32 R30, R31, 0x8, R14 ;  /* 0x000000081f1e7825 */ /* 0x000fc800078e000e */
[----:B------:R-:W-:Y:S02]  /*3a660*/  VIADD R22, R22, 0x4 ;  /* 0x0000000416167836 */ /* 0x000fe40000000000 */
[----:B------:R-:W-:Y:S02]  /*3a670*/  VIADD R20, R20, 0x4 ;  /* 0x0000000414147836 */ /* 0x000fe40000000000 */
[----:B------:R-:W-:Y:S01]  /*3a680*/  VIADD R3, R3, 0x4 ;  /* 0x0000000403037836 */ /* 0x000fe20000000000 */
[----:B------:R-:W-:Y:S01]  /*3a690*/  ISETP.NE.AND P0, PT, R22, RZ, PT ;  /* 0x000000ff1600720c */ /* 0x000fe20003f05270 */
[----:B0-----:R-:W-:Y:S01]  /*3a6a0*/  VIADD R21, R21, 0x20 ;  /* 0x0000002015157836 */ /* 0x001fe20000000000 */
[----:B--2---:R0:W-:Y:S04]  /*3a6b0*/  STG.E.64 desc[UR36][R24.64], R4 ;  /* 0x0000000418007986 */ /* 0x0041e8000c101b24 */
[----:B---3--:R0:W-:Y:S04]  /*3a6c0*/  STG.E.64 desc[UR36][R26.64], R6 ;  /* 0x000000061a007986 */ /* 0x0081e8000c101b24 */
[----:B-----5:R0:W-:Y:S04]  /*3a6d0*/  STG.E.64 desc[UR36][R28.64], R8 ;  /* 0x000000081c007986 */ /* 0x0201e8000c101b24 */
[----:B----4-:R0:W-:Y:S01]  /*3a6e0*/  STG.E.64 desc[UR36][R30.64], R12 ;  /* 0x0000000c1e007986 */ /* 0x0101e2000c101b24 */
[----:B------:R-:W-:Y:S05]  /*3a6f0*/  @P0 BRA `(.L_x_1229) ;  /* 0xfffffffc00ac0947 */ /* 0x000fea000383ffff */
.L_x_1236:
[----:B------:R-:W-:Y:S05]  /*3a700*/  BSYNC.RECONVERGENT B2 ;  /* 0x0000000000027941 */ /* 0x000fea0003800200 */
.L_x_1228:
[----:B------:R-:W-:-:S07]  /*3a710*/  VIADD R3, R20, 0xffffffff ;  /* 0xffffffff14037836 */ /* 0x000fce0000000000 */
.L_x_1227:
[----:B------:R-:W-:Y:S05]  /*3a720*/  BSYNC.RECONVERGENT B1 ;  /* 0x0000000000017941 */ /* 0x000fea0003800200 */
.L_x_1226:
[----:B------:R-:W-:-:S13]  /*3a730*/  ISETP.NE.AND P0, PT, R0, RZ, PT ;  /* 0x000000ff0000720c */ /* 0x000fda0003f05270 */
[----:B------:R-:W-:Y:S05]  /*3a740*/  @!P0 BRA `(.L_x_1225) ;  /* 0x0000000000348947 */ /* 0x000fea0003800000 */
[----:B0-2---:R-:W-:Y:S02]  /*3a750*/  IMAD.MOV.U32 R4, RZ, RZ, 0x8 ;  /* 0x00000008ff047424 */ /* 0x005fe400078e00ff */
[----:B------:R-:W-:Y:S02]  /*3a760*/  IMAD R3, R18, 0x100, R3 ;  /* 0x0000010012037824 */ /* 0x000fe400078e0203 */
[----:B------:R-:W-:Y:S02]  /*3a770*/  IMAD R19, R19, R4, UR40 ;  /* 0x0000002813137e24 */ /* 0x000fe4000f8e0204 */
[----:B------:R-:W-:Y:S02]  /*3a780*/  IMAD.MOV R0, RZ, RZ, -R0 ;  /* 0x000000ffff007224 */ /* 0x000fe400078e0a00 */
[----:B------:R-:W-:-:S07]  /*3a790*/  VIADD R19, R19, 0x920 ;  /* 0x0000092013137836 */ /* 0x000fce0000000000 */
.L_x_1237:
[----:B0-----:R0:W2:Y:S01]  /*3a7a0*/  LDL.64 R4, [R19] ;  /* 0x0000000013047983 */ /* 0x0010a20000100a00 */
[----:B-1----:R-:W-:-:S04]  /*3a7b0*/  IMAD.WIDE.U32 R6, R3, 0x8, R14 ;  /* 0x0000000803067825 */ /* 0x002fc800078e000e */
[----:B------:R-:W-:Y:S02]  /*3a7c0*/  VIADD R0, R0, 0x1 ;  /* 0x0000000100007836 */ /* 0x000fe40000000000 */
[----:B------:R-:W-:Y:S02]  /*3a7d0*/  VIADD R3, R3, 0x1 ;  /* 0x0000000103037836 */ /* 0x000fe40000000000 */
[----:B0-----:R-:W-:Y:S01]  /*3a7e0*/  VIADD R19, R19, 0x8 ;  /* 0x0000000813137836 */ /* 0x001fe20000000000 */
[----:B------:R-:W-:Y:S01]  /*3a7f0*/  ISETP.NE.AND P0, PT, R0, RZ, PT ;  /* 0x000000ff0000720c */ /* 0x000fe20003f05270 */
[----:B--2---:R0:W-:-:S12]  /*3a800*/  STG.E.64 desc[UR36][R6.64], R4 ;  /* 0x0000000406007986 */ /* 0x0041d8000c101b24 */
[----:B------:R-:W-:Y:S05]  /*3a810*/  @P0 BRA `(.L_x_1237) ;  /* 0xfffffffc00e00947 */ /* 0x000fea000383ffff */
.L_x_1225:
[----:B------:R-:W-:Y:S05]  /*3a820*/  BSYNC.RECONVERGENT B0 ;  /* 0x0000000000007941 */ /* 0x000fea0003800200 */
.L_x_1224:
[----:B0-2---:R-:W2:Y:S01]  /*3a830*/  LDL R4, [R1+0x14] ;  /* 0x0000140001047983 */ /* 0x005ea20000100800 */
[----:B------:R-:W0:Y:S01]  /*3a840*/  REDUX.SUM UR5, R2 ;  /* 0x00000000020573c4 */ /* 0x000e22000000c000 */
[----:B------:R-:W-:Y:S01]  /*3a850*/  VOTEU.ANY UR4, UPT, PT ;  /* 0x0000000000047886 */ /* 0x000fe200038e0100 */
[----:B------:R-:W-:Y:S01]  /*3a860*/  SEL R3, RZ, 0x4, !P1 ;  /* 0x00000004ff037807 */ /* 0x000fe20004800000 */
[----:B------:R-:W5:Y:S01]  /*3a870*/  S2R R0, SR_LANEID ;  /* 0x0000000000007919 */ /* 0x000f620000000000 */
[----:B------:R-:W-:Y:S01]  /*3a880*/  UFLO.U32 UR4, UR4 ;  /* 0x00000004000472bd */ /* 0x000fe200080e0000 */
[----:B------:R-:W-:Y:S01]  /*3a890*/  IMAD.MOV.U32 R5, RZ, RZ, RZ ;  /* 0x000000ffff057224 */ /* 0x000fe200078e00ff */
[----:B------:R-:W-:-:S05]  /*3a8a0*/  IADD3 R10, P1, PT, R3, R10, RZ ;  /* 0x0000000a030a7210 */ /* 0x000fca0007f3e0ff */
[----:B------:R-:W-:Y:S01]  /*3a8b0*/  IMAD.X R11, RZ, RZ, R11, P1 ;  /* 0x000000ffff0b7224 */ /* 0x000fe200008e060b */
[----:B-----5:R-:W-:Y:S01]  /*3a8c0*/  ISETP.EQ.U32.AND P0, PT, R0, UR4, PT ;  /* 0x0000000400007c0c */ /* 0x020fe2000bf02070 */
[----:B0-----:R-:W-:-:S12]  /*3a8d0*/  IMAD.U32 R0, RZ, RZ, UR5 ;  /* 0x00000005ff007e24 */ /* 0x001fd8000f8e00ff */
[----:B------:R-:W-:Y:S04]  /*3a8e0*/  @P0 REDG.E.ADD.STRONG.GPU desc[UR36][R10.64], R0 ;  /* 0x000000000a00098e */ /* 0x000fe8000c12e124 */
[----:B--2---:R-:W-:Y:S01]  /*3a8f0*/  REDG.E.ADD.64.STRONG.GPU desc[UR36][R16.64+0x40004], R4 ;  /* 0x040004041000798e */ /* 0x004fe2000c12e524 */
[----:B------:R-:W-:Y:S05]  /*3a900*/  EXIT ;  /* 0x000000000000794d */ /* 0x000fea0003800000 */
.L_x_60:
[----:B------:R-:W-:Y:S05]  /*3a910*/  @P0 EXIT ;  /* 0x000000000000094d */ /* 0x000fea0003800000 */
[----:B0-----:R-:W-:Y:S01]  /*3a920*/  MOV R2, 0x0 ;  /* 0x0000000000027802 */ /* 0x001fe20000000f00 */
[----:B------:R0:W-:Y:S01]  /*3a930*/  STL [R1+0x1930], R0 ;  /* 0x0019300001007387 */ /* 0x0001e20000100800 */
[----:B------:R-:W1:Y:S04]  /*3a940*/  LDCU.64 UR4, c[0x4][0xa0] ;  /* 0x01001400ff0477ac */ /* 0x000e680008000a00 */
[----:B------:R-:W2:Y:S01]  /*3a950*/  LDC.64 R2, c[0x4][R2] ;  /* 0x0100000002027b82 */ /* 0x000ea20000000a00 */
[----:B------:R-:W-:-:S04]  /*3a960*/  UIADD3 UR38, UP0, UPT, UR38, 0x1930, URZ ;  /* 0x0000193026267890 */ /* 0x000fc8000ff1e0ff */
[----:B------:R-:W-:Y:S02]  /*3a970*/  UIADD3.X UR39, UPT, UPT, URZ, UR39, URZ, UP0, !UPT ;  /* 0x00000027ff277290 */ /* 0x000fe400087fe4ff */
[----:B------:R-:W-:-:S04]  /*3a980*/  IMAD.U32 R6, RZ, RZ, UR38 ;  /* 0x00000026ff067e24 */ /* 0x000fc8000f8e00ff */
[----:B------:R-:W-:Y:S02]  /*3a990*/  IMAD.U32 R7, RZ, RZ, UR39 ;  /* 0x00000027ff077e24 */ /* 0x000fe4000f8e00ff */
[----:B-1----:R-:W-:Y:S02]  /*3a9a0*/  IMAD.U32 R4, RZ, RZ, UR4 ;  /* 0x00000004ff047e24 */ /* 0x002fe4000f8e00ff */
[----:B0-----:R-:W-:-:S07]  /*3a9b0*/  IMAD.U32 R5, RZ, RZ, UR5 ;  /* 0x00000005ff057e24 */ /* 0x001fce000f8e00ff */
[----:B------:R-:W-:-:S07]  /*3a9c0*/  LEPC R20, `(.L_x_1238) ;  /* 0x000000001014794e */ /* 0x000fce0000000000 */
[----:B--2--5:R-:W-:Y:S05]  /*3a9d0*/  CALL.ABS.NOINC R2 ;  /* 0x0000000002007343 */ /* 0x024fea0003c00000 */
.L_x_1238:
[----:B------:R-:W-:Y:S05]  /*3a9e0*/  EXIT ;  /* 0x000000000000794d */ /* 0x000fea0003800000 */
.L_x_1165:
[----:B------:R-:W-:Y:S01]  /*3a9f0*/  BSSY B1, `(.L_x_1239) ;  /* 0x0000007000017945 */ /* 0x000fe20003800000 */
[----:B-----5:R-:W-:Y:S02]  /*3aa00*/  IMAD.MOV.U32 R13, RZ, RZ, R3 ;  /* 0x000000ffff0d7224 */ /* 0x020fe400078e0003 */
[----:B------:R-:W-:Y:S02]  /*3aa10*/  IMAD.MOV.U32 R12, RZ, RZ, 0x1 ;  /* 0x00000001ff0c7424 */ /* 0x000fe400078e00ff */
[----:B------:R-:W-:-:S07]  /*3aa20*/  IMAD.MOV.U32 R11, RZ, RZ, 0x1f ;  /* 0x0000001fff0b7424 */ /* 0x000fce00078e00ff */
[----:B0-----:R-:W-:Y:S05]  /*3aa30*/  WARPSYNC.COLLECTIVE R15, `(.L_x_1240) ;  /* 0x000000000f087348 */ /* 0x001fea0003c00000 */
[----:B------:R1:W2:Y:S02]  /*3aa40*/  SHFL.BFLY P6, R14, R13, R12, R11 ;  /* 0x0c00000c0d0e7389 */ /* 0x0002a400000c000b */
[----:B012---:R-:W-:Y:S05]  /*3aa50*/  ENDCOLLECTIVE ;  /* 0x000000000000791b */ /* 0x007fea0003800000 */
.L_x_1240:
[----:B------:R-:W-:Y:S05]  /*3aa60*/  BSYNC B1 ;  /* 0x0000000000017941 */ /* 0x000fea0003800000 */
.L_x_1239:
[----:B------:R-:W-:Y:S02]  /*3aa70*/  IMAD.MOV.U32 R13, RZ, RZ, R2 ;  /* 0x000000ffff0d7224 */ /* 0x000fe400078e0002 */
[----:B------:R-:W-:Y:S02]  /*3aa80*/  IMAD.MOV.U32 R12, RZ, RZ, 0x1 ;  /* 0x00000001ff0c7424 */ /* 0x000fe400078e00ff */
[----:B------:R-:W-:Y:S02]  /*3aa90*/  IMAD.MOV.U32 R11, RZ, RZ, 0x1f ;  /* 0x0000001fff0b7424 */ /* 0x000fe400078e00ff */
[----:B------:R-:W-:-:S07]  /*3aaa0*/  IMAD.MOV.U32 R7, RZ, RZ, R14 ;  /* 0x000000ffff077224 */ /* 0x000fce00078e000e */
[----:B------:R-:W-:Y:S05]  /*3aab0*/  WARPSYNC.COLLECTIVE R15, `(.L_x_1241) ;  /* 0x000000000f087348 */ /* 0x000fea0003c00000 */
[----:B------:R0:W1:Y:S02]  /*3aac0*/  SHFL.BFLY P6, R14, R13, R12, R11 ;  /* 0x0c00000c0d0e7389 */ /* 0x00006400000c000b */
[----:B01----:R-:W-:Y:S05]  /*3aad0*/  ENDCOLLECTIVE ;  /* 0x000000000000791b */ /* 0x003fea0003800000 */
.L_x_1241:
[----:B------:R-:W-:Y:S05]  /*3aae0*/  BRA `(.L_x_1242) ;  /* 0xffffffa800d87947 */ /* 0x000fea000383ffff */
.L_x_1166:
[----:B------:R-:W-:Y:S01]  /*3aaf0*/  BSSY B1, `(.L_x_1243) ;  /* 0x0000007000017945 */ /* 0x000fe20003800000 */
[----:B-----5:R-:W-:Y:S02]  /*3ab00*/  IMAD.MOV.U32 R13, RZ, RZ, R3 ;  /* 0x000000ffff0d7224 */ /* 0x020fe400078e0003 */
[----:B------:R-:W-:Y:S02]  /*3ab10*/  IMAD.MOV.U32 R12, RZ, RZ, 0x2 ;  /* 0x00000002ff0c7424 */ /* 0x000fe400078e00ff */
[----:B------:R-:W-:-:S07]  /*3ab20*/  IMAD.MOV.U32 R11, RZ, RZ, 0x1f ;  /* 0x0000001fff0b7424 */ /* 0x000fce00078e00ff */
[----:B0-----:R-:W-:Y:S05]  /*3ab30*/  WARPSYNC.COLLECTIVE R15, `(.L_x_1244) ;  /* 0x000000000f087348 */ /* 0x001fea0003c00000 */
[----:B------:R1:W2:Y:S02]  /*3ab40*/  SHFL.BFLY P6, R14, R13, R12, R11 ;  /* 0x0c00000c0d0e7389 */ /* 0x0002a400000c000b */
[----:B012---:R-:W-:Y:S05]  /*3ab50*/  ENDCOLLECTIVE ;  /* 0x000000000000791b */ /* 0x007fea0003800000 */
.L_x_1244:
[----:B------:R-:W-:Y:S05]  /*3ab60*/  BSYNC B1 ;  /* 0x0000000000017941 */ /* 0x000fea0003800000 */
.L_x_1243:
[----:B------:R-:W-:Y:S02]  /*3ab70*/  IMAD.MOV.U32 R13, RZ, RZ, R2 ;  /* 0x000000ffff0d7224 */ /* 0x000fe400078e0002 */
[----:B------:R-:W-:Y:S02]  /*3ab80*/  IMAD.MOV.U32 R12, RZ, RZ, 0x2 ;  /* 0x00000002ff0c7424 */ /* 0x000fe400078e00ff */
[----:B------:R-:W-:Y:S02]  /*3ab90*/  IMAD.MOV.U32 R11, RZ, RZ, 0x1f ;  /* 0x0000001fff0b7424 */ /* 0x000fe400078e00ff */
[----:B------:R-:W-:-:S07]  /*3aba0*/  IMAD.MOV.U32 R7, RZ, RZ, R14 ;  /* 0x000000ffff077224 */ /* 0x000fce00078e000e */
[----:B------:R-:W-:Y:S05]  /*3abb0*/  WARPSYNC.COLLECTIVE R15, `(.L_x_1245) ;  /* 0x000000000f087348 */ /* 0x000fea0003c00000 */
[----:B------:R0:W1:Y:S02]  /*3abc0*/  SHFL.BFLY P6, R14, R13, R12, R11 ;  /* 0x0c00000c0d0e7389 */ /* 0x00006400000c000b */
[----:B01----:R-:W-:Y:S05]  /*3abd0*/  ENDCOLLECTIVE ;  /* 0x000000000000791b */ /* 0x003fea0003800000 */
.L_x_1245:
[----:B------:R-:W-:Y:S05]  /*3abe0*/  BRA `(.L_x_1246) ;  /* 0xffffffac00007947 */ /* 0x000fea000383ffff */
.L_x_1167:
[----:B------:R-:W-:Y:S01]  /*3abf0*/  BSSY B1, `(.L_x_1247) ;  /* 0x0000007000017945 */ /* 0x000fe20003800000 */
[----:B-----5:R-:W-:Y:S02]  /*3ac00*/  IMAD.MOV.U32 R13, RZ, RZ, R3 ;  /* 0x000000ffff0d7224 */ /* 0x020fe400078e0003 */
[----:B------:R-:W-:Y:S02]  /*3ac10*/  IMAD.MOV.U32 R12, RZ, RZ, 0x4 ;  /* 0x00000004ff0c7424 */ /* 0x000fe400078e00ff */
[----:B------:R-:W-:-:S07]  /*3ac20*/  IMAD.MOV.U32 R11, RZ, RZ, 0x1f ;  /* 0x0000001fff0b7424 */ /* 0x000fce00078e00ff */
[----:B0-----:R-:W-:Y:S05]  /*3ac30*/  WARPSYNC.COLLECTIVE R15, `(.L_x_1248) ;  /* 0x000000000f087348 */ /* 0x001fea0003c00000 */
[----:B------:R1:W2:Y:S02]  /*3ac40*/  SHFL.BFLY P6, R14, R13, R12, R11 ;  /* 0x0c00000c0d0e7389 */ /* 0x0002a400000c000b */
[----:B012---:R-:W-:Y:S05]  /*3ac50*/  ENDCOLLECTIVE ;  /* 0x000000000000791b */ /* 0x007fea0003800000 */
.L_x_1248:
[----:B------:R-:W-:Y:S05]  /*3ac60*/  BSYNC B1 ;  /* 0x0000000000017941 */ /* 0x000fea0003800000 */
.L_x_1247:
[----:B------:R-:W-:Y:S02]  /*3ac70*/  IMAD.MOV.U32 R13, RZ, RZ, R2 ;  /* 0x000000ffff0d7224 */ /* 0x000fe400078e0002 */
[----:B------:R-:W-:Y:S02]  /*3ac80*/  IMAD.MOV.U32 R12, RZ, RZ, 0x4 ;  /* 0x00000004ff0c7424 */ /* 0x000fe400078e00ff */
[----:B------:R-:W-:Y:S02]  /*3ac90*/  IMAD.MOV.U32 R11, RZ, RZ, 0x1f ;  /* 0x0000001fff0b7424 */ /* 0x000fe400078e00ff */
[----:B------:R-:W-:-:S07]  /*3aca0*/  IMAD.MOV.U32 R7, RZ, RZ, R14 ;  /* 0x000000ffff077224 */ /* 0x000fce00078e000e */
[----:B------:R-:W-:Y:S05]  /*3acb0*/  WARPSYNC.COLLECTIVE R15, `(.L_x_1249) ;  /* 0x000000000f087348 */ /* 0x000fea0003c00000 */
[----:B------:R0:W1:Y:S02]  /*3acc0*/  SHFL.BFLY P6, R14, R13, R12, R11 ;  /* 0x0c00000c0d0e7389 */ /* 0x00006400000c000b */
[----:B01----:R-:W-:Y:S05]  /*3acd0*/  ENDCOLLECTIVE ;  /* 0x000000000000791b */ /* 0x003fea0003800000 */
.L_x_1249:
[----:B------:R-:W-:Y:S05]  /*3ace0*/  BRA `(.L_x_1250) ;  /* 0xffffffac00287947 */ /* 0x000fea000383ffff */
.L_x_1168:
[----:B------:R-:W-:Y:S01]  /*3acf0*/  BSSY B1, `(.L_x_1251) ;  /* 0x0000007000017945 */ /* 0x000fe20003800000 */
[----:B-----5:R-:W-:Y:S02]  /*3ad00*/  IMAD.MOV.U32 R13, RZ, RZ, R3 ;  /* 0x000000ffff0d7224 */ /* 0x020fe400078e0003 */
[----:B------:R-:W-:Y:S02]  /*3ad10*/  IMAD.MOV.U32 R12, RZ, RZ, 0x8 ;  /* 0x00000008ff0c7424 */ /* 0x000fe400078e00ff */
[----:B------:R-:W-:-:S07]  /*3ad20*/  IMAD.MOV.U32 R11, RZ, RZ, 0x1f ;  /* 0x0000001fff0b7424 */ /* 0x000fce00078e00ff */
[----:B0-----:R-:W-:Y:S05]  /*3ad30*/  WARPSYNC.COLLECTIVE R15, `(.L_x_1252) ;  /* 0x000000000f087348 */ /* 0x001fea0003c00000 */
[----:B------:R1:W2:Y:S02]  /*3ad40*/  SHFL.BFLY P6, R14, R13, R12, R11 ;  /* 0x0c00000c0d0e7389 */ /* 0x0002a400000c000b */
[----:B012---:R-:W-:Y:S05]  /*3ad50*/  ENDCOLLECTIVE ;  /* 0x000000000000791b */ /* 0x007fea0003800000 */
.L_x_1252:
[----:B------:R-:W-:Y:S05]  /*3ad60*/  BSYNC B1 ;  /* 0x0000000000017941 */ /* 0x000fea0003800000 */
.L_x_1251:
[----:B------:R-:W-:Y:S02]  /*3ad70*/  IMAD.MOV.U32 R13, RZ, RZ, R2 ;  /* 0x000000ffff0d7224 */ /* 0x000fe400078e0002 */
[----:B------:R-:W-:Y:S02]  /*3ad80*/  IMAD.MOV.U32 R12, RZ, RZ, 0x8 ;  /* 0x00000008ff0c7424 */ /* 0x000fe400078e00ff */
[----:B------:R-:W-:Y:S02]  /*3ad90*/  IMAD.MOV.U32 R11, RZ, RZ, 0x1f ;  /* 0x0000001fff0b7424 */ /* 0x000fe400078e00ff */
[----:B------:R-:W-:-:S07]  /*3ada0*/  IMAD.MOV.U32 R7, RZ, RZ, R14 ;  /* 0x000000ffff077224 */ /* 0x000fce00078e000e */
[----:B------:R-:W-:Y:S05]  /*3adb0*/  WARPSYNC.COLLECTIVE R15, `(.L_x_1253) ;  /* 0x000000000f087348 */ /* 0x000fea0003c00000 */
[----:B------:R0:W1:Y:S02]  /*3adc0*/  SHFL.BFLY P6, R14, R13, R12, R11 ;  /* 0x0c00000c0d0e7389 */ /* 0x00006400000c000b */
[----:B01----:R-:W-:Y:S05]  /*3add0*/  ENDCOLLECTIVE ;  /* 0x000000000000791b */ /* 0x003fea0003800000 */
.L_x_1253:
[----:B------:R-:W-:Y:S05]  /*3ade0*/  BRA `(.L_x_1254) ;  /* 0xffffffac00507947 */ /* 0x000fea000383ffff */
.L_x_1169:
[----:B------:R-:W-:Y:S01]  /*3adf0*/  BSSY B1, `(.L_x_1255) ;  /* 0x0000007000017945 */ /* 0x000fe20003800000 */
[----:B-----5:R-:W-:Y:S02]  /*3ae00*/  IMAD.MOV.U32 R13, RZ, RZ, R3 ;  /* 0x000000ffff0d7224 */ /* 0x020fe400078e0003 */
[----:B------:R-:W-:Y:S02]  /*3ae10*/  IMAD.MOV.U32 R12, RZ, RZ, 0x10 ;  /* 0x00000010ff0c7424 */ /* 0x000fe400078e00ff */
[----:B------:R-:W-:-:S07]  /*3ae20*/  IMAD.MOV.U32 R11, RZ, RZ, 0x1f ;  /* 0x0000001fff0b7424 */ /* 0x000fce00078e00ff */
[----:B0-----:R-:W-:Y:S05]  /*3ae30*/  WARPSYNC.COLLECTIVE R15, `(.L_x_1256) ;  /* 0x000000000f087348 */ /* 0x001fea0003c00000 */
[----:B------:R1:W2:Y:S02]  /*3ae40*/  SHFL.BFLY P6, R14, R13, R12, R11 ;  /* 0x0c00000c0d0e7389 */ /* 0x0002a400000c000b */
[----:B012---:R-:W-:Y:S05]  /*3ae50*/  ENDCOLLECTIVE ;  /* 0x000000000000791b */ /* 0x007fea0003800000 */
.L_x_1256:
[----:B------:R-:W-:Y:S05]  /*3ae60*/  BSYNC B1 ;  /* 0x0000000000017941 */ /* 0x000fea0003800000 */
.L_x_1255:
[----:B------:R-:W-:Y:S02]  /*3ae70*/  IMAD.MOV.U32 R13, RZ, RZ, R2 ;  /* 0x000000ffff0d7224 */ /* 0x000fe400078e0002 */
[----:B------:R-:W-:Y:S02]  /*3ae80*/  IMAD.MOV.U32 R12, RZ, RZ, 0x10 ;  /* 0x00000010ff0c7424 */ /* 0x000fe400078e00ff */
[----:B------:R-:W-:Y:S02]  /*3ae90*/  IMAD.MOV.U32 R11, RZ, RZ, 0x1f ;  /* 0x0000001fff0b7424 */ /* 0x000fe400078e00ff */
[----:B------:R-:W-:-:S07]  /*3aea0*/  IMAD.MOV.U32 R7, RZ, RZ, R14 ;  /* 0x000000ffff077224 */ /* 0x000fce00078e000e */
[----:B------:R-:W-:Y:S05]  /*3aeb0*/  WARPSYNC.COLLECTIVE R15, `(.L_x_1257) ;  /* 0x000000000f087348 */ /* 0x000fea0003c00000 */
[----:B------:R0:W1:Y:S02]  /*3aec0*/  SHFL.BFLY P6, R14, R13, R12, R11 ;  /* 0x0c00000c0d0e7389 */ /* 0x00006400000c000b */
[----:B01----:R-:W-:Y:S05]  /*3aed0*/  ENDCOLLECTIVE ;  /* 0x000000000000791b */ /* 0x003fea0003800000 */
.L_x_1257:
[----:B------:R-:W-:Y:S05]  /*3aee0*/  BRA `(.L_x_1258) ;  /* 0xffffffac00787947 */ /* 0x000fea000383ffff */
        .type           $_Z9evaluatorP4GNetj$_Z11block_countb,@function
        .size           $_Z9evaluatorP4GNetj$_Z11block_countb,($_Z9evaluatorP4GNetj$_Z9block_allb - $_Z9evaluatorP4GNetj$_Z11block_countb)
$_Z9evaluatorP4GNetj$_Z11block_countb:
[----:B------:R-:W0:Y:S01]  /*3aef0*/  S2R R3, SR_TID.X ;  /* 0x0000000000037919 */ /* 0x000e220000002100 */
[----:B------:R-:W-:Y:S05]  /*3af00*/  YIELD ;  /* 0x0000000000007946 */ /* 0x000fea0003800000 */
[----:B------:R-:W1:Y:S01]  /*3af10*/  S2R R6, SR_LANEID ;  /* 0x0000000000067919 */ /* 0x000e620000000000 */
[----:B------:R-:W-:Y:S05]  /*3af20*/  WARPSYNC.ALL ;  /* 0x0000000000007948 */ /* 0x000fea0003800000 */
[----:B------:R-:W2:Y:S01]  /*3af30*/  S2R R4, SR_CgaCtaId ;  /* 0x0000000000047919 */ /* 0x000ea20000008800 */
[----:B------:R-:W-:Y:S01]  /*3af40*/  VOTEU.ANY UR4, UPT, PT ;  /* 0x0000000000047886 */ /* 0x000fe200038e0100 */
[----:B------:R-:W-:Y:S01]  /*3af50*/  SGXT R5, R2, 0x8 ;  /* 0x000000080205781a */ /* 0x000fe20000000200 */
[----:B------:R-:W-:Y:S01]  /*3af60*/  UFLO.U32 UR4, UR4 ;  /* 0x00000004000472bd */ /* 0x000fe200080e0000 */
[----:B------:R-:W-:-:S02]  /*3af70*/  MOV R2, 0x400 ;  /* 0x0000040000027802 */ /* 0x000fc40000000f00 */
[----:B------:R-:W3:Y:S01]  /*3af80*/  REDUX.SUM UR5, R5 ;  /* 0x00000000050573c4 */ /* 0x000ee2000000c000 */
[----:B0-----:R-:W-:Y:S02]  /*3af90*/  ISETP.NE.AND P0, PT, R3, RZ, PT ;  /* 0x000000ff0300720c */ /* 0x001fe40003f05270 */
[----:B------:R-:W-:Y:S01]  /*3afa0*/  VIADD R3, R2, 0x808 ;  /* 0x0000080802037836 */ /* 0x000fe20000000000 */
[----:B-1----:R-:W-:Y:S01]  /*3afb0*/  ISETP.EQ.U32.AND P1, PT, R6, UR4, PT ;  /* 0x0000000406007c0c */ /* 0x002fe2000bf22070 */
[----:B---3--:R-:W-:Y:S01]  /*3afc0*/  IMAD.U32 R9, RZ, RZ, UR5 ;  /* 0x00000005ff097e24 */ /* 0x008fe2000f8e00ff */
[C---:B--2---:R-:W-:Y:S01]  /*3afd0*/  LEA R6, R4.reuse, R2, 0x18 ;  /* 0x0000000204067211 */ /* 0x044fe200078ec0ff */
[----:B------:R-:W-:Y:S01]  /*3afe0*/  IMAD.MOV.U32 R2, RZ, RZ, R0 ;  /* 0x000000ffff027224 */ /* 0x000fe200078e0000 */
[----:B------:R-:W-:Y:S01]  /*3aff0*/  LEA R4, R4, R3, 0x18 ;  /* 0x0000000304047211 */ /* 0x000fe200078ec0ff */
[----:B------:R-:W-:-:S05]  /*3b000*/  IMAD.MOV.U32 R3, RZ, RZ, 0x0 ;  /* 0x00000000ff037424 */ /* 0x000fca00078e00ff */
[----:B------:R-:W-:Y:S01]  /*3b010*/  @!P0 STS [R6+0x808], RZ ;  /* 0x000808ff06008388 */ /* 0x000fe20000000800 */
[----:B------:R-:W-:Y:S06]  /*3b020*/  BAR.SYNC.DEFER_BLOCKING 0x0 ;  /* 0x0000000000007b1d */ /* 0x000fec0000010000 */
[----:B------:R-:W-:Y:S02]  /*3b030*/  @P1 ATOMS.ADD RZ, [R4], R9 ;  /* 0x0000000904ff138c */ /* 0x000fe40000000000 */
[----:B------:R-:W-:Y:S06]  /*3b040*/  BAR.SYNC.DEFER_BLOCKING 0x0 ;  /* 0x0000000000007b1d */ /* 0x000fec0000010000 */
[----:B------:R-:W0:Y:S02]  /*3b050*/  LDS R5, [R6+0x808] ;  /* 0x0008080006057984 */ /* 0x000e240000000800 */
[----:B0-----:R-:W-:Y:S05]  /*3b060*/  RET.REL.NODEC R2 `(_Z9evaluatorP4GNetj) ;  /* 0xfffffc4c02e47950 */ /* 0x001fea0003c3ffff */
        .type           $_Z9evaluatorP4GNetj$_Z9block_allb,@function
        .size           $_Z9evaluatorP4GNetj$_Z9block_allb,($_Z9evaluatorP4GNetj$_Z9block_sumIiET_S0_ - $_Z9evaluatorP4GNetj$_Z9block_allb)
$_Z9evaluatorP4GNetj$_Z9block_allb:
[----:B------:R-:W0:Y:S01]  /*3b070*/  S2R R5, SR_TID.X ;  /* 0x0000000000057919 */ /* 0x000e220000002100 */
[----:B------:R-:W-:Y:S01]  /*3b080*/  SGXT R3, R3, 0x8 ;  /* 0x000000080303781a */ /* 0x000fe20000000200 */
[----:B------:R-:W-:Y:S05]  /*3b090*/  WARPSYNC.ALL ;  /* 0x0000000000007948 */ /* 0x000fea0003800000 */
[----:B------:R-:W1:Y:S01]  /*3b0a0*/  S2R R4, SR_CgaCtaId ;  /* 0x0000000000047919 */ /* 0x000e620000008800 */
[----:B------:R-:W-:Y:S01]  /*3b0b0*/  ISETP.NE.AND P1, PT, R3, RZ, PT ;  /* 0x000000ff0300720c */ /* 0x000fe20003f25270 */
[----:B------:R-:W-:Y:S01]  /*3b0c0*/  IMAD.MOV.U32 R7, RZ, RZ, 0x0 ;  /* 0x00000000ff077424 */ /* 0x000fe200078e00ff */
[----:B------:R-:W-:-:S02]  /*3b0d0*/  MOV R3, 0x400 ;  /* 0x0000040000037802 */ /* 0x000fc40000000f00 */
[----:B0-----:R-:W-:Y:S01]  /*3b0e0*/  ISETP.NE.AND P0, PT, R5, RZ, PT ;  /* 0x000000ff0500720c */ /* 0x001fe20003f05270 */
[----:B------:R-:W-:Y:S01]  /*3b0f0*/  IMAD.MOV.U32 R5, RZ, RZ, 0x1 ;  /* 0x00000001ff057424 */ /* 0x000fe200078e00ff */
[----:B-1----:R-:W-:-:S11]  /*3b100*/  LEA R4, R4, R3, 0x18 ;  /* 0x0000000304047211 */ /* 0x002fd600078ec0ff */
[----:B------:R-:W-:Y:S01]  /*3b110*/  @!P0 STS.U8 [R4+0x804], R5 ;  /* 0x0008040504008388 */ /* 0x000fe20000000000 */
[----:B------:R-:W-:Y:S06]  /*3b120*/  BAR.SYNC.DEFER_BLOCKING 0x0 ;  /* 0x0000000000007b1d */ /* 0x000fec0000010000 */
[----:B------:R-:W-:Y:S02]  /*3b130*/  @!P1 STS.U8 [R4+0x804], RZ ;  /* 0x000804ff04009388 */ /* 0x000fe40000000000 */
[----:B------:R-:W-:Y:S06]  /*3b140*/  BAR.SYNC.DEFER_BLOCKING 0x0 ;  /* 0x0000000000007b1d */ /* 0x000fec0000010000 */
[----:B------:R-:W0:Y:S02]  /*3b150*/  LDS.S8 R3, [R4+0x804] ;  /* 0x0008040004037984 */ /* 0x000e240000000200 */
[----:B0-----:R-:W-:Y:S05]  /*3b160*/  RET.REL.NODEC R6 `(_Z9evaluatorP4GNetj) ;  /* 0xfffffc4c06a47950 */ /* 0x001fea0003c3ffff */
        .type           $_Z9evaluatorP4GNetj$_Z9block_sumIiET_S0_,@function
        .size           $_Z9evaluatorP4GNetj$_Z9block_sumIiET_S0_,($__internal_0_$__cuda_sm3x_div_rn_noftz_f32_slowpath - $_Z9evaluatorP4GNetj$_Z9block_sumIiET_S0_)
$_Z9evaluatorP4GNetj$_Z9block_sumIiET_S0_:
[----:B------:R-:W0:Y:S01]  /*3b170*/  S2R R2, SR_TID.X ;  /* 0x0000000000027919 */ /* 0x000e220000002100 */
[----:B------:R-:W-:Y:S05]  /*3b180*/  YIELD ;  /* 0x0000000000007946 */ /* 0x000fea0003800000 */
[----:B------:R-:W1:Y:S01]  /*3b190*/  S2R R4, SR_CgaCtaId ;  /* 0x0000000000047919 */ /* 0x000e620000008800 */
[----:B------:R-:W-:Y:S05]  /*3b1a0*/  WARPSYNC.ALL ;  /* 0x0000000000007948 */ /* 0x000fea0003800000 */
[----:B------:R-:W2:Y:S01]  /*3b1b0*/  S2R R3, SR_LANEID ;  /* 0x0000000000037919 */ /* 0x000ea20000000000 */
[----:B------:R-:W3:Y:S01]  /*3b1c0*/  REDUX.SUM UR5, R9 ;  /* 0x00000000090573c4 */ /* 0x000ee2000000c000 */
[----:B------:R-:W-:-:S02]  /*3b1d0*/  VOTEU.ANY UR4, UPT, PT ;  /* 0x0000000000047886 */ /* 0x000fc400038e0100 */
[----:B------:R-:W-:Y:S01]  /*3b1e0*/  UFLO.U32 UR4, UR4 ;  /* 0x00000004000472bd */ /* 0x000fe200080e0000 */
[----:B0-----:R-:W-:Y:S02]  /*3b1f0*/  ISETP.NE.AND P0, PT, R2, RZ, PT ;  /* 0x000000ff0200720c */ /* 0x001fe40003f05270 */
[----:B------:R-:W-:-:S04]  /*3b200*/  MOV R2, 0x400 ;  /* 0x0000040000027802 */ /* 0x000fc80000000f00 */
[----:B-1----:R-:W-:Y:S01]  /*3b210*/  LEA R6, R4, R2, 0x18 ;  /* 0x0000000204067211 */ /* 0x002fe200078ec0ff */
[----:B---3--:R-:W-:Y:S01]  /*3b220*/  IMAD.U32 R11, RZ, RZ, UR5 ;  /* 0x00000005ff0b7e24 */ /* 0x008fe2000f8e00ff */
[----:B--2---:R-:W-:-:S05]  /*3b230*/  ISETP.EQ.U32.AND P1, PT, R3, UR4, PT ;  /* 0x0000000403007c0c */ /* 0x004fca000bf22070 */
[----:B------:R-:W-:Y:S01]  /*3b240*/  @!P0 STS [R6+0x80c], RZ ;  /* 0x00080cff06008388 */ /* 0x000fe20000000800 */
[----:B------:R-:W-:Y:S02]  /*3b250*/  VIADD R3, R2, 0x80c ;  /* 0x0000080c02037836 */ /* 0x000fe40000000000 */
[----:B------:R-:W-:-:S03]  /*3b260*/  IMAD.MOV.U32 R2, RZ, RZ, R12 ;  /* 0x000000ffff027224 */ /* 0x000fc600078e000c */
[----:B------:R-:W-:Y:S01]  /*3b270*/  LEA R4, R4, R3, 0x18 ;  /* 0x0000000304047211 */ /* 0x000fe200078ec0ff */
[----:B------:R-:W-:Y:S01]  /*3b280*/  BAR.SYNC.DEFER_BLOCKING 0x0 ;  /* 0x0000000000007b1d */ /* 0x000fe20000010000 */
[----:B------:R-:W-:-:S05]  /*3b290*/  IMAD.MOV.U32 R3, RZ, RZ, 0x0 ;  /* 0x00000000ff037424 */ /* 0x000fca00078e00ff */
[----:B------:R-:W-:Y:S02]  /*3b2a0*/  @P1 ATOMS.ADD RZ, [R4], R11 ;  /* 0x0000000b04ff138c */ /* 0x000fe40000000000 */
[----:B------:R-:W-:Y:S06]  /*3b2b0*/  BAR.SYNC.DEFER_BLOCKING 0x0 ;  /* 0x0000000000007b1d */ /* 0x000fec0000010000 */
[----:B------:R-:W0:Y:S02]  /*3b2c0*/  LDS R9, [R6+0x80c] ;  /* 0x00080c0006097984 */ /* 0x000e240000000800 */
[----:B0-----:R-:W-:Y:S05]  /*3b2d0*/  RET.REL.NODEC R2 `(_Z9evaluatorP4GNetj) ;  /* 0xfffffc4c02487950 */ /* 0x001fea0003c3ffff */
        .weak           $__internal_0_$__cuda_sm3x_div_rn_noftz_f32_slowpath
        .type           $__internal_0_$__cuda_sm3x_div_rn_noftz_f32_slowpath,@function
        .size           $__internal_0_$__cuda_sm3x_div_rn_noftz_f32_slowpath,(.L_x_1276 - $__internal_0_$__cuda_sm3x_div_rn_noftz_f32_slowpath)
$__internal_0_$__cuda_sm3x_div_rn_noftz_f32_slowpath:
[--C-:B------:R-:W-:Y:S01]  /*3b2e0*/  SHF.R.U32.HI R7, RZ, 0x17, R4.reuse ;  /* 0x00000017ff077819 */ /* 0x100fe20000011604 */
[----:B------:R-:W-:Y:S01]  /*3b2f0*/  BSSY.RECONVERGENT B4, `(.L_x_1259) ;  /* 0x0000063000047945 */ /* 0x000fe20003800200 */
[----:B------:R-:W-:Y:S01]  /*3b300*/  SHF.R.U32.HI R28, RZ, 0x17, R3 ;  /* 0x00000017ff1c7819 */ /* 0x000fe20000011603 */
[----:B------:R-:W-:Y:S01]  /*3b310*/  IMAD.MOV.U32 R32, RZ, RZ, R4 ;  /* 0x000000ffff207224 */ /* 0x000fe200078e0004 */
[----:B------:R-:W-:Y:S02]  /*3b320*/  LOP3.LUT R7, R7, 0xff, RZ, 0xc0, !PT ;  /* 0x000000ff07077812 */ /* 0x000fe400078ec0ff */
[----:B------:R-:W-:-:S03]  /*3b330*/  LOP3.LUT R28, R28, 0xff, RZ, 0xc0, !PT ;  /* 0x000000ff1c1c7812 */ /* 0x000fc600078ec0ff */
[----:B------:R-:W-:Y:S02]  /*3b340*/  VIADD R31, R7, 0xffffffff ;  /* 0xffffffff071f7836 */ /* 0x000fe40000000000 */
[----:B------:R-:W-:-:S03]  /*3b350*/  VIADD R29, R28, 0xffffffff ;  /* 0xffffffff1c1d7836 */ /* 0x000fc60000000000 */
[----:B------:R-:W-:-:S04]  /*3b360*/  ISETP.GT.U32.AND P1, PT, R31, 0xfd, PT ;  /* 0x000000fd1f00780c */ /* 0x000fc80003f24070 */
[----:B------:R-:W-:-:S13]  /*3b370*/  ISETP.GT.U32.OR P1, PT, R29, 0xfd, P1 ;  /* 0x000000fd1d00780c */ /* 0x000fda0000f24470 */
[----:B------:R-:W-:Y:S01]  /*3b380*/  @!P1 IMAD.MOV.U32 R15, RZ, RZ, RZ ;  /* 0x000000ffff0f9224 */ /* 0x000fe200078e00ff */
[----:B------:R-:W-:Y:S06]  /*3b390*/  @!P1 BRA `(.L_x_1260) ;  /* 0x00000000005c9947 */ /* 0x000fec0003800000 */
[----:B------:R-:W-:Y:S02]  /*3b3a0*/  FSETP.GTU.FTZ.AND P1, PT, |R3|, +INF , PT ;  /* 0x7f8000000300780b */ /* 0x000fe40003f3c200 */
[----:B------:R-:W-:-:S04]  /*3b3b0*/  FSETP.GTU.FTZ.AND P2, PT, |R4|, +INF , PT ;  /* 0x7f8000000400780b */ /* 0x000fc80003f5c200 */
[----:B------:R-:W-:-:S13]  /*3b3c0*/  PLOP3.LUT P1, PT, P1, P2, PT, 0xf8, 0x8f ;  /* 0x00000000008f781c */ /* 0x000fda0000f25f70 */
[----:B------:R-:W-:Y:S05]  /*3b3d0*/  @P1 BRA `(.L_x_1261) ;  /* 0x00000004004c1947 */ /* 0x000fea0003800000 */
[----:B------:R-:W-:-:S13]  /*3b3e0*/  LOP3.LUT P1, RZ, R32, 0x7fffffff, R3, 0xc8, !PT ;  /* 0x7fffffff20ff7812 */ /* 0x000fda000782c803 */
[----:B------:R-:W-:Y:S05]  /*3b3f0*/  @!P1 BRA `(.L_x_1262) ;  /* 0x00000004003c9947 */ /* 0x000fea0003800000 */
[C---:B------:R-:W-:Y:S02]  /*3b400*/  FSETP.NEU.FTZ.AND P3, PT, |R3|.reuse, +INF , PT ;  /* 0x7f8000000300780b */ /* 0x040fe40003f7d200 */
[----:B------:R-:W-:Y:S02]  /*3b410*/  FSETP.NEU.FTZ.AND P2, PT, |R4|, +INF , PT ;  /* 0x7f8000000400780b */ /* 0x000fe40003f5d200 */
[----:B------:R-:W-:-:S11]  /*3b420*/  FSETP.NEU.FTZ.AND P1, PT, |R3|, +INF , PT ;  /* 0x7f8000000300780b */ /* 0x000fd60003f3d200 */
[----:B------:R-:W-:Y:S05]  /*3b430*/  @!P2 BRA !P3, `(.L_x_1262) ;  /* 0x00000004002ca947 */ /* 0x000fea0005800000 */
[----:B------:R-:W-:-:S04]  /*3b440*/  LOP3.LUT P3, RZ, R3, 0x7fffffff, RZ, 0xc0, !PT ;  /* 0x7fffffff03ff7812 */ /* 0x000fc8000786c0ff */
[----:B------:R-:W-:-:S13]  /*3b450*/  PLOP3.LUT P2, PT, P2, P3, PT, 0x2f, 0xf2 ;  /* 0x0000000000f2781c */ /* 0x000fda0001746577 */
[----:B------:R-:W-:Y:S05]  /*3b460*/  @P2 BRA `(.L_x_1263) ;  /* 0x0000000400182947 */ /* 0x000fea0003800000 */
[----:B------:R-:W-:-:S04]  /*3b470*/  LOP3.LUT P2, RZ, R32, 0x7fffffff, RZ, 0xc0, !PT ;  /* 0x7fffffff20ff7812 */ /* 0x000fc8000784c0ff */
[----:B------:R-:W-:-:S13]  /*3b480*/  PLOP3.LUT P1, PT, P1, P2, PT, 0x2f, 0xf2 ;  /* 0x0000000000f2781c */ /* 0x000fda0000f24577 */
[----:B------:R-:W-:Y:S05]  /*3b490*/  @P1 BRA `(.L_x_1264) ;  /* 0x0000000400001947 */ /* 0x000fea0003800000 */
[----:B------:R-:W-:Y:S02]  /*3b4a0*/  ISETP.GE.AND P1, PT, R29, RZ, PT ;  /* 0x000000ff1d00720c */ /* 0x000fe40003f26270 */
[----:B------:R-:W-:-:S11]  /*3b4b0*/  ISETP.GE.AND P2, PT, R31, RZ, PT ;  /* 0x000000ff1f00720c */ /* 0x000fd60003f46270 */
[----:B------:R-:W-:Y:S02]  /*3b4c0*/  @P1 IMAD.MOV.U32 R15, RZ, RZ, RZ ;  /* 0x000000ffff0f1224 */ /* 0x000fe400078e00ff */
[----:B------:R-:W-:Y:S01]  /*3b4d0*/  @!P1 FFMA R3, R3, 1.84467440737095516160e+19, RZ ;  /* 0x5f80000003039823 */ /* 0x000fe200000000ff */
[----:B------:R-:W-:Y:S02]  /*3b4e0*/  @!P1 IMAD.MOV.U32 R15, RZ, RZ, -0x40 ;  /* 0xffffffc0ff0f9424 */ /* 0x000fe400078e00ff */
[----:B------:R-:W-:Y:S02]  /*3b4f0*/  @!P2 FFMA R32, R4, 1.84467440737095516160e+19, RZ ;  /* 0x5f8000000420a823 */ /* 0x000fe400000000ff */
[----:B------:R-:W-:-:S07]  /*3b500*/  @!P2 VIADD R15, R15, 0x40 ;  /* 0x000000400f0fa836 */ /* 0x000fce0000000000 */
.L_x_1260:
[----:B------:R-:W-:Y:S01]  /*3b510*/  LEA R29, R7, 0xc0800000, 0x17 ;  /* 0xc0800000071d7811 */ /* 0x000fe200078eb8ff */
[----:B------:R-:W-:Y:S01]  /*3b520*/  VIADD R28, R28, 0xffffff81 ;  /* 0xffffff811c1c7836 */ /* 0x000fe20000000000 */
[----:B------:R-:W-:Y:S03]  /*3b530*/  BSSY.RECONVERGENT B5, `(.L_x_1265) ;  /* 0x0000035000057945 */ /* 0x000fe60003800200 */
[----:B------:R-:W-:Y:S02]  /*3b540*/  IMAD.IADD R31, R32, 0x1, -R29 ;  /* 0x00000001201f7824 */ /* 0x000fe400078e0a1d */
[C---:B------:R-:W-:Y:S01]  /*3b550*/  IMAD R3, R28.reuse, -0x800000, R3 ;  /* 0xff8000001c037824 */ /* 0x040fe200078e0203 */
[----:B------:R-:W-:Y:S01]  /*3b560*/  IADD3 R28, PT, PT, R28, 0x7f, -R7 ;  /* 0x0000007f1c1c7810 */ /* 0x000fe20007ffe807 */
[----:B------:R-:W0:Y:S01]  /*3b570*/  MUFU.RCP R29, R31 ;  /* 0x0000001f001d7308 */ /* 0x000e220000001000 */
[----:B------:R-:W-:-:S03]  /*3b580*/  FADD.FTZ R32, -R31, -RZ ;  /* 0x800000ff1f207221 */ /* 0x000fc60000010100 */
[----:B------:R-:W-:Y:S02]  /*3b590*/  IMAD.IADD R28, R28, 0x1, R15 ;  /* 0x000000011c1c7824 */ /* 0x000fe400078e020f */
[----:B0-----:R-:W-:-:S04]  /*3b5a0*/  FFMA R34, R29, R32, 1 ;  /* 0x3f8000001d227423 */ /* 0x001fc80000000020 */
[----:B------:R-:W-:-:S04]  /*3b5b0*/  FFMA R34, R29, R34, R29 ;  /* 0x000000221d227223 */ /* 0x000fc8000000001d */
[----:B------:R-:W-:-:S04]  /*3b5c0*/  FFMA R29, R3, R34, RZ ;  /* 0x00000022031d7223 */ /* 0x000fc800000000ff */
[----:B------:R-:W-:-:S04]  /*3b5d0*/  FFMA R33, R32, R29, R3 ;  /* 0x0000001d20217223 */ /* 0x000fc80000000003 */
[----:B------:R-:W-:-:S04]  /*3b5e0*/  FFMA R29, R34, R33, R29 ;  /* 0x00000021221d7223 */ /* 0x000fc8000000001d */
[----:B------:R-:W-:-:S04]  /*3b5f0*/  FFMA R32, R32, R29, R3 ;  /* 0x0000001d20207223 */ /* 0x000fc80000000003 */
[----:B------:R-:W-:-:S05]  /*3b600*/  FFMA R3, R34, R32, R29 ;  /* 0x0000002022037223 */ /* 0x000fca000000001d */
[----:B------:R-:W-:-:S04]  /*3b610*/  SHF.R.U32.HI R7, RZ, 0x17, R3 ;  /* 0x00000017ff077819 */ /* 0x000fc80000011603 */
[----:B------:R-:W-:-:S05]  /*3b620*/  LOP3.LUT R7, R7, 0xff, RZ, 0xc0, !PT ;  /* 0x000000ff07077812 */ /* 0x000fca00078ec0ff */
[----:B------:R-:W-:-:S04]  /*3b630*/  IMAD.IADD R7, R7, 0x1, R28 ;  /* 0x0000000107077824 */ /* 0x000fc800078e021c */
[----:B------:R-:W-:-:S05]  /*3b640*/  VIADD R15, R7, 0xffffffff ;  /* 0xffffffff070f7836 */ /* 0x000fca0000000000 */
[----:B------:R-:W-:-:S13]  /*3b650*/  ISETP.GE.U32.AND P1, PT, R15, 0xfe, PT ;  /* 0x000000fe0f00780c */ /* 0x000fda0003f26070 */
[----:B------:R-:W-:Y:S05]  /*3b660*/  @!P1 BRA `(.L_x_1266) ;  /* 0x0000000000809947 */ /* 0x000fea0003800000 */
[----:B------:R-:W-:-:S13]  /*3b670*/  ISETP.GT.AND P1, PT, R7, 0xfe, PT ;  /* 0x000000fe0700780c */ /* 0x000fda0003f24270 */
[----:B------:R-:W-:Y:S05]  /*3b680*/  @P1 BRA `(.L_x_1267) ;  /* 0x00000000006c1947 */ /* 0x000fea0003800000 */
[----:B------:R-:W-:-:S13]  /*3b690*/  ISETP.GE.AND P1, PT, R7, 0x1, PT ;  /* 0x000000010700780c */ /* 0x000fda0003f26270 */
[----:B------:R-:W-:Y:S05]  /*3b6a0*/  @P1 BRA `(.L_x_1268) ;  /* 0x0000000000741947 */ /* 0x000fea0003800000 */
[----:B------:R-:W-:Y:S02]  /*3b6b0*/  ISETP.GE.AND P1, PT, R7, -0x18, PT ;  /* 0xffffffe80700780c */ /* 0x000fe40003f26270 */
[----:B------:R-:W-:-:S11]  /*3b6c0*/  LOP3.LUT R3, R3, 0x80000000, RZ, 0xc0, !PT ;  /* 0x8000000003037812 */ /* 0x000fd600078ec0ff */
[----:B------:R-:W-:Y:S05]  /*3b6d0*/  @!P1 BRA `(.L_x_1268) ;  /* 0x0000000000689947 */ /* 0x000fea0003800000 */
[CCC-:B------:R-:W-:Y:S01]  /*3b6e0*/  FFMA.RZ R15, R34.reuse, R32.reuse, R29.reuse ;  /* 0x00000020220f7223 */ /* 0x1c0fe2000000c01d */
[C---:B------:R-:W-:Y:S02]  /*3b6f0*/  ISETP.NE.AND P3, PT, R7.reuse, RZ, PT ;  /* 0x000000ff0700720c */ /* 0x040fe40003f65270 */
[----:B------:R-:W-:Y:S02]  /*3b700*/  ISETP.NE.AND P2, PT, R7, RZ, PT ;  /* 0x000000ff0700720c */ /* 0x000fe40003f45270 */
[----:B------:R-:W-:Y:S01]  /*3b710*/  LOP3.LUT R28, R15, 0x7fffff, RZ, 0xc0, !PT ;  /* 0x007fffff0f1c7812 */ /* 0x000fe200078ec0ff */
[CCC-:B------:R-:W-:Y:S01]  /*3b720*/  FFMA.RP R15, R34.reuse, R32.reuse, R29.reuse ;  /* 0x00000020220f7223 */ /* 0x1c0fe2000000801d */
[----:B------:R-:W-:Y:S01]  /*3b730*/  FFMA.RM R32, R34, R32, R29 ;  /* 0x0000002022207223 */ /* 0x000fe2000000401d */
[----:B------:R-:W-:Y:S01]  /*3b740*/  VIADD R29, R7, 0x20 ;  /* 0x00000020071d7836 */ /* 0x000fe20000000000 */
[----:B------:R-:W-:Y:S01]  /*3b750*/  LOP3.LUT R28, R28, 0x800000, RZ, 0xfc, !PT ;  /* 0x008000001c1c7812 */ /* 0x000fe200078efcff */
[----:B------:R-:W-:-:S02]  /*3b760*/  IMAD.MOV R7, RZ, RZ, -R7 ;  /* 0x000000ffff077224 */ /* 0x000fc400078e0a07 */
[----:B------:R-:W-:Y:S02]  /*3b770*/  FSETP.NEU.FTZ.AND P1, PT, R15, R32, PT ;  /* 0x000000200f00720b */ /* 0x000fe40003f3d000 */
[----:B------:R-:W-:Y:S02]  /*3b780*/  SHF.L.U32 R29, R28, R29, RZ ;  /* 0x0000001d1c1d7219 */ /* 0x000fe400000006ff */
[----:B------:R-:W-:Y:S02]  /*3b790*/  SEL R7, R7, RZ, P3 ;  /* 0x000000ff07077207 */ /* 0x000fe40001800000 */
[----:B------:R-:W-:Y:S02]  /*3b7a0*/  ISETP.NE.AND P2, PT, R29, RZ, P2 ;  /* 0x000000ff1d00720c */ /* 0x000fe40001745270 */
[----:B------:R-:W-:Y:S02]  /*3b7b0*/  SHF.R.U32.HI R7, RZ, R7, R28 ;  /* 0x00000007ff077219 */ /* 0x000fe4000001161c */
[----:B------:R-:W-:-:S02]  /*3b7c0*/  PLOP3.LUT P1, PT, P1, P2, PT, 0xf8, 0x8f ;  /* 0x00000000008f781c */ /* 0x000fc40000f25f70 */
[----:B------:R-:W-:Y:S02]  /*3b7d0*/  SHF.R.U32.HI R28, RZ, 0x1, R7 ;  /* 0x00000001ff1c7819 */ /* 0x000fe40000011607 */
[----:B------:R-:W-:-:S04]  /*3b7e0*/  SEL R15, RZ, 0x1, !P1 ;  /* 0x00000001ff0f7807 */ /* 0x000fc80004800000 */
[----:B------:R-:W-:-:S04]  /*3b7f0*/  LOP3.LUT R32, R15, 0x1, R28, 0xf8, !PT ;  /* 0x000000010f207812 */ /* 0x000fc800078ef81c */
[----:B------:R-:W-:-:S05]  /*3b800*/  LOP3.LUT R7, R32, R7, RZ, 0xc0, !PT ;  /* 0x0000000720077212 */ /* 0x000fca00078ec0ff */
[----:B------:R-:W-:-:S05]  /*3b810*/  IMAD.IADD R28, R28, 0x1, R7 ;  /* 0x000000011c1c7824 */ /* 0x000fca00078e0207 */
[----:B------:R-:W-:Y:S01]  /*3b820*/  LOP3.LUT R3, R28, R3, RZ, 0xfc, !PT ;  /* 0x000000031c037212 */ /* 0x000fe200078efcff */
[----:B------:R-:W-:Y:S06]  /*3b830*/  BRA `(.L_x_1268) ;  /* 0x0000000000107947 */ /* 0x000fec0003800000 */
.L_x_1267:
[----:B------:R-:W-:-:S04]  /*3b840*/  LOP3.LUT R3, R3, 0x80000000, RZ, 0xc0, !PT ;  /* 0x8000000003037812 */ /* 0x000fc800078ec0ff */
[----:B------:R-:W-:Y:S01]  /*3b850*/  LOP3.LUT R3, R3, 0x7f800000, RZ, 0xfc, !PT ;  /* 0x7f80000003037812 */ /* 0x000fe200078efcff */
[----:B------:R-:W-:Y:S06]  /*3b860*/  BRA `(.L_x_1268) ;  /* 0x0000000000047947 */ /* 0x000fec0003800000 */
.L_x_1266:
[----:B------:R-:W-:-:S07]  /*3b870*/  IMAD R3, R28, 0x800000, R3 ;  /* 0x008000001c037824 */ /* 0x000fce00078e0203 */
.L_x_1268:
[----:B------:R-:W-:Y:S05]  /*3b880*/  BSYNC.RECONVERGENT B5 ;  /* 0x0000000000057941 */ /* 0x000fea0003800200 */
.L_x_1265:
[----:B------:R-:W-:Y:S05]  /*3b890*/  BRA `(.L_x_1269) ;  /* 0x0000000000207947 */ /* 0x000fea0003800000 */
.L_x_1264:
[----:B------:R-:W-:-:S04]  /*3b8a0*/  LOP3.LUT R3, R32, 0x80000000, R3, 0x48, !PT ;  /* 0x8000000020037812 */ /* 0x000fc800078e4803 */
[----:B------:R-:W-:Y:S01]  /*3b8b0*/  LOP3.LUT R3, R3, 0x7f800000, RZ, 0xfc, !PT ;  /* 0x7f80000003037812 */ /* 0x000fe200078efcff */
[----:B------:R-:W-:Y:S06]  /*3b8c0*/  BRA `(.L_x_1269) ;  /* 0x0000000000147947 */ /* 0x000fec0003800000 */
.L_x_1263:
[----:B------:R-:W-:Y:S01]  /*3b8d0*/  LOP3.LUT R3, R32, 0x80000000, R3, 0x48, !PT ;  /* 0x8000000020037812 */ /* 0x000fe200078e4803 */
[----:B------:R-:W-:Y:S06]  /*3b8e0*/  BRA `(.L_x_1269) ;  /* 0x00000000000c7947 */ /* 0x000fec0003800000 */
.L_x_1262:
[----:B------:R-:W0:Y:S01]  /*3b8f0*/  MUFU.RSQ R3, -QNAN ;  /* 0xffc0000000037908 */ /* 0x000e220000001400 */
[----:B------:R-:W-:Y:S05]  /*3b900*/  BRA `(.L_x_1269) ;  /* 0x0000000000047947 */ /* 0x000fea0003800000 */
.L_x_1261:
[----:B------:R-:W-:-:S07]  /*3b910*/  FADD.FTZ R3, R3, R4 ;  /* 0x0000000403037221 */ /* 0x000fce0000010000 */
.L_x_1269:
[----:B------:R-:W-:Y:S05]  /*3b920*/  BSYNC.RECONVERGENT B4 ;  /* 0x0000000000047941 */ /* 0x000fea0003800200 */
.L_x_1259:
[----:B------:R-:W-:-:S04]  /*3b930*/  IMAD.MOV.U32 R15, RZ, RZ, 0x0 ;  /* 0x00000000ff0f7424 */ /* 0x000fc800078e00ff */
[----:B0-----:R-:W-:Y:S05]  /*3b940*/  RET.REL.NODEC R14 `(_Z9evaluatorP4GNetj) ;  /* 0xfffffc440eac7950 */ /* 0x001fea0003c3ffff */
.L_x_1270:
        /* <DEDUP_REMOVED lines=11> */
.L_x_1276:


//--------------------- .text._Z9swap_rbufP4GNetj --------------------------
	.section	.text._Z9swap_rbufP4GNetj,"ax",@progbits
	.align	128
        .global         _Z9swap_rbufP4GNetj
        .type           _Z9swap_rbufP4GNetj,@function
        .size           _Z9swap_rbufP4GNetj,(.L_x_1280 - _Z9swap_rbufP4GNetj)
        .other          _Z9swap_rbufP4GNetj,@"STO_CUDA_ENTRY STV_DEFAULT"
_Z9swap_rbufP4GNetj:
.text._Z9swap_rbufP4GNetj:
[----:B------:R-:W-:Y:S08]  /*0000*/  LDC R1, c[0x0][0x37c] ;  /* 0x0000df00ff017b82 */ /* 0x000ff00000000800 */
[----:B------:R-:W0:Y:S01]  /*0010*/  LDC R0, c[0x0][0x388] ;  /* 0x0000e200ff007b82 */ /* 0x000e220000000800 */
[----:B------:R-:W1:Y:S01]  /*0020*/  LDCU.64 UR4, c[0x0][0x358] ;  /* 0x00006b00ff0477ac */ /* 0x000e620008000a00 */
[----:B0-----:R-:W-:-:S04]  /*0030*/  LOP3.LUT R0, R0, 0x1, RZ, 0xc0, !PT ;  /* 0x0000000100007812 */ /* 0x001fc800078ec0ff */
[----:B------:R-:W-:-:S13]  /*0040*/  ISETP.NE.U32.AND P0, PT, R0, 0x1, PT ;  /* 0x000000010000780c */ /* 0x000fda0003f05070 */
[----:B------:R-:W1:Y:S02]  /*0050*/  @P0 LDC.64 R2, c[0x0][0x380] ;  /* 0x0000e000ff020b82 */ /* 0x000e640000000a00 */
[----:B-1----:R0:W-:Y:S01]  /*0060*/  @P0 STG.E desc[UR4][R2.64], RZ ;  /* 0x000000ff02000986 */ /* 0x0021e2000c101904 */
[----:B------:R-:W-:Y:S05]  /*0070*/  @P0 EXIT ;  /* 0x000000000000094d */ /* 0x000fea0003800000 */
[----:B0-----:R-:W0:Y:S02]  /*0080*/  LDC.64 R2, c[0x0][0x380] ;  /* 0x0000e000ff027b82 */ /* 0x001e240000000a00 */
[----:B0-----:R-:W-:Y:S01]  /*0090*/  STG.E desc[UR4][R2.64+0x4], RZ ;  /* 0x000004ff02007986 */ /* 0x001fe2000c101904 */
[----:B------:R-:W-:Y:S05]  /*00a0*/  EXIT ;  /* 0x000000000000794d */ /* 0x000fea0003800000 */
.L_x_1271:
        /* <DEDUP_REMOVED lines=13> */
.L_x_1280:


//--------------------- .text._Z9gnet_initP4GNet  --------------------------
	.section	.text._Z9gnet_initP4GNet,"ax",@progbits
	.align	128
        .global         _Z9gnet_initP4GNet
        .type           _Z9gnet_initP4GNet,@function
        .size           _Z9gnet_initP4GNet,(.L_x_1281 - _Z9gnet_initP4GNet)
        .other          _Z9gnet_initP4GNet,@"STO_CUDA_ENTRY STV_DEFAULT"
_Z9gnet_initP4GNet:
.text._Z9gnet_initP4GNet:
[----:B------:R-:W-:Y:S01]  /*0000*/  LDC R1, c[0x0][0x37c] ;  /* 0x0000df00ff017b82 */ /* 0x000fe20000000800 */
[----:B------:R-:W0:Y:S07]  /*0010*/  S2R R7, SR_TID.X ;  /* 0x0000000000077919 */ /* 0x000e2e0000002100 */
[----:B------:R-:W0:Y:S01]  /*0020*/  S2UR UR4, SR_CTAID.X ;  /* 0x00000000000479c3 */ /* 0x000e220000002500 */
[----:B------:R-:W1:Y:S01]  /*0030*/  LDCU.64 UR6, c[0x0][0x358] ;  /* 0x00006b00ff0677ac */ /* 0x000e620008000a00 */
[----:B------:R-:W-:-:S06]  /*0040*/  IMAD.MOV.U32 R9, RZ, RZ, -0x1 ;  /* 0xffffffffff097424 */ /* 0x000fcc00078e00ff */
[----:B------:R-:W0:Y:S02]  /*0050*/  LDC R0, c[0x0][0x360] ;  /* 0x0000d800ff007b82 */ /* 0x000e240000000800 */
[----:B0-----:R-:W-:Y:S01]  /*0060*/  IMAD R7, R0, UR4, R7 ;  /* 0x0000000400077c24 */ /* 0x001fe2000f8e0207 */
[----:B------:R-:W0:Y:S04]  /*0070*/  LDCU.64 UR4, c[0x0][0x380] ;  /* 0x00007000ff0477ac */ /* 0x000e280008000a00 */
[----:B------:R-:W-:-:S13]  /*0080*/  ISETP.GT.U32.AND P0, PT, R7, 0xfffe, PT ;  /* 0x0000fffe0700780c */ /* 0x000fda0003f04070 */
[----:B------:R-:W2:Y:S01]  /*0090*/  @!P0 LDC.64 R2, c[0x0][0x380] ;  /* 0x0000e000ff028b82 */ /* 0x000ea20000000a00 */
[----:B0-----:R-:W-:-:S04]  /*00a0*/  UIADD3 UR4, UP0, UPT, UR4, -0x7800fffc, URZ ;  /* 0x87ff000404047890 */ /* 0x001fc8000ff1e0ff */
[----:B------:R-:W-:Y:S01]  /*00b0*/  UIADD3.X UR5, UPT, UPT, UR5, 0x1, URZ, UP0, !UPT ;  /* 0x0000000105057890 */ /* 0x000fe200087fe4ff */
[----:B--2---:R-:W-:-:S03]  /*00c0*/  @!P0 IMAD.WIDE.U32 R2, R7, 0x4, R2 ;  /* 0x0000000407028825 */ /* 0x004fc600078e0002 */
[----:B------:R-:W-:Y:S01]  /*00d0*/  @!P0 IADD3 R4, P1, PT, R2, -0x80000000, RZ ;  /* 0x8000000002048810 */ /* 0x000fe20007f3e0ff */
[----:B------:R-:W-:-:S03]  /*00e0*/  IMAD.U32 R2, RZ, RZ, UR4 ;  /* 0x00000004ff027e24 */ /* 0x000fc6000f8e00ff */
[----:B------:R-:W-:Y:S01]  /*00f0*/  @!P0 IADD3.X R0, PT, PT, R3, 0x1, RZ, P1, !PT ;  /* 0x0000000103008810 */ /* 0x000fe20000ffe4ff */
[----:B------:R-:W-:Y:S01]  /*0100*/  IMAD.U32 R3, RZ, RZ, UR5 ;  /* 0x00000005ff037e24 */ /* 0x000fe2000f8e00ff */
[----:B------:R-:W-:-:S04]  /*0110*/  @!P0 IADD3 R4, P1, PT, R4, 0x8000000, RZ ;  /* 0x0800000004048810 */ /* 0x000fc80007f3e0ff */
[----:B------:R-:W-:-:S05]  /*0120*/  @!P0 IADD3.X R5, PT, PT, RZ, R0, RZ, P1, !PT ;  /* 0x00000000ff058210 */ /* 0x000fca0000ffe4ff */
[----:B-1----:R-:W-:Y:S04]  /*0130*/  @!P0 STG.E desc[UR6][R4.64+0x28004], R7 ;  /* 0x0280040704008986 */ /* 0x002fe8000c101906 */
[----:B------:R-:W-:Y:S01]  /*0140*/  STG.E desc[UR6][R2.64], R9 ;  /* 0x0000000902007986 */ /* 0x000fe2000c101906 */
[----:B------:R-:W-:Y:S05]  /*0150*/  EXIT ;  /* 0x000000000000794d */ /* 0x000fea0003800000 */
.L_x_1272:
        /* <DEDUP_REMOVED lines=10> */
.L_x_1281:


//--------------------- .nv.global.init           --------------------------
	.section	.nv.global.init,"aw",@progbits
.nv.global.init:
	.type		$str$33,@object
	.size		$str$33,($str$35 - $str$33)
$str$33:
        /*0000*/ 	.byte	0x2a, 0x00
	.type		$str$35,@object
	.size		$str$35,($str$45 - $str$35)
$str$35:
        /*0002*/ 	.byte	0x3d, 0x00
	.type		$str$45,@object
	.size		$str$45,($str$40 - $str$45)
$str$45:
        /*0004*/ 	.byte	0x0a, 0x00
	.type		$str$40,@object
	.size		$str$40,($str$32 - $str$40)
$str$40:
        /*0006*/ 	.byte	0x7b, 0x00
	.type		$str$32,@object
	.size		$str$32,($str$37 - $str$32)
$str$32:
        /*0008*/ 	.byte	0x28, 0x00
	.type		$str$37,@object
	.size		$str$37,($str - $str$37)
$str$37:
        /*000a*/ 	.byte	0x25, 0x75, 0x00
	.type		$str,@object
	.size		$str,($str$39 - $str)
$str:
        /*000d*/ 	.byte	0x25, 0x78, 0x00
	.type		$str$39,@object
	.size		$str$39,($str$31 - $str$39)
$str$39:
        /*0010*/ 	.byte	0x25, 0x66, 0x00
	.type		$str$31,@object
	.size		$str$31,($str$38 - $str$31)
$str$31:
        /*0013*/ 	.byte	0x25, 0x63, 0x00
	.type		$str$38,@object
	.size		$str$38,($str$42 - $str$38)
$str$38:
        /*0016*/ 	.byte	0x25, 0x64, 0x00
	.type		$str$42,@object
	.size		$str$42,($str$41 - $str$42)
$str$42:
        /*0019*/ 	.byte	0x3f, 0x3c, 0x00
	.type		$str$41,@object
	.size		$str$41,($str$43 - $str$41)
$str$41:
        /*001c*/ 	.byte	0x3c, 0x2b, 0x20, 0x00
	.type		$str$43,@object
	.size		$str$43,($str$30 - $str$43)
$str$43:
        /*0020*/ 	.byte	0x40, 0x25, 0x64, 0x00
	.type		$str$30,@object
	.size		$str$30,($str$34 - $str$30)
$str$30:
        /*0024*/ 	.byte	0x2e, 0x2e, 0x2e, 0x00
	.type		$str$34,@object
	.size		$str$34,($str$36 - $str$34)
$str$34:
        /*0028*/ 	.byte	0x78, 0x25, 0x78, 0x00
	.type		$str$36,@object
	.size		$str$36,($str$29 - $str$36)
$str$36:
        /*002c*/ 	.byte	0x5b, 0x25, 0x78, 0x5d, 0x00
	.type		$str$29,@object
	.size		$str$29,($str$47 - $str$29)
$str$29:
        /*0031*/ 	.byte	0x28, 0x2e, 0x2e, 0x2e, 0x29, 0x0a, 0x00
	.type		$str$47,@object
	.size		$str$47,($str$46 - $str$47)
$str$47:
        /*0038*/ 	.byte	0x52, 0x65, 0x73, 0x75, 0x6c, 0x74, 0x3a, 0x20, 0x00
	.type		$str$46,@object
	.size		$str$46,($str$1 - $str$46)
$str$46:
        /*0041*/ 	.byte	0x5b, 0x25, 0x30, 0x34, 0x78, 0x5d, 0x20, 0x4f, 0x4f, 0x4d, 0x0a, 0x00
	.type		$str$1,@object
	.size		$str$1,(.L_2 - $str$1)
$str$1:
        /*004d*/ 	.byte	0x45, 0x52, 0x52, 0x4f, 0x52, 0x3a, 0x20, 0x43, 0x41, 0x4e, 0x27, 0x54, 0x20, 0x53, 0x41, 0x56
        /*005d*/ 	.byte	0x45, 0x20, 0x52, 0x42, 0x41, 0x47, 0x20, 0x4c, 0x45, 0x4e, 0x20, 0x3e, 0x20, 0x25, 0x64, 0x0a
        /*006d*/ 	.byte	0x00
.L_2:


//--------------------- .nv.shared._Z12print_resultP4GNetj --------------------------
	.section	.nv.shared._Z12print_resultP4GNetj,"aw",@nobits
	.sectionflags	@""
	.align	16
	.zero		1024


//--------------------- .nv.shared.reserved.0     --------------------------
	.section	.nv.shared.reserved.0,"aw",@nobits
	.weak		__nv_reservedSMEM_offset_0_alias
	.size		__nv_reservedSMEM_offset_0_alias, 0, 64
	.other		__nv_reservedSMEM_offset_0_alias,@"STO_CUDA_RESERVED_SHARED STV_DEFAULT"
__nv_reservedSMEM_offset_0_alias:
	.zero		0
	.zero		64


//--------------------- .nv.global                --------------------------
	.section	.nv.global,"aw",@nobits
	.align	8
.nv.global:
	.type		BOOK,@object
	.size		BOOK,(.L_0 - BOOK)
BOOK:
	.zero		145416
.L_0:


//--------------------- .nv.shared._Z18print_rbag_heatmapP4GNetj --------------------------
	.section	.nv.shared._Z18print_rbag_heatmapP4GNetj,"aw",@nobits
	.sectionflags	@""
	.align	16
	.zero		1024


//--------------------- .nv.shared._Z9evaluatorP4GNetj --------------------------
	.section	.nv.shared._Z9evaluatorP4GNetj,"aw",@nobits
	.sectionflags	@""
	.align	16
.nv.shared._Z9evaluatorP4GNetj:
	.zero		3088


//--------------------- .nv.shared._Z9swap_rbufP4GNetj --------------------------
	.section	.nv.shared._Z9swap_rbufP4GNetj,"aw",@nobits
	.sectionflags	@""
	.align	16
	.zero		1024


//--------------------- .nv.shared._Z9gnet_initP4GNet --------------------------
	.section	.nv.shared._Z9gnet_initP4GNet,"aw",@nobits
	.sectionflags	@""
	.align	16
	.zero		1024


//--------------------- .nv.constant0._Z12print_resultP4GNetj --------------------------
	.section	.nv.constant0._Z12print_resultP4GNetj,"a",@progbits
	.sectionflags	@""
	.align	4
.nv.constant0._Z12print_resultP4GNetj:
	.zero		908


//--------------------- .nv.constant0._Z18print_rbag_heatmapP4GNetj --------------------------
	.section	.nv.constant0._Z18print_rbag_heatmapP4GNetj,"a",@progbits
	.sectionflags	@""
	.align	4
.nv.constant0._Z18print_rbag_heatmapP4GNetj:
	.zero		908


//--------------------- .nv.constant0._Z9evaluatorP4GNetj --------------------------
	.section	.nv.constant0._Z9evaluatorP4GNetj,"a",@progbits
	.sectionflags	@""
	.align	4
.nv.constant0._Z9evaluatorP4GNetj:
	.zero		908


//--------------------- .nv.constant0._Z9swap_rbufP4GNetj --------------------------
	.section	.nv.constant0._Z9swap_rbufP4GNetj,"a",@progbits
	.sectionflags	@""
	.align	4
.nv.constant0._Z9swap_rbufP4GNetj:
	.zero		908


//--------------------- .nv.constant0._Z9gnet_initP4GNet --------------------------
	.section	.nv.constant0._Z9gnet_initP4GNet,"a",@progbits
	.sectionflags	@""
	.align	4
.nv.constant0._Z9gnet_initP4GNet:
	.zero		904


//--------------------- SYMBOLS --------------------------

	.type		.nv.reservedSmem.offset0,@object
	.size		.nv.reservedSmem.offset0,0x4
	.type		.nv.reservedSmem.cap,@object
	.size		.nv.reservedSmem.cap,0x4
	.type		vprintf,@function
